	.target	sm_80

	.elftype	@"ET_EXEC"


//--------------------- .note.nv.tkinfo           --------------------------
	.section	.note.nv.tkinfo,"",@"SHT_NOTE"
	.sectionflags	@"SHF_NOTE_NV_TKINFO"
	.tkinfo
        /*0018*/ 	.word	0x00000002
        /*0030*/ 	.string	""
        /*0030*/ 	.string	"ptxas"
        /*0030*/ 	.string	"Cuda compilation tools, release 13.0, V13.0.88"
        /*0030*/ 	.string	"Build cuda_13.0.r13.0/compiler.36424714_0"
        /*0030*/ 	.string	"-v  -suppress-debug-info  -lineinfo  -arch sm_80 "



//--------------------- .note.nv.cuinfo           --------------------------
	.section	.note.nv.cuinfo,"",@"SHT_NOTE"
	.sectionflags	@"SHF_NOTE_NV_CUINFO"
        /*0018*/ 	.short	0x0002
        /*001a*/ 	.short	0x0050
        /*001c*/ 	.short	0x0082
	.zero		2


//--------------------- .nv.info                  --------------------------
	.section	.nv.info,"",@"SHT_CUDA_INFO"
	.align	4


	//----- nvinfo : EIATTR_REGCOUNT
	.align		4
        /*0000*/ 	.byte	0x04, 0x2f
        /*0002*/ 	.short	(.L_1 - .L_0)
	.align		4
.L_0:
        /*0004*/ 	.word	index@(matmul_kernel)
        /*0008*/ 	.word	0x00000020


	//----- nvinfo : EIATTR_FRAME_SIZE
	.align		4
.L_1:
        /*000c*/ 	.byte	0x04, 0x11
        /*000e*/ 	.short	(.L_3 - .L_2)
	.align		4
.L_2:
        /*0010*/ 	.word	index@(matmul_kernel)
        /*0014*/ 	.word	0x00001998


	//----- nvinfo : EIATTR_MIN_STACK_SIZE
	.align		4
.L_3:
        /*0018*/ 	.byte	0x04, 0x12
        /*001a*/ 	.short	(.L_5 - .L_4)
	.align		4
.L_4:
        /*001c*/ 	.word	index@(matmul_kernel)
        /*0020*/ 	.word	0x00001998
.L_5:


//--------------------- .nv.info.matmul_kernel    --------------------------
	.section	.nv.info.matmul_kernel,"",@"SHT_CUDA_INFO"
	.sectionflags	@""
	.align	4


	//----- nvinfo : EIATTR_CUDA_API_VERSION
	.align		4
        /*0000*/ 	.byte	0x04, 0x37
        /*0002*/ 	.short	(.L_7 - .L_6)
.L_6:
        /*0004*/ 	.word	0x00000082


	//----- nvinfo : EIATTR_SW2861232_WAR
	.align		4
.L_7:
        /*0008*/ 	.byte	0x01, 0x35
	.zero		2


	//----- nvinfo : EIATTR_PARAM_CBANK
	.align		4
        /*000c*/ 	.byte	0x04, 0x0a
        /*000e*/ 	.short	(.L_9 - .L_8)
	.align		4
.L_8:
        /*0010*/ 	.word	index@(.nv.constant0.matmul_kernel)
        /*0014*/ 	.short	0x0160
        /*0016*/ 	.short	0x0050


	//----- nvinfo : EIATTR_CBANK_PARAM_SIZE
	.align		4
.L_9:
        /*0018*/ 	.byte	0x03, 0x19
        /*001a*/ 	.short	0x0050


	//----- nvinfo : EIATTR_KPARAM_INFO
	.align		4
        /*001c*/ 	.byte	0x04, 0x17
        /*001e*/ 	.short	(.L_11 - .L_10)
.L_10:
        /*0020*/ 	.word	0x00000000
        /*0024*/ 	.short	0x000d
        /*0026*/ 	.short	0x0048
        /*0028*/ 	.byte	0x00, 0xf4, 0x21, 0x00


	//----- nvinfo : EIATTR_KPARAM_INFO
	.align		4
.L_11:
        /*002c*/ 	.byte	0x04, 0x17
        /*002e*/ 	.short	(.L_13 - .L_12)
.L_12:
        /*0030*/ 	.word	0x00000000
        /*0034*/ 	.short	0x000c
        /*0036*/ 	.short	0x0040
        /*0038*/ 	.byte	0x00, 0xf4, 0x21, 0x00


	//----- nvinfo : EIATTR_KPARAM_INFO
	.align		4
.L_13:
        /*003c*/ 	.byte	0x04, 0x17
        /*003e*/ 	.short	(.L_15 - .L_14)
.L_14:
        /*0040*/ 	.word	0x00000000
        /*0044*/ 	.short	0x000b
        /*0046*/ 	.short	0x0038
        /*0048*/ 	.byte	0x00, 0xf0, 0x11, 0x00


	//----- nvinfo : EIATTR_KPARAM_INFO
	.align		4
.L_15:
        /*004c*/ 	.byte	0x04, 0x17
        /*004e*/ 	.short	(.L_17 - .L_16)
.L_16:
        /*0050*/ 	.word	0x00000000
        /*0054*/ 	.short	0x000a
        /*0056*/ 	.short	0x0034
        /*0058*/ 	.byte	0x00, 0xf0, 0x11, 0x00


	//----- nvinfo : EIATTR_KPARAM_INFO
	.align		4
.L_17:
        /*005c*/ 	.byte	0x04, 0x17
        /*005e*/ 	.short	(.L_19 - .L_18)
.L_18:
        /*0060*/ 	.word	0x00000000
        /*0064*/ 	.short	0x0009
        /*0066*/ 	.short	0x0030
        /*0068*/ 	.byte	0x00, 0xf0, 0x11, 0x00


	//----- nvinfo : EIATTR_KPARAM_INFO
	.align		4
.L_19:
        /*006c*/ 	.byte	0x04, 0x17
        /*006e*/ 	.short	(.L_21 - .L_20)
.L_20:
        /*0070*/ 	.word	0x00000000
        /*0074*/ 	.short	0x0008
        /*0076*/ 	.short	0x002c
        /*0078*/ 	.byte	0x00, 0xf0, 0x11, 0x00


	//----- nvinfo : EIATTR_KPARAM_INFO
	.align		4
.L_21:
        /*007c*/ 	.byte	0x04, 0x17
        /*007e*/ 	.short	(.L_23 - .L_22)
.L_22:
        /*0080*/ 	.word	0x00000000
        /*0084*/ 	.short	0x0007
        /*0086*/ 	.short	0x0028
        /*0088*/ 	.byte	0x00, 0xf0, 0x11, 0x00


	//----- nvinfo : EIATTR_KPARAM_INFO
	.align		4
.L_23:
        /*008c*/ 	.byte	0x04, 0x17
        /*008e*/ 	.short	(.L_25 - .L_24)
.L_24:
        /*0090*/ 	.word	0x00000000
        /*0094*/ 	.short	0x0006
        /*0096*/ 	.short	0x0024
        /*0098*/ 	.byte	0x00, 0xf0, 0x11, 0x00


	//----- nvinfo : EIATTR_KPARAM_INFO
	.align		4
.L_25:
        /*009c*/ 	.byte	0x04, 0x17
        /*009e*/ 	.short	(.L_27 - .L_26)
.L_26:
        /*00a0*/ 	.word	0x00000000
        /*00a4*/ 	.short	0x0005
        /*00a6*/ 	.short	0x0020
        /*00a8*/ 	.byte	0x00, 0xf0, 0x11, 0x00


	//----- nvinfo : EIATTR_KPARAM_INFO
	.align		4
.L_27:
        /*00ac*/ 	.byte	0x04, 0x17
        /*00ae*/ 	.short	(.L_29 - .L_28)
.L_28:
        /*00b0*/ 	.word	0x00000000
        /*00b4*/ 	.short	0x0004
        /*00b6*/ 	.short	0x001c
        /*00b8*/ 	.byte	0x00, 0xf0, 0x11, 0x00


	//----- nvinfo : EIATTR_KPARAM_INFO
	.align		4
.L_29:
        /*00bc*/ 	.byte	0x04, 0x17
        /*00be*/ 	.short	(.L_31 - .L_30)
.L_30:
        /*00c0*/ 	.word	0x00000000
        /*00c4*/ 	.short	0x0003
        /*00c6*/ 	.short	0x0018
        /*00c8*/ 	.byte	0x00, 0xf0, 0x11, 0x00


	//----- nvinfo : EIATTR_KPARAM_INFO
	.align		4
.L_31:
        /*00cc*/ 	.byte	0x04, 0x17
        /*00ce*/ 	.short	(.L_33 - .L_32)
.L_32:
        /*00d0*/ 	.word	0x00000000
        /*00d4*/ 	.short	0x0002
        /*00d6*/ 	.short	0x0010
        /*00d8*/ 	.byte	0x00, 0xf4, 0x21, 0x00


	//----- nvinfo : EIATTR_KPARAM_INFO
	.align		4
.L_33:
        /*00dc*/ 	.byte	0x04, 0x17
        /*00de*/ 	.short	(.L_35 - .L_34)
.L_34:
        /*00e0*/ 	.word	0x00000000
        /*00e4*/ 	.short	0x0001
        /*00e6*/ 	.short	0x0008
        /*00e8*/ 	.byte	0x00, 0xf4, 0x21, 0x00


	//----- nvinfo : EIATTR_KPARAM_INFO
	.align		4
.L_35:
        /*00ec*/ 	.byte	0x04, 0x17
        /*00ee*/ 	.short	(.L_37 - .L_36)
.L_36:
        /*00f0*/ 	.word	0x00000000
        /*00f4*/ 	.short	0x0000
        /*00f6*/ 	.short	0x0000
        /*00f8*/ 	.byte	0x00, 0xf4, 0x21, 0x00


	//----- nvinfo : EIATTR_MAXREG_COUNT
	.align		4
.L_37:
        /*00fc*/ 	.byte	0x03, 0x1b
        /*00fe*/ 	.short	0x0080


	//----- nvinfo : EIATTR_NUM_BARRIERS
	.align		4
        /*0100*/ 	.byte	0x02, 0x4c
        /*0102*/ 	.byte	0x01
	.zero		1


	//----- nvinfo : EIATTR_ANNOTATIONS
	.align		4
        /*0104*/ 	.byte	0x04, 0x55
        /*0106*/ 	.short	(.L_39 - .L_38)


	//   ....[0]....
.L_38:
        /*0108*/ 	.word	0x00000001
        /*010c*/ 	.byte	0x80, 0x06, 0x00, 0x00, 0x01, 0x00, 0x00, 0x00, 0xb0, 0x06, 0x00, 0x00, 0x01, 0x00, 0x00, 0x00
        /* <DEDUP_REMOVED lines=2159> */
        /*880c*/ 	.byte	0x70, 0x32, 0x02, 0x00


	//----- nvinfo : EIATTR_MERCURY_ISA_VERSION
	.align		4
.L_39:
        /*8810*/ 	.byte	0x03, 0x5f
        /*8812*/ 	.short	0x0000


	//----- nvinfo : EIATTR_EXIT_INSTR_OFFSETS
	.align		4
        /*8814*/ 	.byte	0x04, 0x1c
        /*8816*/ 	.short	(.L_41 - .L_40)


	//   ....[0]....
.L_40:
        /*8818*/ 	.word	0x000236d0


	//   ....[1]....
        /*881c*/ 	.word	0x000236f0


	//----- nvinfo : EIATTR_REQNTID
	.align		4
.L_41:
        /*8820*/ 	.byte	0x04, 0x10
        /*8822*/ 	.short	(.L_43 - .L_42)
.L_42:
        /*8824*/ 	.word	0x00000200
        /*8828*/ 	.word	0x00000001
        /*882c*/ 	.word	0x00000001
.L_43:


//--------------------- .nv.callgraph             --------------------------
	.section	.nv.callgraph,"",@"SHT_CUDA_CALLGRAPH"
	.align	4
	.sectionentsize	8
	.align		4
        /*0000*/ 	.word	0x00000000
	.align		4
        /*0004*/ 	.word	0xffffffff
	.align		4
        /*0008*/ 	.word	0x00000000
	.align		4
        /*000c*/ 	.word	0xfffffffe
	.align		4
        /*0010*/ 	.word	0x00000000
	.align		4
        /*0014*/ 	.word	0xfffffffd
	.align		4
        /*0018*/ 	.word	0x00000000
	.align		4
        /*001c*/ 	.word	0xfffffffc


//--------------------- .nv.rel.action            --------------------------
	.section	.nv.rel.action,"",@"SHT_CUDA_RELOCINFO"
	.align	8
	.sectionentsize	8
        /*0000*/ 	.byte	0x73, 0x00, 0x00, 0x00, 0x00, 0x00, 0x00, 0x00, 0x00, 0x00, 0x00, 0x11, 0x25, 0x00, 0x05, 0x36


//--------------------- .nv.constant0.matmul_kernel --------------------------
	.section	.nv.constant0.matmul_kernel,"a",@progbits
	.sectionflags	@""
	.align	4
.nv.constant0.matmul_kernel:
	.zero		432


//--------------------- .text.matmul_kernel       --------------------------
	.section	.text.matmul_kernel,"ax",@progbits
	.sectioninfo	@"SHI_REGISTERS=32"
	.align	128
        .global         matmul_kernel
        .type           matmul_kernel,@function
        .size           matmul_kernel,(.L_x_4 - matmul_kernel)
        .other          matmul_kernel,@"STO_CUDA_ENTRY STV_DEFAULT"
matmul_kernel:
.text.matmul_kernel:
[----:B------:R-:W-:-:S04]  /*0000*/  IMAD.MOV.U32 R1, RZ, RZ, c[0x0][0x28] ;  /* 0x00000a00ff017624 */ /* 0x000fc800078e00ff */
[----:B------:R-:W-:Y:S01]  /*0010*/  IMAD.MOV.U32 R0, RZ, RZ, c[0x0][0x17c] ;  /* 0x00005f00ff007624 */ /* 0x000fe200078e00ff */
[----:B------:R-:W-:Y:S01]  /*0020*/  IADD3 R1, R1, -0x1998, RZ ;  /* 0xffffe66801017810 */ /* 0x000fe20007ffe0ff */
[----:B------:R-:W-:Y:S01]  /*0030*/  IMAD.MOV.U32 R28, RZ, RZ, c[0x0][0x180] ;  /* 0x00006000ff1c7624 */ /* 0x000fe200078e00ff */
[----:B------:R-:W-:Y:S01]  /*0040*/  IABS R12, c[0x0][0x178] ;  /* 0x00005e00000c7a13 */ /* 0x000fe20000000000 */
[----:B------:R-:W1:Y:S01]  /*0050*/  S2R R16, SR_TID.X ;  /* 0x0000000000107919 */ /* 0x000e620000002100 */
[----:B------:R-:W-:Y:S02]  /*0060*/  IADD3 R0, R0, 0xff, RZ ;  /* 0x000000ff00007810 */ /* 0x000fe40007ffe0ff */
[C---:B------:R-:W-:Y:S02]  /*0070*/  IADD3 R19, R28.reuse, -0x3e, RZ ;  /* 0xffffffc21c137810 */ /* 0x040fe40007ffe0ff */
[----:B------:R-:W-:Y:S02]  /*0080*/  SHF.R.S32.HI R3, RZ, 0x1f, R0 ;  /* 0x0000001fff037819 */ /* 0x000fe40000011400 */
[----:B------:R-:W-:-:S02]  /*0090*/  IADD3 R21, R28, -0x37, RZ ;  /* 0xffffffc91c157810 */ /* 0x000fc40007ffe0ff */
[----:B------:R-:W-:-:S04]  /*00a0*/  LEA.HI R3, R3, R0, RZ, 0x8 ;  /* 0x0000000003037211 */ /* 0x000fc800078f40ff */
[----:B------:R-:W-:-:S05]  /*00b0*/  SHF.R.S32.HI R3, RZ, 0x8, R3 ;  /* 0x00000008ff037819 */ /* 0x000fca0000011403 */
[----:B------:R-:W-:Y:S02]  /*00c0*/  IMAD.SHL.U32 R6, R3, 0x8, RZ ;  /* 0x0000000803067824 */ /* 0x000fe400078e00ff */
[----:B------:R-:W2:Y:S03]  /*00d0*/  S2R R3, SR_CTAID.X ;  /* 0x0000000000037919 */ /* 0x000ea60000002500 */
[-C--:B------:R-:W-:Y:S02]  /*00e0*/  IABS R7, R6.reuse ;  /* 0x0000000600077213 */ /* 0x080fe40000000000 */
[----:B------:R-:W-:Y:S02]  /*00f0*/  IABS R10, R6 ;  /* 0x00000006000a7213 */ /* 0x000fe40000000000 */
[----:B------:R-:W3:Y:S01]  /*0100*/  I2F.RP R0, R7 ;  /* 0x0000000700007306 */ /* 0x000ee20000209400 */
[----:B-1----:R-:W-:-:S02]  /*0110*/  LOP3.LUT R18, R16, 0x1ff, RZ, 0xc0, !PT ;  /* 0x000001ff10127812 */ /* 0x002fc400078ec0ff */
[----:B------:R-:W-:-:S05]  /*0120*/  IADD3 R16, R28, -0x39, RZ ;  /* 0xffffffc71c107810 */ /* 0x000fca0007ffe0ff */
[----:B---3--:R-:W1:Y:S01]  /*0130*/  MUFU.RCP R0, R0 ;  /* 0x0000000000007308 */ /* 0x008e620000001000 */
[----:B--2---:R-:W-:Y:S02]  /*0140*/  IABS R8, R3 ;  /* 0x0000000300087213 */ /* 0x004fe40000000000 */
[----:B-1----:R-:W-:Y:S01]  /*0150*/  IADD3 R4, R0, 0xffffffe, RZ ;  /* 0x0ffffffe00047810 */ /* 0x002fe20007ffe0ff */
[----:B------:R-:W-:-:S04]  /*0160*/  IMAD.MOV R0, RZ, RZ, -R10 ;  /* 0x000000ffff007224 */ /* 0x000fc800078e0a0a */
[----:B------:R1:W2:Y:S02]  /*0170*/  F2I.FTZ.U32.TRUNC.NTZ R5, R4 ;  /* 0x0000000400057305 */ /* 0x0002a4000021f000 */
[----:B-1----:R-:W-:Y:S02]  /*0180*/  IMAD.MOV.U32 R4, RZ, RZ, RZ ;  /* 0x000000ffff047224 */ /* 0x002fe400078e00ff */
[----:B--2---:R-:W-:-:S04]  /*0190*/  IMAD.MOV R2, RZ, RZ, -R5 ;  /* 0x000000ffff027224 */ /* 0x004fc800078e0a05 */
[----:B------:R-:W-:Y:S02]  /*01a0*/  IMAD R9, R2, R7, RZ ;  /* 0x0000000702097224 */ /* 0x000fe400078e02ff */
[----:B------:R-:W-:Y:S02]  /*01b0*/  IMAD.MOV.U32 R2, RZ, RZ, R8 ;  /* 0x000000ffff027224 */ /* 0x000fe400078e0008 */
[----:B------:R-:W-:-:S06]  /*01c0*/  IMAD.HI.U32 R5, R5, R9, R4 ;  /* 0x0000000905057227 */ /* 0x000fcc00078e0004 */
[----:B------:R-:W-:-:S04]  /*01d0*/  IMAD.HI.U32 R5, R5, R2, RZ ;  /* 0x0000000205057227 */ /* 0x000fc800078e00ff */
[----:B------:R-:W-:-:S05]  /*01e0*/  IMAD R0, R5, R0, R2 ;  /* 0x0000000005007224 */ /* 0x000fca00078e0202 */
[----:B------:R-:W-:-:S13]  /*01f0*/  ISETP.GT.U32.AND P1, PT, R7, R0, PT ;  /* 0x000000000700720c */ /* 0x000fda0003f24070 */
[----:B------:R-:W-:Y:S01]  /*0200*/  @!P1 IMAD.IADD R0, R0, 0x1, -R7 ;  /* 0x0000000100009824 */ /* 0x000fe200078e0a07 */
[----:B------:R-:W-:Y:S02]  /*0210*/  @!P1 IADD3 R5, R5, 0x1, RZ ;  /* 0x0000000105059810 */ /* 0x000fe40007ffe0ff */
[----:B------:R-:W-:Y:S02]  /*0220*/  ISETP.NE.AND P1, PT, R6, RZ, PT ;  /* 0x000000ff0600720c */ /* 0x000fe40003f25270 */
[----:B------:R-:W-:Y:S02]  /*0230*/  ISETP.GE.U32.AND P0, PT, R0, R7, PT ;  /* 0x000000070000720c */ /* 0x000fe40003f06070 */
[----:B------:R-:W-:-:S04]  /*0240*/  LOP3.LUT R0, R3, R6, RZ, 0x3c, !PT ;  /* 0x0000000603007212 */ /* 0x000fc800078e3cff */
[----:B------:R-:W-:Y:S01]  /*0250*/  ISETP.GE.AND P2, PT, R0, RZ, PT ;  /* 0x000000ff0000720c */ /* 0x000fe20003f46270 */
[----:B------:R-:W-:-:S05]  /*0260*/  IMAD.MOV.U32 R0, RZ, RZ, c[0x0][0x178] ;  /* 0x00005e00ff007624 */ /* 0x000fca00078e00ff */
[----:B------:R-:W-:Y:S02]  /*0270*/  IADD3 R0, R0, 0x1ff, RZ ;  /* 0x000001ff00007810 */ /* 0x000fe40007ffe0ff */
[----:B------:R-:W-:-:S05]  /*0280*/  @P0 IADD3 R5, R5, 0x1, RZ ;  /* 0x0000000105050810 */ /* 0x000fca0007ffe0ff */
[----:B------:R-:W-:Y:S01]  /*0290*/  IMAD.MOV.U32 R2, RZ, RZ, R5 ;  /* 0x000000ffff027224 */ /* 0x000fe200078e0005 */
[----:B------:R-:W-:-:S03]  /*02a0*/  SHF.R.S32.HI R5, RZ, 0x1f, R0 ;  /* 0x0000001fff057819 */ /* 0x000fc60000011400 */
[----:B------:R-:W-:Y:S01]  /*02b0*/  @!P2 IMAD.MOV R2, RZ, RZ, -R2 ;  /* 0x000000ffff02a224 */ /* 0x000fe200078e0a02 */
[----:B------:R-:W-:Y:S02]  /*02c0*/  @!P1 LOP3.LUT R2, RZ, R6, RZ, 0x33, !PT ;  /* 0x00000006ff029212 */ /* 0x000fe400078e33ff */
[----:B------:R-:W-:-:S03]  /*02d0*/  LEA.HI R5, R5, R0, RZ, 0x9 ;  /* 0x0000000005057211 */ /* 0x000fc600078f48ff */
[----:B------:R-:W-:Y:S02]  /*02e0*/  IMAD.SHL.U32 R10, R2, 0x8, RZ ;  /* 0x00000008020a7824 */ /* 0x000fe400078e00ff */
[----:B------:R-:W-:-:S03]  /*02f0*/  IMAD.MOV R2, RZ, RZ, -R2 ;  /* 0x000000ffff027224 */ /* 0x000fc600078e0a02 */
[----:B------:R-:W-:Y:S01]  /*0300*/  LEA.HI.SX32 R5, R5, -R10, 0x17 ;  /* 0x8000000a05057211 */ /* 0x000fe200078fbaff */
[----:B------:R-:W-:-:S03]  /*0310*/  IMAD R6, R6, R2, R3 ;  /* 0x0000000206067224 */ /* 0x000fc600078e0203 */
[----:B------:R-:W-:-:S04]  /*0320*/  IMNMX R5, R5, 0x8, PT ;  /* 0x0000000805057817 */ /* 0x000fc80003800200 */
[-C--:B------:R-:W-:Y:S02]  /*0330*/  IABS R7, R5.reuse ;  /* 0x0000000500077213 */ /* 0x080fe40000000000 */
[----:B------:R-:W-:Y:S02]  /*0340*/  IABS R11, R5 ;  /* 0x00000005000b7213 */ /* 0x000fe40000000000 */
[----:B------:R-:W1:Y:S08]  /*0350*/  I2F.RP R0, R7 ;  /* 0x0000000700007306 */ /* 0x000e700000209400 */
[----:B-1----:R-:W1:Y:S02]  /*0360*/  MUFU.RCP R0, R0 ;  /* 0x0000000000007308 */ /* 0x002e640000001000 */
[----:B-1----:R-:W-:Y:S01]  /*0370*/  IADD3 R8, R0, 0xffffffe, RZ ;  /* 0x0ffffffe00087810 */ /* 0x002fe20007ffe0ff */
[----:B------:R-:W-:Y:S01]  /*0380*/  IMAD.MOV R0, RZ, RZ, -R11 ;  /* 0x000000ffff007224 */ /* 0x000fe200078e0a0b */
[----:B------:R-:W-:-:S04]  /*0390*/  IADD3 R11, R28, -0x3c, RZ ;  /* 0xffffffc41c0b7810 */ /* 0x000fc80007ffe0ff */
[----:B------:R1:W2:Y:S02]  /*03a0*/  F2I.FTZ.U32.TRUNC.NTZ R9, R8 ;  /* 0x0000000800097305 */ /* 0x0002a4000021f000 */
[----:B-1----:R-:W-:Y:S02]  /*03b0*/  IMAD.MOV.U32 R8, RZ, RZ, RZ ;  /* 0x000000ffff087224 */ /* 0x002fe400078e00ff */
[----:B--2---:R-:W-:-:S04]  /*03c0*/  IMAD.MOV R4, RZ, RZ, -R9 ;  /* 0x000000ffff047224 */ /* 0x004fc800078e0a09 */
[----:B------:R-:W-:Y:S01]  /*03d0*/  IMAD.MOV.U32 R2, RZ, RZ, R4 ;  /* 0x000000ffff027224 */ /* 0x000fe200078e0004 */
[----:B------:R-:W-:-:S03]  /*03e0*/  IABS R4, R6 ;  /* 0x0000000600047213 */ /* 0x000fc60000000000 */
[----:B------:R-:W-:Y:S02]  /*03f0*/  IMAD R3, R2, R7, RZ ;  /* 0x0000000702037224 */ /* 0x000fe400078e02ff */
[----:B------:R-:W-:Y:S01]  /*0400*/  IMAD.MOV.U32 R2, RZ, RZ, R4 ;  /* 0x000000ffff027224 */ /* 0x000fe200078e0004 */
[----:B------:R-:W-:Y:S01]  /*0410*/  IADD3 R4, R28, -0x30, RZ ;  /* 0xffffffd01c047810 */ /* 0x000fe20007ffe0ff */
[----:B------:R-:W-:-:S03]  /*0420*/  IMAD.HI.U32 R9, R9, R3, R8 ;  /* 0x0000000309097227 */ /* 0x000fc600078e0008 */
[----:B------:R-:W-:Y:S02]  /*0430*/  ISETP.GE.U32.AND P2, PT, R4, 0x7fffffb1, PT ;  /* 0x7fffffb10400780c */ /* 0x000fe40003f46070 */
[----:B------:R-:W-:Y:S01]  /*0440*/  IADD3 R4, R28, -0x27, RZ ;  /* 0xffffffd91c047810 */ /* 0x000fe20007ffe0ff */
[----:B------:R-:W-:-:S04]  /*0450*/  IMAD.HI.U32 R3, R9, R2, RZ ;  /* 0x0000000209037227 */ /* 0x000fc800078e00ff */
[----:B------:R-:W-:Y:S01]  /*0460*/  IMAD R0, R3, R0, R2 ;  /* 0x0000000003007224 */ /* 0x000fe200078e0202 */
[----:B------:R-:W-:-:S04]  /*0470*/  IADD3 R2, R28, -0x2f, RZ ;  /* 0xffffffd11c027810 */ /* 0x000fc80007ffe0ff */
[----:B------:R-:W-:Y:S02]  /*0480*/  ISETP.GT.U32.AND P0, PT, R7, R0, PT ;  /* 0x000000000700720c */ /* 0x000fe40003f04070 */
[----:B------:R-:W-:Y:S02]  /*0490*/  ISETP.GE.U32.AND P1, PT, R2, 0x7fffffb2, PT ;  /* 0x7fffffb20200780c */ /* 0x000fe40003f26070 */
[----:B------:R-:W-:Y:S02]  /*04a0*/  IADD3 R2, R28, -0x2e, RZ ;  /* 0xffffffd21c027810 */ /* 0x000fe40007ffe0ff */
[----:B------:R-:W-:Y:S02]  /*04b0*/  SEL R23, RZ, 0x1fffe, P1 ;  /* 0x0001fffeff177807 */ /* 0x000fe40000800000 */
[----:B------:R-:W-:Y:S02]  /*04c0*/  ISETP.GE.U32.AND P4, PT, R2, 0x7fffffb3, PT ;  /* 0x7fffffb30200780c */ /* 0x000fe40003f86070 */
[----:B------:R-:W-:-:S03]  /*04d0*/  IADD3 R2, R28, -0x2c, RZ ;  /* 0xffffffd41c027810 */ /* 0x000fc60007ffe0ff */
[----:B------:R-:W-:Y:S01]  /*04e0*/  @!P0 IMAD.IADD R0, R0, 0x1, -R7 ;  /* 0x0000000100008824 */ /* 0x000fe200078e0a07 */
[----:B------:R-:W-:Y:S02]  /*04f0*/  @!P0 IADD3 R3, R3, 0x1, RZ ;  /* 0x0000000103038810 */ /* 0x000fe40007ffe0ff */
[----:B------:R-:W-:Y:S02]  /*0500*/  ISETP.NE.AND P0, PT, R5, RZ, PT ;  /* 0x000000ff0500720c */ /* 0x000fe40003f05270 */
[----:B------:R-:W-:Y:S02]  /*0510*/  ISETP.GE.U32.AND P3, PT, R0, R7, PT ;  /* 0x000000070000720c */ /* 0x000fe40003f66070 */
[----:B------:R-:W-:Y:S02]  /*0520*/  LOP3.LUT R0, R6, R5, RZ, 0x3c, !PT ;  /* 0x0000000506007212 */ /* 0x000fe400078e3cff */
[----:B------:R-:W-:Y:S02]  /*0530*/  SEL R7, RZ, 0x4, P4 ;  /* 0x00000004ff077807 */ /* 0x000fe40002000000 */
[----:B------:R-:W-:-:S02]  /*0540*/  ISETP.GE.AND P6, PT, R0, RZ, PT ;  /* 0x000000ff0000720c */ /* 0x000fc40003fc6270 */
[----:B------:R-:W-:-:S04]  /*0550*/  IADD3 R0, R28, -0x2d, RZ ;  /* 0xffffffd31c007810 */ /* 0x000fc80007ffe0ff */
[----:B------:R-:W-:Y:S02]  /*0560*/  ISETP.GE.U32.AND P5, PT, R0, 0x7fffffb4, PT ;  /* 0x7fffffb40000780c */ /* 0x000fe40003fa6070 */
[----:B------:R-:W-:Y:S02]  /*0570*/  IADD3 R0, R28, -0x2b, RZ ;  /* 0xffffffd51c007810 */ /* 0x000fe40007ffe0ff */
[----:B------:R-:W-:Y:S02]  /*0580*/  @P3 IADD3 R3, R3, 0x1, RZ ;  /* 0x0000000103033810 */ /* 0x000fe40007ffe0ff */
[----:B------:R-:W-:Y:S02]  /*0590*/  ISETP.GE.U32.AND P3, PT, R0, 0x7fffffb6, PT ;  /* 0x7fffffb60000780c */ /* 0x000fe40003f66070 */
[----:B------:R-:W-:Y:S01]  /*05a0*/  IADD3 R0, R28, -0x29, RZ ;  /* 0xffffffd71c007810 */ /* 0x000fe20007ffe0ff */
[----:B------:R-:W-:Y:S01]  /*05b0*/  @!P6 IMAD.MOV R3, RZ, RZ, -R3 ;  /* 0x000000ffff03e224 */ /* 0x000fe200078e0a03 */
[----:B------:R-:W-:-:S02]  /*05c0*/  @!P0 LOP3.LUT R3, RZ, R5, RZ, 0x33, !PT ;  /* 0x00000005ff038212 */ /* 0x000fc400078e33ff */
[----:B------:R-:W-:Y:S02]  /*05d0*/  ISETP.GE.U32.AND P0, PT, R0, 0x7fffffb8, PT ;  /* 0x7fffffb80000780c */ /* 0x000fe40003f06070 */
[----:B------:R-:W-:Y:S02]  /*05e0*/  SEL R0, RZ, 0x1, P2 ;  /* 0x00000001ff007807 */ /* 0x000fe40001000000 */
[----:B------:R-:W-:Y:S02]  /*05f0*/  ISETP.GE.U32.AND P2, PT, R4, 0x7fffffba, PT ;  /* 0x7fffffba0400780c */ /* 0x000fe40003f46070 */
[----:B------:R-:W-:Y:S02]  /*0600*/  IADD3 R4, R28, -0x25, RZ ;  /* 0xffffffdb1c047810 */ /* 0x000fe40007ffe0ff */
[----:B------:R-:W-:Y:S02]  /*0610*/  ISETP.GE.U32.AND P6, PT, R2, 0x7fffffb5, PT ;  /* 0x7fffffb50200780c */ /* 0x000fe40003fc6070 */
[----:B------:R-:W-:-:S02]  /*0620*/  IADD3 R2, R28, -0x2a, RZ ;  /* 0xffffffd61c027810 */ /* 0x000fc40007ffe0ff */
[----:B------:R-:W-:Y:S02]  /*0630*/  ISETP.GE.U32.AND P4, PT, R4, 0x7fffffbc, PT ;  /* 0x7fffffbc0400780c */ /* 0x000fe40003f86070 */
[----:B------:R-:W-:Y:S02]  /*0640*/  IADD3 R4, R28, -0x23, RZ ;  /* 0xffffffdd1c047810 */ /* 0x000fe40007ffe0ff */
[----:B------:R-:W-:Y:S02]  /*0650*/  SEL R8, RZ, 0x7fff8, P5 ;  /* 0x0007fff8ff087807 */ /* 0x000fe40002800000 */
[----:B------:R-:W-:Y:S02]  /*0660*/  ISETP.GE.U32.AND P1, PT, R2, 0x7fffffb7, PT ;  /* 0x7fffffb70200780c */ /* 0x000fe40003f26070 */
[----:B------:R-:W-:Y:S01]  /*0670*/  IADD3 R2, R28, -0x28, RZ ;  /* 0xffffffd81c027810 */ /* 0x000fe20007ffe0ff */
[----:B------:R1:W-:Y:S01]  /*0680*/  STL [R1+0x2c], R8 ;  /* 0x00002c0801007387 */ /* 0x0003e20000100800 */
[----:B------:R-:W-:-:S02]  /*0690*/  SEL R17, RZ, 0x1, P6 ;  /* 0x00000001ff117807 */ /* 0x000fc40003000000 */
[----:B------:R-:W-:Y:S01]  /*06a0*/  ISETP.GE.U32.AND P6, PT, R4, 0x7fffffbe, PT ;  /* 0x7fffffbe0400780c */ /* 0x000fe20003fc6070 */
[----:B------:R-:W-:Y:S01]  /*06b0*/  STL [R1+0x30], R7 ;  /* 0x0000300701007387 */ /* 0x000fe20000100800 */
[----:B------:R-:W-:Y:S01]  /*06c0*/  SEL R9, RZ, 0x7fff8, P0 ;  /* 0x0007fff8ff097807 */ /* 0x000fe20000000000 */
[----:B------:R-:W2:Y:S01]  /*06d0*/  I2F.RP R4, R12 ;  /* 0x0000000c00047306 */ /* 0x000ea20000209400 */
[----:B------:R-:W-:Y:S02]  /*06e0*/  ISETP.GE.U32.AND P5, PT, R2, 0x7fffffb9, PT ;  /* 0x7fffffb90200780c */ /* 0x000fe40003fa6070 */
[C---:B------:R-:W-:Y:S01]  /*06f0*/  IADD3 R2, R28.reuse, -0x26, RZ ;  /* 0xffffffda1c027810 */ /* 0x040fe20007ffe0ff */
[----:B------:R3:W-:Y:S01]  /*0700*/  STL [R1+0x34], R9 ;  /* 0x0000340901007387 */ /* 0x0007e20000100800 */
[----:B-1----:R-:W-:Y:S02]  /*0710*/  IADD3 R8, R28, -0x21, RZ ;  /* 0xffffffdf1c087810 */ /* 0x002fe40007ffe0ff */
[----:B------:R-:W-:-:S02]  /*0720*/  SEL R25, RZ, 0x1fffe, P2 ;  /* 0x0001fffeff197807 */ /* 0x000fc40001000000 */
[----:B------:R-:W-:Y:S02]  /*0730*/  SEL R24, RZ, 0x1, P5 ;  /* 0x00000001ff187807 */ /* 0x000fe40002800000 */
[----:B------:R-:W-:Y:S02]  /*0740*/  SEL R20, RZ, 0x1fffe, P3 ;  /* 0x0001fffeff147807 */ /* 0x000fe40001800000 */
[----:B------:R-:W-:Y:S02]  /*0750*/  ISETP.GE.U32.AND P3, PT, R2, 0x7fffffbb, PT ;  /* 0x7fffffbb0200780c */ /* 0x000fe40003f66070 */
[----:B---3--:R-:W-:Y:S01]  /*0760*/  SEL R9, RZ, 0x4, P1 ;  /* 0x00000004ff097807 */ /* 0x008fe20000800000 */
[----:B--2---:R-:W1:Y:S01]  /*0770*/  MUFU.RCP R4, R4 ;  /* 0x0000000400047308 */ /* 0x004e620000001000 */
[----:B------:R-:W-:Y:S02]  /*0780*/  ISETP.GE.U32.AND P1, PT, R8, 0x7fffffc0, PT ;  /* 0x7fffffc00800780c */ /* 0x000fe40003f26070 */
[----:B------:R-:W-:Y:S01]  /*0790*/  SEL R8, RZ, 0x7fff8, P4 ;  /* 0x0007fff8ff087807 */ /* 0x000fe20002000000 */
[----:B------:R-:W-:Y:S01]  /*07a0*/  STL [R1+0x38], R9 ;  /* 0x0000380901007387 */ /* 0x000fe20000100800 */
[----:B------:R-:W-:-:S02]  /*07b0*/  IADD3 R2, R28, -0x24, RZ ;  /* 0xffffffdc1c027810 */ /* 0x000fc40007ffe0ff */
[----:B------:R-:W-:Y:S01]  /*07c0*/  IADD3 R7, R28, -0x22, RZ ;  /* 0xffffffde1c077810 */ /* 0x000fe20007ffe0ff */
[----:B------:R-:W-:Y:S01]  /*07d0*/  STL.64 [R1+0x868], R24 ;  /* 0x0008681801007387 */ /* 0x000fe20000100a00 */
[----:B------:R-:W-:Y:S02]  /*07e0*/  ISETP.GE.U32.AND P0, PT, R2, 0x7fffffbd, PT ;  /* 0x7fffffbd0200780c */ /* 0x000fe40003f06070 */
[C---:B------:R-:W-:Y:S01]  /*07f0*/  IADD3 R2, R28.reuse, -0x17, RZ ;  /* 0xffffffe91c027810 */ /* 0x040fe20007ffe0ff */
[----:B------:R2:W-:Y:S01]  /*0800*/  STL [R1+0x3c], R8 ;  /* 0x00003c0801007387 */ /* 0x0005e20000100800 */
[----:B------:R-:W-:Y:S02]  /*0810*/  ISETP.GE.U32.AND P2, PT, R7, 0x7fffffbf, PT ;  /* 0x7fffffbf0700780c */ /* 0x000fe40003f46070 */
[----:B------:R-:W-:Y:S02]  /*0820*/  IADD3 R7, R28, -0x18, RZ ;  /* 0xffffffe81c077810 */ /* 0x000fe40007ffe0ff */
[----:B------:R-:W-:-:S02]  /*0830*/  ISETP.GE.U32.AND P5, PT, R2, 0x7fffffca, PT ;  /* 0x7fffffca0200780c */ /* 0x000fc40003fa6070 */
[C---:B------:R-:W-:Y:S02]  /*0840*/  IADD3 R2, R28.reuse, -0x15, RZ ;  /* 0xffffffeb1c027810 */ /* 0x040fe40007ffe0ff */
[----:B------:R-:W-:Y:S02]  /*0850*/  ISETP.GE.U32.AND P4, PT, R7, 0x7fffffc9, PT ;  /* 0x7fffffc90700780c */ /* 0x000fe40003f86070 */
[----:B--2---:R-:W-:Y:S02]  /*0860*/  SEL R8, RZ, 0x4, P3 ;  /* 0x00000004ff087807 */ /* 0x004fe40001800000 */
[----:B------:R-:W-:Y:S02]  /*0870*/  IADD3 R7, R28, -0x16, RZ ;  /* 0xffffffea1c077810 */ /* 0x000fe40007ffe0ff */
[----:B------:R-:W-:Y:S01]  /*0880*/  ISETP.GE.U32.AND P3, PT, R2, 0x7fffffcc, PT ;  /* 0x7fffffcc0200780c */ /* 0x000fe20003f66070 */
[----:B------:R2:W-:Y:S01]  /*0890*/  STL [R1+0x40], R8 ;  /* 0x0000400801007387 */ /* 0x0005e20000100800 */
[----:B------:R-:W-:-:S02]  /*08a0*/  IADD3 R2, R28, -0x13, RZ ;  /* 0xffffffed1c027810 */ /* 0x000fc40007ffe0ff */
[----:B-1----:R-:W-:Y:S02]  /*08b0*/  IADD3 R9, R4, 0xffffffe, RZ ;  /* 0x0ffffffe04097810 */ /* 0x002fe40007ffe0ff */
[C---:B------:R-:W-:Y:S02]  /*08c0*/  IADD3 R4, R28.reuse, -0x1c, RZ ;  /* 0xffffffe41c047810 */ /* 0x040fe40007ffe0ff */
[----:B------:R-:W-:Y:S02]  /*08d0*/  SEL R15, RZ, 0x1, P4 ;  /* 0x00000001ff0f7807 */ /* 0x000fe40002000000 */
[----:B------:R-:W1:Y:S01]  /*08e0*/  F2I.FTZ.U32.TRUNC.NTZ R9, R9 ;  /* 0x0000000900097305 */ /* 0x000e62000021f000 */
[----:B--2---:R-:W-:Y:S02]  /*08f0*/  SEL R8, RZ, 0x1fffe, P6 ;  /* 0x0001fffeff087807 */ /* 0x004fe40003000000 */
[----:B------:R-:W-:Y:S02]  /*0900*/  ISETP.GE.U32.AND P6, PT, R7, 0x7fffffcb, PT ;  /* 0x7fffffcb0700780c */ /* 0x000fe40003fc6070 */
[----:B------:R-:W-:Y:S01]  /*0910*/  IADD3 R7, R28, -0x14, RZ ;  /* 0xffffffec1c077810 */ /* 0x000fe20007ffe0ff */
[----:B------:R2:W-:Y:S01]  /*0920*/  STL [R1+0x4], R8 ;  /* 0x0000040801007387 */ /* 0x0005e20000100800 */
[----:B------:R-:W-:-:S02]  /*0930*/  SEL R14, RZ, 0x7fff8, P3 ;  /* 0x0007fff8ff0e7807 */ /* 0x000fc40001800000 */
[----:B------:R-:W-:Y:S02]  /*0940*/  ISETP.GE.U32.AND P3, PT, R4, 0x7fffffc5, PT ;  /* 0x7fffffc50400780c */ /* 0x000fe40003f66070 */
[----:B------:R-:W-:Y:S02]  /*0950*/  IADD3 R4, R28, -0x19, RZ ;  /* 0xffffffe71c047810 */ /* 0x000fe40007ffe0ff */
[----:B------:R-:W-:Y:S02]  /*0960*/  SEL R13, RZ, 0x4, P6 ;  /* 0x00000004ff0d7807 */ /* 0x000fe40003000000 */
[----:B------:R-:W-:Y:S02]  /*0970*/  ISETP.GE.U32.AND P6, PT, R4, 0x7fffffc8, PT ;  /* 0x7fffffc80400780c */ /* 0x000fe40003fc6070 */
[----:B--2---:R-:W-:Y:S02]  /*0980*/  SEL R8, RZ, 0x1, P0 ;  /* 0x00000001ff087807 */ /* 0x004fe40000000000 */
[----:B------:R-:W-:-:S02]  /*0990*/  ISETP.GE.U32.AND P0, PT, R2, 0x7fffffce, PT ;  /* 0x7fffffce0200780c */ /* 0x000fc40003f06070 */
[C---:B------:R-:W-:Y:S01]  /*09a0*/  IADD3 R2, R28.reuse, -0x11, RZ ;  /* 0xffffffef1c027810 */ /* 0x040fe20007ffe0ff */
[----:B------:R2:W-:Y:S01]  /*09b0*/  STL [R1+0x8], R8 ;  /* 0x0000080801007387 */ /* 0x0005e20000100800 */
[----:B------:R-:W-:Y:S02]  /*09c0*/  SEL R4, RZ, 0x1fffe, P0 ;  /* 0x0001fffeff047807 */ /* 0x000fe40000000000 */
[----:B--2---:R-:W-:Y:S02]  /*09d0*/  SEL R8, RZ, 0x7fff8, P1 ;  /* 0x0007fff8ff087807 */ /* 0x004fe40000800000 */
[----:B------:R-:W-:Y:S02]  /*09e0*/  ISETP.GE.U32.AND P1, PT, R7, 0x7fffffcd, PT ;  /* 0x7fffffcd0700780c */ /* 0x000fe40003f26070 */
[----:B------:R-:W-:Y:S01]  /*09f0*/  IADD3 R7, R28, -0x12, RZ ;  /* 0xffffffee1c077810 */ /* 0x000fe20007ffe0ff */
[----:B------:R2:W-:Y:S02]  /*0a00*/  STL [R1+0x4c], R8 ;  /* 0x00004c0801007387 */ /* 0x0005e40000100800 */
[----:B--2---:R-:W-:-:S02]  /*0a10*/  SEL R8, RZ, 0x4, P2 ;  /* 0x00000004ff087807 */ /* 0x004fc40001000000 */
[----:B------:R-:W-:Y:S02]  /*0a20*/  ISETP.GE.U32.AND P2, PT, R2, 0x7fffffd0, PT ;  /* 0x7fffffd00200780c */ /* 0x000fe40003f46070 */
[----:B------:R-:W-:Y:S01]  /*0a30*/  SEL R2, RZ, 0x1fffe, P5 ;  /* 0x0001fffeff027807 */ /* 0x000fe20002800000 */
[----:B------:R2:W-:Y:S01]  /*0a40*/  STL [R1+0x50], R8 ;  /* 0x0000500801007387 */ /* 0x0005e20000100800 */
[----:B------:R-:W-:Y:S02]  /*0a50*/  ISETP.GE.U32.AND P5, PT, R7, 0x7fffffcf, PT ;  /* 0x7fffffcf0700780c */ /* 0x000fe40003fa6070 */
[----:B------:R-:W-:Y:S01]  /*0a60*/  IADD3 R7, R28, -0x1b, RZ ;  /* 0xffffffe51c077810 */ /* 0x000fe20007ffe0ff */
[----:B------:R-:W-:-:S03]  /*0a70*/  IMAD.IADD R2, R15, 0x1, R2 ;  /* 0x000000010f027824 */ /* 0x000fc600078e0202 */
[----:B------:R-:W-:Y:S01]  /*0a80*/  ISETP.GE.U32.AND P4, PT, R7, 0x7fffffc6, PT ;  /* 0x7fffffc60700780c */ /* 0x000fe20003f86070 */
[----:B------:R-:W-:Y:S01]  /*0a90*/  IMAD.MOV R7, RZ, RZ, -R3 ;  /* 0x000000ffff077224 */ /* 0x000fe200078e0a03 */
[----:B--2---:R-:W-:-:S03]  /*0aa0*/  IADD3 R8, R28, -0x1a, RZ ;  /* 0xffffffe61c087810 */ /* 0x004fc60007ffe0ff */
[----:B------:R-:W-:Y:S01]  /*0ab0*/  IMAD R5, R5, R7, R6 ;  /* 0x0000000705057224 */ /* 0x000fe200078e0206 */
[----:B------:R-:W-:Y:S02]  /*0ac0*/  IADD3 R6, R28, -0x3b, RZ ;  /* 0xffffffc51c067810 */ /* 0x000fe40007ffe0ff */
[----:B------:R-:W-:Y:S01]  /*0ad0*/  ISETP.GE.U32.AND P0, PT, R8, 0x7fffffc7, PT ;  /* 0x7fffffc70800780c */ /* 0x000fe20003f06070 */
[----:B-1----:R-:W-:Y:S01]  /*0ae0*/  IMAD.MOV R8, RZ, RZ, -R9 ;  /* 0x000000ffff087224 */ /* 0x002fe200078e0a09 */
[----:B------:R-:W-:Y:S01]  /*0af0*/  SEL R7, RZ, 0x1, P1 ;  /* 0x00000001ff077807 */ /* 0x000fe20000800000 */
[----:B------:R-:W-:Y:S01]  /*0b00*/  IMAD.IADD R10, R10, 0x1, R5 ;  /* 0x000000010a0a7824 */ /* 0x000fe200078e0205 */
[----:B------:R-:W-:Y:S02]  /*0b10*/  ISETP.GE.U32.AND P1, PT, R6, 0x7fffffa6, PT ;  /* 0x7fffffa60600780c */ /* 0x000fe40003f26070 */
[----:B------:R-:W-:Y:S01]  /*0b20*/  SEL R6, RZ, 0x7fff8, P2 ;  /* 0x0007fff8ff067807 */ /* 0x000fe20001000000 */
[----:B------:R-:W-:Y:S01]  /*0b30*/  IMAD R22, R10, 0x200, R18 ;  /* 0x000002000a167824 */ /* 0x000fe200078e0212 */
[----:B------:R-:W-:Y:S01]  /*0b40*/  ISETP.GE.U32.AND P2, PT, R11, 0x7fffffa5, PT ;  /* 0x7fffffa50b00780c */ /* 0x000fe20003f46070 */
[----:B------:R-:W-:Y:S01]  /*0b50*/  IMAD R11, R8, R12, RZ ;  /* 0x0000000c080b7224 */ /* 0x000fe200078e02ff */
[----:B------:R-:W-:Y:S01]  /*0b60*/  IADD3 R10, R28, -0x3f, RZ ;  /* 0xffffffc11c0a7810 */ /* 0x000fe20007ffe0ff */
[----:B------:R-:W-:Y:S01]  /*0b70*/  IMAD.MOV.U32 R8, RZ, RZ, RZ ;  /* 0x000000ffff087224 */ /* 0x000fe200078e00ff */
[----:B------:R-:W-:Y:S01]  /*0b80*/  SEL R5, RZ, 0x4, P5 ;  /* 0x00000004ff057807 */ /* 0x000fe20002800000 */
[----:B------:R-:W-:Y:S01]  /*0b90*/  STL [R1+0x7a0], R22 ;  /* 0x0007a01601007387 */ /* 0x000fe20000100800 */
[----:B------:R-:W-:Y:S01]  /*0ba0*/  ISETP.GE.U32.AND P5, PT, R16, 0x7fffffa8, PT ;  /* 0x7fffffa81000780c */ /* 0x000fe20003fa6070 */
[----:B------:R-:W-:Y:S01]  /*0bb0*/  IMAD.HI.U32 R18, R9, R11, R8 ;  /* 0x0000000b09127227 */ /* 0x000fe200078e0008 */
[----:B------:R-:W-:-:S02]  /*0bc0*/  SEL R16, RZ, 0x1, P3 ;  /* 0x00000001ff107807 */ /* 0x000fc40001800000 */
[----:B------:R-:W-:Y:S01]  /*0bd0*/  ISETP.GE.U32.AND P3, PT, R10, 0x7fffffa2, PT ;  /* 0x7fffffa20a00780c */ /* 0x000fe20003f66070 */
[----:B------:R-:W-:Y:S01]  /*0be0*/  IMAD.IADD R4, R7, 0x1, R4 ;  /* 0x0000000107047824 */ /* 0x000fe200078e0204 */
[----:B------:R-:W-:Y:S01]  /*0bf0*/  SEL R11, RZ, 0x1fffe, P4 ;  /* 0x0001fffeff0b7807 */ /* 0x000fe20002000000 */
[----:B------:R-:W-:Y:S01]  /*0c00*/  STL.64 [R1+0x8e0], R16 ;  /* 0x0008e01001007387 */ /* 0x000fe20000100a00 */
[----:B------:R-:W-:Y:S02]  /*0c10*/  SEL R10, RZ, 0x7fff8, P6 ;  /* 0x0007fff8ff0a7807 */ /* 0x000fe40003000000 */
[----:B------:R-:W-:Y:S02]  /*0c20*/  IABS R8, R22 ;  /* 0x0000001600087213 */ /* 0x000fe40000000000 */
[----:B------:R-:W-:Y:S01]  /*0c30*/  IADD3 R9, R28, -0x3a, RZ ;  /* 0xffffffc61c097810 */ /* 0x000fe20007ffe0ff */
[----:B------:R1:W-:Y:S02]  /*0c40*/  STL.64 [R1+0x8e8], R10 ;  /* 0x0008e80a01007387 */ /* 0x0003e40000100a00 */
[----:B------:R-:W-:Y:S01]  /*0c50*/  IMAD.HI.U32 R18, R18, R8, RZ ;  /* 0x0000000812127227 */ /* 0x000fe200078e00ff */
[----:B------:R-:W-:-:S02]  /*0c60*/  ISETP.GE.U32.AND P4, PT, R9, 0x7fffffa7, PT ;  /* 0x7fffffa70900780c */ /* 0x000fc40003f86070 */
[----:B------:R-:W-:Y:S01]  /*0c70*/  IADD3 R9, R28, -0x3d, RZ ;  /* 0xffffffc31c097810 */ /* 0x000fe20007ffe0ff */
[----:B------:R-:W-:-:S03]  /*0c80*/  IMAD.MOV R18, RZ, RZ, -R18 ;  /* 0x000000ffff127224 */ /* 0x000fc600078e0a12 */
[----:B------:R-:W-:Y:S01]  /*0c90*/  ISETP.GE.U32.AND P6, PT, R9, 0x7fffffa4, PT ;  /* 0x7fffffa40900780c */ /* 0x000fe20003fc6070 */
[----:B------:R-:W-:Y:S01]  /*0ca0*/  IMAD R8, R12, R18, R8 ;  /* 0x000000120c087224 */ /* 0x000fe200078e0208 */
[----:B------:R-:W-:Y:S02]  /*0cb0*/  SEL R9, RZ, 0x4, P0 ;  /* 0x00000004ff097807 */ /* 0x000fe40000000000 */
[----:B-1----:R-:W-:Y:S02]  /*0cc0*/  SEL R10, RZ, 0x1fffe, P1 ;  /* 0x0001fffeff0a7807 */ /* 0x002fe40000800000 */
[----:B------:R-:W-:Y:S02]  /*0cd0*/  SEL R11, RZ, 0x1, P2 ;  /* 0x00000001ff0b7807 */ /* 0x000fe40001000000 */
[----:B------:R-:W-:Y:S01]  /*0ce0*/  ISETP.GE.U32.AND P0, PT, R19, 0x7fffffa3, PT ;  /* 0x7fffffa31300780c */ /* 0x000fe20003f06070 */
[----:B------:R1:W-:Y:S01]  /*0cf0*/  STL [R1+0xc], R10 ;  /* 0x00000c0a01007387 */ /* 0x0003e20000100800 */
[----:B------:R-:W-:-:S02]  /*0d00*/  ISETP.GE.U32.AND P1, PT, R21, 0x7fffffaa, PT ;  /* 0x7fffffaa1500780c */ /* 0x000fc40003f26070 */
[C---:B------:R-:W-:Y:S01]  /*0d10*/  IADD3 R18, R28.reuse, -0x38, RZ ;  /* 0xffffffc81c127810 */ /* 0x040fe20007ffe0ff */
[----:B------:R2:W-:Y:S01]  /*0d20*/  STL [R1+0x10], R11 ;  /* 0x0000100b01007387 */ /* 0x0005e20000100800 */
[----:B------:R-:W-:Y:S02]  /*0d30*/  IADD3 R19, R28, -0x35, RZ ;  /* 0xffffffcb1c137810 */ /* 0x000fe40007ffe0ff */
[----:B------:R-:W-:Y:S02]  /*0d40*/  ISETP.GE.U32.AND P2, PT, R18, 0x7fffffa9, PT ;  /* 0x7fffffa91200780c */ /* 0x000fe40003f46070 */
[----:B------:R-:W-:Y:S02]  /*0d50*/  IADD3 R18, R28, -0x36, RZ ;  /* 0xffffffca1c127810 */ /* 0x000fe40007ffe0ff */
[----:B-1----:R-:W-:Y:S02]  /*0d60*/  SEL R10, RZ, 0x7fff8, P5 ;  /* 0x0007fff8ff0a7807 */ /* 0x002fe40002800000 */
[----:B------:R-:W-:-:S02]  /*0d70*/  ISETP.GT.U32.AND P5, PT, R12, R8, PT ;  /* 0x000000080c00720c */ /* 0x000fc40003fa4070 */
[----:B--2---:R-:W-:Y:S01]  /*0d80*/  SEL R11, RZ, 0x7fff8, P6 ;  /* 0x0007fff8ff0b7807 */ /* 0x004fe20003000000 */
[----:B------:R1:W-:Y:S01]  /*0d90*/  STL [R1+0x44], R10 ;  /* 0x0000440a01007387 */ /* 0x0003e20000100800 */
[----:B------:R-:W-:Y:S02]  /*0da0*/  IADD3 R21, R28, -0x1, RZ ;  /* 0xffffffff1c157810 */ /* 0x000fe40007ffe0ff */
[----:B-1----:R-:W-:-:S07]  /*0db0*/  SEL R10, RZ, 0x4, P4 ;  /* 0x00000004ff0a7807 */ /* 0x002fce0002000000 */
[----:B------:R-:W-:Y:S01]  /*0dc0*/  @!P5 IMAD.IADD R8, R8, 0x1, -R12 ;  /* 0x000000010808d824 */ /* 0x000fe200078e0a0c */
[----:B------:R-:W-:Y:S02]  /*0dd0*/  ISETP.GE.U32.AND P4, PT, R19, 0x7fffffac, PT ;  /* 0x7fffffac1300780c */ /* 0x000fe40003f86070 */
[----:B------:R-:W-:Y:S01]  /*0de0*/  IADD3 R19, R28, -0x33, RZ ;  /* 0xffffffcd1c137810 */ /* 0x000fe20007ffe0ff */
[----:B------:R1:W-:Y:S01]  /*0df0*/  STL [R1+0x48], R10 ;  /* 0x0000480a01007387 */ /* 0x0003e20000100800 */
[----:B------:R-:W-:Y:S02]  /*0e00*/  ISETP.GT.U32.AND P5, PT, R12, R8, PT ;  /* 0x000000080c00720c */ /* 0x000fe40003fa4070 */
[----:B------:R-:W-:Y:S02]  /*0e10*/  ISETP.GE.U32.AND P6, PT, R19, 0x7fffffae, PT ;  /* 0x7fffffae1300780c */ /* 0x000fe40003fc6070 */
[----:B------:R-:W-:Y:S02]  /*0e20*/  IADD3 R19, R28, -0x1f, RZ ;  /* 0xffffffe11c137810 */ /* 0x000fe40007ffe0ff */
[----:B-1----:R-:W-:-:S02]  /*0e30*/  SEL R10, RZ, 0x1fffe, P3 ;  /* 0x0001fffeff0a7807 */ /* 0x002fc40001800000 */
[----:B------:R-:W-:Y:S02]  /*0e40*/  ISETP.GE.U32.AND P3, PT, R18, 0x7fffffab, PT ;  /* 0x7fffffab1200780c */ /* 0x000fe40003f66070 */
[----:B------:R-:W-:Y:S01]  /*0e50*/  IADD3 R18, R28, -0x34, RZ ;  /* 0xffffffcc1c127810 */ /* 0x000fe20007ffe0ff */
[----:B------:R1:W-:Y:S02]  /*0e60*/  STL [R1+0x14], R10 ;  /* 0x0000140a01007387 */ /* 0x0003e40000100800 */
[----:B------:R-:W-:Y:S02]  /*0e70*/  @!P5 IMAD.IADD R8, R8, 0x1, -R12 ;  /* 0x000000010808d824 */ /* 0x000fe400078e0a0c */
[----:B------:R2:W-:Y:S01]  /*0e80*/  STL [R1+0x54], R11 ;  /* 0x0000540b01007387 */ /* 0x0005e20000100800 */
[----:B-1----:R-:W-:Y:S02]  /*0e90*/  SEL R10, RZ, 0x4, P0 ;  /* 0x00000004ff0a7807 */ /* 0x002fe40000000000 */
[----:B------:R-:W-:-:S02]  /*0ea0*/  ISETP.GE.U32.AND P0, PT, R18, 0x7fffffad, PT ;  /* 0x7fffffad1200780c */ /* 0x000fc40003f06070 */
[----:B--2---:R-:W-:Y:S01]  /*0eb0*/  SEL R11, RZ, 0x1, P2 ;  /* 0x00000001ff0b7807 */ /* 0x004fe20001000000 */
[----:B------:R1:W-:Y:S01]  /*0ec0*/  STL [R1+0x58], R10 ;  /* 0x0000580a01007387 */ /* 0x0003e20000100800 */
[C---:B------:R-:W-:Y:S02]  /*0ed0*/  IADD3 R18, R28.reuse, -0x32, RZ ;  /* 0xffffffce1c127810 */ /* 0x040fe40007ffe0ff */
[----:B------:R-:W-:Y:S02]  /*0ee0*/  ISETP.GE.U32.AND P2, PT, R19, 0x7fffffc2, PT ;  /* 0x7fffffc21300780c */ /* 0x000fe40003f46070 */
[----:B------:R-:W-:Y:S02]  /*0ef0*/  IADD3 R19, R28, -0xf, RZ ;  /* 0xfffffff11c137810 */ /* 0x000fe40007ffe0ff */
[----:B------:R-:W-:Y:S02]  /*0f00*/  SEL R12, RZ, 0x1fffe, P2 ;  /* 0x0001fffeff0c7807 */ /* 0x000fe40001000000 */
[----:B-1----:R-:W-:-:S02]  /*0f10*/  SEL R10, RZ, 0x1fffe, P1 ;  /* 0x0001fffeff0a7807 */ /* 0x002fc40000800000 */
[----:B------:R-:W-:Y:S02]  /*0f20*/  ISETP.GE.U32.AND P1, PT, R18, 0x7fffffaf, PT ;  /* 0x7fffffaf1200780c */ /* 0x000fe40003f26070 */
[----:B------:R-:W-:Y:S01]  /*0f30*/  IADD3 R18, R28, -0x1d, RZ ;  /* 0xffffffe31c127810 */ /* 0x000fe20007ffe0ff */
[----:B------:R1:W-:Y:S04]  /*0f40*/  STL [R1+0x18], R10 ;  /* 0x0000180a01007387 */ /* 0x0003e80000100800 */
[----:B------:R2:W-:Y:S01]  /*0f50*/  STL [R1+0x1c], R11 ;  /* 0x00001c0b01007387 */ /* 0x0005e20000100800 */
[----:B-1----:R-:W-:Y:S02]  /*0f60*/  SEL R10, RZ, 0x7fff8, P4 ;  /* 0x0007fff8ff0a7807 */ /* 0x002fe40002000000 */
[----:B------:R-:W-:-:S02]  /*0f70*/  ISETP.GE.U32.AND P4, PT, R18, 0x7fffffc4, PT ;  /* 0x7fffffc41200780c */ /* 0x000fc40003f86070 */
[----:B--2---:R-:W-:Y:S01]  /*0f80*/  SEL R11, RZ, 0x4, P3 ;  /* 0x00000004ff0b7807 */ /* 0x004fe20001800000 */
[----:B------:R1:W-:Y:S01]  /*0f90*/  STL [R1+0x5c], R10 ;  /* 0x00005c0a01007387 */ /* 0x0003e20000100800 */
[----:B------:R-:W-:Y:S02]  /*0fa0*/  ISETP.GE.AND P3, PT, R22, RZ, PT ;  /* 0x000000ff1600720c */ /* 0x000fe40003f66270 */
[----:B------:R-:W-:Y:S01]  /*0fb0*/  IADD3 R18, R28, -0x1e, RZ ;  /* 0xffffffe21c127810 */ /* 0x000fe20007ffe0ff */
[----:B------:R-:W-:Y:S01]  /*0fc0*/  STL [R1+0x60], R11 ;  /* 0x0000600b01007387 */ /* 0x000fe20000100800 */
[----:B------:R-:W-:Y:S02]  /*0fd0*/  SEL R7, RZ, 0x7fff8, P4 ;  /* 0x0007fff8ff077807 */ /* 0x000fe40002000000 */
[----:B------:R-:W-:Y:S02]  /*0fe0*/  ISETP.GE.U32.AND P5, PT, R18, 0x7fffffc3, PT ;  /* 0x7fffffc31200780c */ /* 0x000fe40003fa6070 */
[----:B------:R-:W-:-:S02]  /*0ff0*/  IADD3 R18, R28, -0xd, RZ ;  /* 0xfffffff31c127810 */ /* 0x000fc40007ffe0ff */
[----:B-1----:R-:W-:Y:S02]  /*1000*/  SEL R10, RZ, 0x1fffe, P6 ;  /* 0x0001fffeff0a7807 */ /* 0x002fe40003000000 */
[----:B------:R-:W-:Y:S01]  /*1010*/  ISETP.NE.AND P6, PT, RZ, c[0x0][0x178], PT ;  /* 0x00005e00ff007a0c */ /* 0x000fe20003fc5270 */
[----:B------:R-:W-:Y:S01]  /*1020*/  @!P3 IMAD.MOV R8, RZ, RZ, -R8 ;  /* 0x000000ffff08b224 */ /* 0x000fe200078e0a08 */
[----:B------:R-:W-:Y:S01]  /*1030*/  ISETP.GE.U32.AND P3, PT, R18, 0x7fffffd4, PT ;  /* 0x7fffffd41200780c */ /* 0x000fe20003f66070 */
[----:B------:R1:W-:Y:S02]  /*1040*/  STL [R1+0x28], R10 ;  /* 0x0000280a01007387 */ /* 0x0003e40000100800 */
[----:B-1----:R-:W-:-:S08]  /*1050*/  SEL R10, RZ, 0x1, P0 ;  /* 0x00000001ff0a7807 */ /* 0x002fd00000000000 */
[----:B------:R-:W-:Y:S02]  /*1060*/  @!P6 LOP3.LUT R8, RZ, c[0x0][0x178], RZ, 0x33, !PT ;  /* 0x00005e00ff08ea12 */ /* 0x000fe400078e33ff */
[----:B------:R-:W-:Y:S01]  /*1070*/  ISETP.GE.U32.AND P0, PT, R19, 0x7fffffd2, PT ;  /* 0x7fffffd21300780c */ /* 0x000fe20003f06070 */
[----:B------:R-:W-:Y:S01]  /*1080*/  STL [R1+0x20], R10 ;  /* 0x0000200a01007387 */ /* 0x000fe20000100800 */
[----:B------:R-:W-:Y:S02]  /*1090*/  IADD3 R19, R28, -0x5, RZ ;  /* 0xfffffffb1c137810 */ /* 0x000fe40007ffe0ff */
[----:B------:R-:W-:Y:S01]  /*10a0*/  ISETP.GE.U32.AND P6, PT, R21, 0x7fffffe0, PT ;  /* 0x7fffffe01500780c */ /* 0x000fe20003fc6070 */
[----:B------:R-:W-:Y:S01]  /*10b0*/  STL.64 [R1+0x8f0], R12 ;  /* 0x0008f00c01007387 */ /* 0x000fe20000100a00 */
[----:B------:R-:W-:-:S03]  /*10c0*/  ISETP.GE.U32.AND P2, PT, R19, 0x7fffffdc, PT ;  /* 0x7fffffdc1300780c */ /* 0x000fc60003f46070 */
[----:B------:R1:W-:Y:S04]  /*10d0*/  STL.64 [R1+0x8d8], R2 ;  /* 0x0008d80201007387 */ /* 0x0003e80000100a00 */
[----:B------:R2:W-:Y:S01]  /*10e0*/  STL.64 [R1+0x8c8], R4 ;  /* 0x0008c80401007387 */ /* 0x0005e20000100a00 */
[----:B-1----:R-:W-:Y:S02]  /*10f0*/  IMAD R2, R8, c[0x0][0x184], RZ ;  /* 0x0000610008027a24 */ /* 0x002fe400078e02ff */
[----:B------:R-:W-:Y:S02]  /*1100*/  IMAD.MOV.U32 R3, RZ, RZ, c[0x0][0x188] ;  /* 0x00006200ff037624 */ /* 0x000fe400078e00ff */
[----:B------:R-:W-:Y:S01]  /*1110*/  IMAD.SHL.U32 R8, R2, 0x4, RZ ;  /* 0x0000000402087824 */ /* 0x000fe200078e00ff */
[----:B------:R-:W-:Y:S01]  /*1120*/  STL [R1+0x74], R2 ;  /* 0x0000740201007387 */ /* 0x000fe20000100800 */
[----:B------:R-:W-:-:S02]  /*1130*/  IMAD.SHL.U32 R12, R3, 0x2, RZ ;  /* 0x00000002030c7824 */ /* 0x000fc400078e00ff */
[C---:B------:R-:W-:Y:S01]  /*1140*/  IMAD R16, R3.reuse, 0xc, RZ ;  /* 0x0000000c03107824 */ /* 0x040fe200078e02ff */
[----:B------:R1:W-:Y:S01]  /*1150*/  STL [R1+0x170], R8 ;  /* 0x0001700801007387 */ /* 0x0003e20000100800 */
[----:B------:R-:W-:Y:S01]  /*1160*/  IADD3 R18, P4, R8, c[0x0][0x160], RZ ;  /* 0x0000580008127a10 */ /* 0x000fe20007f9e0ff */
[C---:B------:R-:W-:Y:S02]  /*1170*/  IMAD R10, R3.reuse, 0x3, RZ ;  /* 0x00000003030a7824 */ /* 0x040fe400078e02ff */
[----:B------:R3:W-:Y:S01]  /*1180*/  STL.64 [R1+0x8d0], R6 ;  /* 0x0008d00601007387 */ /* 0x0007e20000100a00 */
[----:B------:R-:W-:Y:S01]  /*1190*/  LEA.HI.X.SX32 R19, R2, c[0x0][0x164], 0x2, P4 ;  /* 0x0000590002137a11 */ /* 0x000fe200020f16ff */
[C---:B--2---:R-:W-:Y:S02]  /*11a0*/  IMAD R5, R3.reuse, 0x14, RZ ;  /* 0x0000001403057824 */ /* 0x044fe400078e02ff */
[----:B------:R2:W-:Y:S01]  /*11b0*/  STL [R1+0x900], R7 ;  /* 0x0009000701007387 */ /* 0x0005e20000100800 */
[C---:B------:R-:W-:Y:S01]  /*11c0*/  IMAD R13, R3.reuse, 0x5, RZ ;  /* 0x00000005030d7824 */ /* 0x040fe200078e02ff */
[----:B-1----:R-:W-:Y:S01]  /*11d0*/  SEL R8, RZ, 0x4, P5 ;  /* 0x00000004ff087807 */ /* 0x002fe20002800000 */
[----:B------:R-:W-:-:S02]  /*11e0*/  IMAD R4, R3, 0x7, RZ ;  /* 0x0000000703047824 */ /* 0x000fc400078e02ff */
[C---:B------:R-:W-:Y:S02]  /*11f0*/  IMAD R15, R3.reuse, 0x24, RZ ;  /* 0x00000024030f7824 */ /* 0x040fe400078e02ff */
[----:B------:R1:W-:Y:S01]  /*1200*/  STL.64 [R1+0x8f8], R8 ;  /* 0x0008f80801007387 */ /* 0x0003e20000100a00 */
[C---:B---3--:R-:W-:Y:S01]  /*1210*/  LEA R6, P4, R3.reuse, R18, 0x3 ;  /* 0x0000001203067211 */ /* 0x048fe200078818ff */
[C---:B------:R-:W-:Y:S02]  /*1220*/  IMAD R21, R3.reuse, 0x28, RZ ;  /* 0x0000002803157824 */ /* 0x040fe400078e02ff */
[C---:B------:R-:W-:Y:S01]  /*1230*/  IMAD R22, R3.reuse, 0x2c, RZ ;  /* 0x0000002c03167824 */ /* 0x040fe200078e02ff */
[----:B--2---:R-:W-:Y:S01]  /*1240*/  LEA.HI.X.SX32 R7, R12, R19, 0x2, P4 ;  /* 0x000000130c077211 */ /* 0x004fe200020f16ff */
[C---:B------:R-:W-:Y:S02]  /*1250*/  IMAD R17, R3.reuse, 0xb, RZ ;  /* 0x0000000b03117824 */ /* 0x040fe400078e02ff */
[----:B------:R-:W-:-:S02]  /*1260*/  IMAD R26, R3, 0x30, RZ ;  /* 0x00000030031a7824 */ /* 0x000fc400078e02ff */
[C---:B------:R-:W-:Y:S02]  /*1270*/  IMAD R27, R3.reuse, 0x34, RZ ;  /* 0x00000034031b7824 */ /* 0x040fe400078e02ff */
[C---:B-1----:R-:W-:Y:S02]  /*1280*/  IMAD.SHL.U32 R8, R3.reuse, 0x4, RZ ;  /* 0x0000000403087824 */ /* 0x042fe400078e00ff */
[C---:B------:R-:W-:Y:S02]  /*1290*/  IMAD R29, R3.reuse, 0x38, RZ ;  /* 0x00000038031d7824 */ /* 0x040fe400078e02ff */
[C---:B------:R-:W-:Y:S01]  /*12a0*/  IMAD R11, R3.reuse, 0xd, RZ ;  /* 0x0000000d030b7824 */ /* 0x040fe200078e02ff */
[----:B------:R-:W-:Y:S01]  /*12b0*/  IADD3 R24, P5, R8, R18, RZ ;  /* 0x0000001208187210 */ /* 0x000fe20007fbe0ff */
[----:B------:R-:W-:-:S03]  /*12c0*/  IMAD R2, R3, 0xf, RZ ;  /* 0x0000000f03027824 */ /* 0x000fc600078e02ff */
[----:B------:R-:W-:-:S05]  /*12d0*/  LEA.HI.X.SX32 R25, R3, R19, 0x2, P5 ;  /* 0x0000001303197211 */ /* 0x000fca00028f16ff */
[----:B------:R1:W-:Y:S04]  /*12e0*/  STL.64 [R1+0xc0], R24 ;  /* 0x0000c01801007387 */ /* 0x0003e80000100a00 */
[----:B------:R2:W-:Y:S01]  /*12f0*/  STL.64 [R1+0x100], R6 ;  /* 0x0001000601007387 */ /* 0x0005e20000100a00 */
[----:B-1----:R-:W-:-:S04]  /*1300*/  IADD3 R24, P5, R16, R18, RZ ;  /* 0x0000001210187210 */ /* 0x002fc80007fbe0ff */
[-C--:B------:R-:W-:Y:S01]  /*1310*/  LEA.HI.X.SX32 R25, R10, R19.reuse, 0x2, P5 ;  /* 0x000000130a197211 */ /* 0x080fe200028f16ff */
[C---:B------:R-:W-:Y:S01]  /*1320*/  IMAD R10, R3.reuse, 0x3c, RZ ;  /* 0x0000003c030a7824 */ /* 0x040fe200078e02ff */
[-C--:B--2---:R-:W-:Y:S02]  /*1330*/  LEA R6, P4, R3, R18.reuse, 0x4 ;  /* 0x0000001203067211 */ /* 0x084fe400078820ff */
[----:B------:R-:W-:Y:S01]  /*1340*/  IADD3 R12, P5, R5, R18, RZ ;  /* 0x00000012050c7210 */ /* 0x000fe20007fbe0ff */
[----:B------:R-:W-:Y:S01]  /*1350*/  STL.64 [R1+0x140], R24 ;  /* 0x0001401801007387 */ /* 0x000fe20000100a00 */
[-C--:B------:R-:W-:Y:S01]  /*1360*/  LEA.HI.X.SX32 R7, R8, R19.reuse, 0x2, P4 ;  /* 0x0000001308077211 */ /* 0x080fe200020f16ff */
[----:B------:R-:W-:Y:S01]  /*1370*/  IMAD R8, R3, 0x6, RZ ;  /* 0x0000000603087824 */ /* 0x000fe200078e02ff */
[----:B------:R-:W-:Y:S01]  /*1380*/  LEA.HI.X.SX32 R13, R13, R19, 0x2, P5 ;  /* 0x000000130d0d7211 */ /* 0x000fe200028f16ff */
[----:B------:R1:W-:Y:S04]  /*1390*/  STL.64 [R1+0x870], R24 ;  /* 0x0008701801007387 */ /* 0x0003e80000100a00 */
[----:B------:R2:W-:Y:S04]  /*13a0*/  STL.64 [R1+0x78], R6 ;  /* 0x0000780601007387 */ /* 0x0005e80000100a00 */
[----:B------:R3:W-:Y:S01]  /*13b0*/  STL.64 [R1+0xc8], R12 ;  /* 0x0000c80c01007387 */ /* 0x0007e20000100a00 */
[----:B-1----:R-:W-:-:S02]  /*13c0*/  IMAD R24, R3, 0x18, RZ ;  /* 0x0000001803187824 */ /* 0x002fc400078e02ff */
[----:B------:R-:W-:-:S03]  /*13d0*/  IMAD R25, R3, 0x1c, RZ ;  /* 0x0000001c03197824 */ /* 0x000fc600078e02ff */
[-C--:B--2---:R-:W-:Y:S02]  /*13e0*/  IADD3 R6, P4, R24, R18.reuse, RZ ;  /* 0x0000001218067210 */ /* 0x084fe40007f9e0ff */
[-C--:B---3--:R-:W-:Y:S02]  /*13f0*/  IADD3 R12, P5, R25, R18.reuse, RZ ;  /* 0x00000012190c7210 */ /* 0x088fe40007fbe0ff */
[-C--:B------:R-:W-:Y:S01]  /*1400*/  LEA.HI.X.SX32 R7, R8, R19.reuse, 0x2, P4 ;  /* 0x0000001308077211 */ /* 0x080fe200020f16ff */
[C---:B------:R-:W-:Y:S01]  /*1410*/  IMAD.SHL.U32 R8, R3.reuse, 0x8, RZ ;  /* 0x0000000803087824 */ /* 0x040fe200078e00ff */
[----:B------:R-:W-:Y:S01]  /*1420*/  LEA.HI.X.SX32 R13, R4, R19, 0x2, P5 ;  /* 0x00000013040d7211 */ /* 0x000fe200028f16ff */
[C---:B------:R-:W-:Y:S02]  /*1430*/  IMAD R4, R3.reuse, 0x11, RZ ;  /* 0x0000001103047824 */ /* 0x040fe400078e02ff */
[----:B------:R1:W-:Y:S04]  /*1440*/  STL.64 [R1+0x118], R6 ;  /* 0x0001180601007387 */ /* 0x0003e80000100a00 */
[----:B------:R2:W-:Y:S01]  /*1450*/  STL.64 [R1+0x150], R12 ;  /* 0x0001500c01007387 */ /* 0x0005e20000100a00 */
[----:B-1----:R-:W-:-:S02]  /*1460*/  LEA R6, P4, R3, R18, 0x5 ;  /* 0x0000001203067211 */ /* 0x002fc400078828ff */
[----:B--2---:R-:W-:Y:S01]  /*1470*/  IADD3 R12, P5, R15, R18, RZ ;  /* 0x000000120f0c7210 */ /* 0x004fe20007fbe0ff */
[C---:B------:R-:W-:Y:S01]  /*1480*/  IMAD R15, R3.reuse, 0x9, RZ ;  /* 0x00000009030f7824 */ /* 0x040fe200078e02ff */
[----:B------:R-:W-:Y:S01]  /*1490*/  LEA.HI.X.SX32 R7, R8, R19, 0x2, P4 ;  /* 0x0000001308077211 */ /* 0x000fe200020f16ff */
[----:B------:R-:W-:-:S03]  /*14a0*/  IMAD R8, R3, 0xa, RZ ;  /* 0x0000000a03087824 */ /* 0x000fc600078e02ff */
[-C--:B------:R-:W-:Y:S01]  /*14b0*/  LEA.HI.X.SX32 R13, R15, R19.reuse, 0x2, P5 ;  /* 0x000000130f0d7211 */ /* 0x080fe200028f16ff */
[----:B------:R1:W-:Y:S04]  /*14c0*/  STL.64 [R1+0x80], R6 ;  /* 0x0000800601007387 */ /* 0x0003e80000100a00 */
[----:B------:R2:W-:Y:S01]  /*14d0*/  STL.64 [R1+0xd0], R12 ;  /* 0x0000d00c01007387 */ /* 0x0005e20000100a00 */
[-C--:B-1----:R-:W-:Y:S01]  /*14e0*/  IADD3 R6, P4, R21, R18.reuse, RZ ;  /* 0x0000001215067210 */ /* 0x082fe20007f9e0ff */
[----:B------:R-:W-:Y:S01]  /*14f0*/  IMAD R21, R3, 0x44, RZ ;  /* 0x0000004403157824 */ /* 0x000fe200078e02ff */
[----:B--2---:R-:W-:Y:S02]  /*1500*/  IADD3 R12, P5, R22, R18, RZ ;  /* 0x00000012160c7210 */ /* 0x004fe40007fbe0ff */
[----:B------:R-:W-:-:S02]  /*1510*/  LEA.HI.X.SX32 R7, R8, R19, 0x2, P4 ;  /* 0x0000001308077211 */ /* 0x000fc400020f16ff */
[----:B------:R-:W-:Y:S02]  /*1520*/  LEA.HI.X.SX32 R13, R17, R19, 0x2, P5 ;  /* 0x00000013110d7211 */ /* 0x000fe400028f16ff */
[----:B------:R-:W-:Y:S01]  /*1530*/  IADD3 R8, P4, R26, R18, RZ ;  /* 0x000000121a087210 */ /* 0x000fe20007f9e0ff */
[----:B------:R1:W-:Y:S01]  /*1540*/  STL.64 [R1+0x120], R6 ;  /* 0x0001200601007387 */ /* 0x0003e20000100a00 */
[----:B------:R-:W-:-:S03]  /*1550*/  IMAD R22, R3, 0xe, RZ ;  /* 0x0000000e03167824 */ /* 0x000fc600078e02ff */
[----:B-1----:R-:W2:Y:S01]  /*1560*/  LDL.LU R7, [R1+0x900] ;  /* 0x0009000001077983 */ /* 0x002ea20000300800 */
[----:B------:R-:W-:-:S03]  /*1570*/  IMAD.MOV.U32 R26, RZ, RZ, R8 ;  /* 0x000000ffff1a7224 */ /* 0x000fc600078e0008 */
[----:B------:R1:W-:Y:S04]  /*1580*/  STL.64 [R1+0x158], R12 ;  /* 0x0001580c01007387 */ /* 0x0003e80000100a00 */
[----:B------:R3:W-:Y:S01]  /*1590*/  STL [R1+0x88], R8 ;  /* 0x0000880801007387 */ /* 0x0007e20000100800 */
[-C--:B-1----:R-:W-:Y:S01]  /*15a0*/  IADD3 R12, P5, R27, R18.reuse, RZ ;  /* 0x000000121b0c7210 */ /* 0x082fe20007fbe0ff */
[----:B------:R-:W-:Y:S01]  /*15b0*/  IMAD.MOV.U32 R27, RZ, RZ, R9 ;  /* 0x000000ffff1b7224 */ /* 0x000fe200078e0009 */
[-C--:B------:R-:W-:Y:S01]  /*15c0*/  LEA.HI.X.SX32 R27, R16, R19.reuse, 0x2, P4 ;  /* 0x00000013101b7211 */ /* 0x080fe200020f16ff */
[----:B---3--:R-:W3:Y:S01]  /*15d0*/  LDL.LU.64 R8, [R1+0x8f8] ;  /* 0x0008f80001087983 */ /* 0x008ee20000300a00 */
[----:B------:R-:W-:Y:S01]  /*15e0*/  IADD3 R16, P4, R29, R18, RZ ;  /* 0x000000121d107210 */ /* 0x000fe20007f9e0ff */
[----:B------:R-:W-:Y:S01]  /*15f0*/  IMAD.MOV.U32 R29, RZ, RZ, c[0x0][0x188] ;  /* 0x00006200ff1d7624 */ /* 0x000fe200078e00ff */
[-C--:B------:R-:W-:Y:S01]  /*1600*/  LEA.HI.X.SX32 R13, R11, R19.reuse, 0x2, P5 ;  /* 0x000000130b0d7211 */ /* 0x080fe200028f16ff */
[----:B------:R-:W-:Y:S01]  /*1610*/  IMAD R6, R3, 0x12, RZ ;  /* 0x0000001203067824 */ /* 0x000fe200078e02ff */
[----:B------:R-:W-:-:S03]  /*1620*/  LEA.HI.X.SX32 R17, R22, R19, 0x2, P4 ;  /* 0x0000001316117211 */ /* 0x000fc600020f16ff */
[----:B------:R1:W-:Y:S01]  /*1630*/  STL.64 [R1+0xe8], R12 ;  /* 0x0000e80c01007387 */ /* 0x0003e20000100a00 */
[----:B------:R-:W-:-:S04]  /*1640*/  IADD3 R10, P5, R10, R18, RZ ;  /* 0x000000120a0a7210 */ /* 0x000fc80007fbe0ff */
[----:B------:R-:W-:Y:S01]  /*1650*/  LEA.HI.X.SX32 R11, R2, R19, 0x2, P5 ;  /* 0x00000013020b7211 */ /* 0x000fe200028f16ff */
[----:B-1----:R-:W4:Y:S01]  /*1660*/  LDL.LU.64 R12, [R1+0x8f0] ;  /* 0x0008f000010c7983 */ /* 0x002f220000300a00 */
[----:B------:R-:W-:-:S03]  /*1670*/  IMAD R15, R29, 0x48, RZ ;  /* 0x000000481d0f7824 */ /* 0x000fc600078e02ff */
[----:B------:R-:W-:Y:S04]  /*1680*/  STL [R1+0x8c], R27 ;  /* 0x00008c1b01007387 */ /* 0x000fe80000100800 */
[----:B------:R1:W-:Y:S04]  /*1690*/  STL.64 [R1+0x128], R16 ;  /* 0x0001281001007387 */ /* 0x0003e80000100a00 */
[----:B------:R1:W-:Y:S02]  /*16a0*/  STL.64 [R1+0x160], R10 ;  /* 0x0001600a01007387 */ /* 0x0003e40000100a00 */
[----:B-1----:R-:W-:Y:S01]  /*16b0*/  IMAD.SHL.U32 R17, R3, 0x10, RZ ;  /* 0x0000001003117824 */ /* 0x002fe200078e00ff */
[----:B------:R-:W-:Y:S01]  /*16c0*/  LEA R16, P4, R29, R18, 0x6 ;  /* 0x000000121d107211 */ /* 0x000fe200078830ff */
[----:B------:R-:W3:Y:S03]  /*16d0*/  LDL.LU.64 R10, [R1+0x8e8] ;  /* 0x0008e800010a7983 */ /* 0x000ee60000300a00 */
[----:B------:R-:W-:-:S02]  /*16e0*/  LEA.HI.X.SX32 R17, R17, R19, 0x2, P4 ;  /* 0x0000001311117211 */ /* 0x000fc400020f16ff */
[----:B------:R-:W-:Y:S01]  /*16f0*/  IADD3 R2, P5, R21, R18, RZ ;  /* 0x0000001215027210 */ /* 0x000fe20007fbe0ff */
[C---:B------:R-:W-:Y:S01]  /*1700*/  IMAD R21, R29.reuse, 0x4c, RZ ;  /* 0x0000004c1d157824 */ /* 0x040fe200078e02ff */
[----:B------:R-:W-:Y:S01]  /*1710*/  IADD3 R22, R28, -0x20, RZ ;  /* 0xffffffe01c167810 */ /* 0x000fe20007ffe0ff */
[----:B------:R1:W-:Y:S04]  /*1720*/  STL.64 [R1+0x90], R16 ;  /* 0x0000901001007387 */ /* 0x0003e80000100a00 */
[----:B-1----:R-:W3:Y:S01]  /*1730*/  LDL.LU.64 R16, [R1+0x8e0] ;  /* 0x0008e00001107983 */ /* 0x002ee20000300a00 */
[----:B------:R-:W-:Y:S01]  /*1740*/  LEA.HI.X.SX32 R3, R4, R19, 0x2, P5 ;  /* 0x0000001304037211 */ /* 0x000fe200028f16ff */
[C---:B------:R-:W-:Y:S01]  /*1750*/  IMAD R4, R29.reuse, 0x13, RZ ;  /* 0x000000131d047824 */ /* 0x040fe200078e02ff */
[----:B------:R-:W-:Y:S01]  /*1760*/  ISETP.GE.U32.AND P4, PT, R22, 0x7fffffc1, PT ;  /* 0x7fffffc11600780c */ /* 0x000fe20003f86070 */
[----:B------:R-:W-:-:S02]  /*1770*/  IMAD R22, R29, 0x50, RZ ;  /* 0x000000501d167824 */ /* 0x000fc400078e02ff */
[----:B------:R1:W-:Y:S02]  /*1780*/  STL.64 [R1+0xf0], R2 ;  /* 0x0000f00201007387 */ /* 0x0003e40000100a00 */
[----:B-1----:R-:W-:Y:S02]  /*1790*/  IADD3 R2, P5, R15, R18, RZ ;  /* 0x000000120f027210 */ /* 0x002fe40007fbe0ff */
[----:B------:R-:W-:Y:S02]  /*17a0*/  SEL R15, RZ, 0x1, P4 ;  /* 0x00000001ff0f7807 */ /* 0x000fe40002000000 */
[----:B------:R-:W-:-:S05]  /*17b0*/  LEA.HI.X.SX32 R3, R6, R19, 0x2, P5 ;  /* 0x0000001306037211 */ /* 0x000fca00028f16ff */
[----:B------:R1:W-:Y:S02]  /*17c0*/  STL.64 [R1+0x130], R2 ;  /* 0x0001300201007387 */ /* 0x0003e40000100a00 */
[----:B-1----:R-:W-:-:S04]  /*17d0*/  IADD3 R2, P5, R21, R18, RZ ;  /* 0x0000001215027210 */ /* 0x002fc80007fbe0ff */
[----:B------:R-:W-:-:S05]  /*17e0*/  LEA.HI.X.SX32 R3, R4, R19, 0x2, P5 ;  /* 0x0000001304037211 */ /* 0x000fca00028f16ff */
[----:B------:R1:W-:Y:S04]  /*17f0*/  STL.64 [R1+0x168], R2 ;  /* 0x0001680201007387 */ /* 0x0003e80000100a00 */
[----:B-1----:R-:W3:Y:S01]  /*1800*/  LDL.LU.64 R2, [R1+0x8d8] ;  /* 0x0008d80001027983 */ /* 0x002ee20000300a00 */
[----:B------:R-:W-:-:S03]  /*1810*/  IADD3 R6, P5, R22, R18, RZ ;  /* 0x0000001216067210 */ /* 0x000fc60007fbe0ff */
[----:B------:R2:W-:Y:S02]  /*1820*/  STL [R1+0x8a0], R23 ;  /* 0x0008a01701007387 */ /* 0x0005e40000100800 */
[----:B------:R-:W-:Y:S02]  /*1830*/  IMAD.MOV.U32 R22, RZ, RZ, R6 ;  /* 0x000000ffff167224 */ /* 0x000fe400078e0006 */
[----:B------:R1:W-:Y:S01]  /*1840*/  STL [R1+0x98], R6 ;  /* 0x0000980601007387 */ /* 0x0003e20000100800 */
[C---:B------:R-:W-:Y:S02]  /*1850*/  IMAD R4, R29.reuse, 0x15, RZ ;  /* 0x000000151d047824 */ /* 0x040fe400078e02ff */
[----:B------:R-:W-:Y:S02]  /*1860*/  IMAD R21, R29, 0x16, RZ ;  /* 0x000000161d157824 */ /* 0x000fe400078e02ff */
[----:B--2---:R-:W-:Y:S02]  /*1870*/  IMAD.MOV.U32 R23, RZ, RZ, R7 ;  /* 0x000000ffff177224 */ /* 0x004fe400078e0007 */
[----:B-1----:R-:W2:Y:S01]  /*1880*/  LDL.LU.64 R6, [R1+0x8d0] ;  /* 0x0008d00001067983 */ /* 0x002ea20000300a00 */
[----:B------:R-:W-:-:S05]  /*1890*/  LEA.HI.X.SX32 R23, R5, R19, 0x2, P5 ;  /* 0x0000001305177211 */ /* 0x000fca00028f16ff */
[----:B------:R1:W-:Y:S01]  /*18a0*/  STL [R1+0x9c], R23 ;  /* 0x00009c1701007387 */ /* 0x0003e20000100800 */
[----:B----4-:R-:W-:Y:S02]  /*18b0*/  IMAD.IADD R12, R15, 0x1, R12 ;  /* 0x000000010f0c7824 */ /* 0x010fe400078e020c */
[----:B------:R-:W-:-:S05]  /*18c0*/  IMAD R15, R29, 0x54, RZ ;  /* 0x000000541d0f7824 */ /* 0x000fca00078e02ff */
[----:B------:R-:W-:-:S04]  /*18d0*/  IADD3 R22, P5, R15, R18, RZ ;  /* 0x000000120f167210 */ /* 0x000fc80007fbe0ff */
[----:B-1----:R-:W-:-:S05]  /*18e0*/  LEA.HI.X.SX32 R23, R4, R19, 0x2, P5 ;  /* 0x0000001304177211 */ /* 0x002fca00028f16ff */
[----:B------:R-:W-:Y:S04]  /*18f0*/  STL.64 [R1+0xe0], R22 ;  /* 0x0000e01601007387 */ /* 0x000fe80000100a00 */
[----:B------:R-:W-:Y:S01]  /*1900*/  STL.64 [R1+0x8a8], R22 ;  /* 0x0008a81601007387 */ /* 0x000fe20000100a00 */
[----:B---3--:R-:W-:Y:S02]  /*1910*/  IMAD.IADD R11, R16, 0x1, R11 ;  /* 0x00000001100b7824 */ /* 0x008fe400078e020b */
[----:B------:R-:W-:-:S05]  /*1920*/  IMAD R16, R29, 0x58, RZ ;  /* 0x000000581d107824 */ /* 0x000fca00078e02ff */
[----:B------:R-:W-:-:S04]  /*1930*/  IADD3 R4, P5, R16, R18, RZ ;  /* 0x0000001210047210 */ /* 0x000fc80007fbe0ff */
[----:B------:R-:W-:-:S05]  /*1940*/  LEA.HI.X.SX32 R5, R21, R19, 0x2, P5 ;  /* 0x0000001315057211 */ /* 0x000fca00028f16ff */
[----:B------:R1:W-:Y:S04]  /*1950*/  STL.64 [R1+0x110], R4 ;  /* 0x0001100401007387 */ /* 0x0003e80000100a00 */
[----:B-1----:R-:W3:Y:S01]  /*1960*/  LDL.LU.64 R4, [R1+0x8c8] ;  /* 0x0008c80001047983 */ /* 0x002ee20000300a00 */
[----:B------:R-:W-:Y:S01]  /*1970*/  IMAD R15, R29, 0x17, RZ ;  /* 0x000000171d0f7824 */ /* 0x000fe200078e02ff */
[----:B------:R-:W-:Y:S02]  /*1980*/  LOP3.LUT R11, R11, 0x3, RZ, 0xc0, !PT ;  /* 0x000000030b0b7812 */ /* 0x000fe400078ec0ff */
[----:B------:R-:W-:Y:S02]  /*1990*/  LOP3.LUT R12, R12, 0x3, RZ, 0xc0, !PT ;  /* 0x000000030c0c7812 */ /* 0x000fe400078ec0ff */
[----:B------:R-:W-:Y:S01]  /*19a0*/  IADD3 R9, R11, R10, R9 ;  /* 0x0000000a0b097210 */ /* 0x000fe20007ffe009 */
[----:B------:R-:W-:Y:S01]  /*19b0*/  IMAD R10, R29, 0x64, RZ ;  /* 0x000000641d0a7824 */ /* 0x000fe200078e02ff */
[----:B------:R-:W-:-:S04]  /*19c0*/  LOP3.LUT R2, R2, 0x3, RZ, 0xc0, !PT ;  /* 0x0000000302027812 */ /* 0x000fc800078ec0ff */
[----:B------:R-:W-:Y:S01]  /*19d0*/  IADD3 R2, R2, R14, R13 ;  /* 0x0000000e02027210 */ /* 0x000fe20007ffe00d */
[C---:B------:R-:W-:Y:S02]  /*19e0*/  IMAD R13, R29.reuse, 0x5c, RZ ;  /* 0x0000005c1d0d7824 */ /* 0x040fe400078e02ff */
[----:B------:R-:W-:-:S03]  /*19f0*/  IMAD R14, R29, 0x60, RZ ;  /* 0x000000601d0e7824 */ /* 0x000fc600078e02ff */
[----:B------:R-:W-:-:S04]  /*1a00*/  IADD3 R22, P5, R13, R18, RZ ;  /* 0x000000120d167210 */ /* 0x000fc80007fbe0ff */
[----:B------:R-:W-:Y:S02]  /*1a10*/  LEA.HI.X.SX32 R23, R15, R19, 0x2, P5 ;  /* 0x000000130f177211 */ /* 0x000fe400028f16ff */
[----:B------:R-:W-:-:S04]  /*1a20*/  IADD3 R14, P5, R14, R18, RZ ;  /* 0x000000120e0e7210 */ /* 0x000fc80007fbe0ff */
[----:B------:R-:W-:Y:S01]  /*1a30*/  LEA.HI.X.SX32 R15, R24, R19, 0x2, P5 ;  /* 0x00000013180f7211 */ /* 0x000fe200028f16ff */
[----:B------:R-:W-:Y:S01]  /*1a40*/  STL.64 [R1+0x148], R22 ;  /* 0x0001481601007387 */ /* 0x000fe20000100a00 */
[----:B------:R-:W-:-:S03]  /*1a50*/  IMAD R13, R29, 0x19, RZ ;  /* 0x000000191d0d7824 */ /* 0x000fc600078e02ff */
[----:B------:R1:W-:Y:S01]  /*1a60*/  STL.64 [R1+0xa0], R14 ;  /* 0x0000a00e01007387 */ /* 0x0003e20000100a00 */
[C---:B------:R-:W-:Y:S01]  /*1a70*/  IMAD R11, R29.reuse, 0x1a, RZ ;  /* 0x0000001a1d0b7824 */ /* 0x040fe200078e02ff */
[----:B-1----:R-:W-:Y:S01]  /*1a80*/  IADD3 R14, P5, R10, R18, RZ ;  /* 0x000000120a0e7210 */ /* 0x002fe20007fbe0ff */
[----:B------:R-:W-:-:S03]  /*1a90*/  IMAD R10, R29, 0x6c, RZ ;  /* 0x0000006c1d0a7824 */ /* 0x000fc600078e02ff */
[----:B------:R-:W-:-:S05]  /*1aa0*/  LEA.HI.X.SX32 R15, R13, R19, 0x2, P5 ;  /* 0x000000130d0f7211 */ /* 0x000fca00028f16ff */
[----:B------:R-:W-:Y:S04]  /*1ab0*/  STL.64 [R1+0xb0], R14 ;  /* 0x0000b00e01007387 */ /* 0x000fe80000100a00 */
[----:B------:R-:W-:Y:S01]  /*1ac0*/  STL.64 [R1+0x8b0], R14 ;  /* 0x0008b00e01007387 */ /* 0x000fe20000100a00 */
[----:B--2---:R-:W-:Y:S01]  /*1ad0*/  IADD3 R7, R12, R7, R8 ;  /* 0x000000070c077210 */ /* 0x004fe20007ffe008 */
[----:B------:R-:W-:-:S05]  /*1ae0*/  IMAD R8, R29, 0x68, RZ ;  /* 0x000000681d087824 */ /* 0x000fca00078e02ff */
[----:B------:R-:W-:Y:S01]  /*1af0*/  IADD3 R22, P5, R8, R18, RZ ;  /* 0x0000001208167210 */ /* 0x000fe20007fbe0ff */
[----:B------:R-:W-:-:S03]  /*1b00*/  IMAD R12, R29, 0x1b, RZ ;  /* 0x0000001b1d0c7824 */ /* 0x000fc600078e02ff */
[----:B------:R-:W-:Y:S02]  /*1b10*/  LEA.HI.X.SX32 R23, R11, R19, 0x2, P5 ;  /* 0x000000130b177211 */ /* 0x000fe400028f16ff */
[----:B------:R-:W-:Y:S01]  /*1b20*/  IADD3 R10, P5, R10, R18, RZ ;  /* 0x000000120a0a7210 */ /* 0x000fe20007fbe0ff */
[----:B------:R-:W-:-:S03]  /*1b30*/  IMAD R8, R29, 0x70, RZ ;  /* 0x000000701d087824 */ /* 0x000fc600078e02ff */
[----:B------:R-:W-:Y:S01]  /*1b40*/  LEA.HI.X.SX32 R11, R12, R19, 0x2, P5 ;  /* 0x000000130c0b7211 */ /* 0x000fe200028f16ff */
[----:B------:R-:W-:Y:S04]  /*1b50*/  STL.64 [R1+0xf8], R22 ;  /* 0x0000f81601007387 */ /* 0x000fe80000100a00 */
[----:B------:R1:W-:Y:S01]  /*1b60*/  STL.64 [R1+0x138], R10 ;  /* 0x0001380a01007387 */ /* 0x0003e20000100a00 */
[----:B------:R-:W-:Y:S01]  /*1b70*/  LOP3.LUT R7, R7, 0xf, RZ, 0xc0, !PT ;  /* 0x0000000f07077812 */ /* 0x000fe200078ec0ff */
[----:B------:R-:W-:Y:S01]  /*1b80*/  IMAD R12, R29, 0x1d, RZ ;  /* 0x0000001d1d0c7824 */ /* 0x000fe200078e02ff */
[----:B-1----:R-:W-:-:S04]  /*1b90*/  IADD3 R10, P5, R8, R18, RZ ;  /* 0x00000012080a7210 */ /* 0x002fc80007fbe0ff */
[----:B------:R-:W-:Y:S01]  /*1ba0*/  LEA.HI.X.SX32 R11, R25, R19, 0x2, P5 ;  /* 0x00000013190b7211 */ /* 0x000fe200028f16ff */
[----:B------:R-:W-:-:S04]  /*1bb0*/  IMAD R9, R9, 0x10, R7 ;  /* 0x0000001009097824 */ /* 0x000fc800078e0207 */
[----:B------:R1:W-:Y:S01]  /*1bc0*/  STL.64 [R1+0xa8], R10 ;  /* 0x0000a80a01007387 */ /* 0x0003e20000100a00 */
[C---:B------:R-:W-:Y:S02]  /*1bd0*/  IMAD R7, R29.reuse, 0x1e, RZ ;  /* 0x0000001e1d077824 */ /* 0x040fe400078e02ff */
[----:B------:R-:W-:Y:S01]  /*1be0*/  IMAD R8, R29, 0x1f, RZ ;  /* 0x0000001f1d087824 */ /* 0x000fe200078e02ff */
[----:B------:R-:W2:Y:S01]  /*1bf0*/  LDL.64 R22, [R1+0x78] ;  /* 0x0000780001167983 */ /* 0x000ea20000100a00 */
[----:B---3--:R-:W-:-:S04]  /*1c00*/  LOP3.LUT R4, R4, 0x3, RZ, 0xc0, !PT ;  /* 0x0000000304047812 */ /* 0x008fc800078ec0ff */
[----:B------:R-:W-:Y:S01]  /*1c10*/  IADD3 R5, R4, R6, R5 ;  /* 0x0000000604057210 */ /* 0x000fe20007ffe005 */
[C---:B------:R-:W-:Y:S02]  /*1c20*/  IMAD R4, R29.reuse, 0x74, RZ ;  /* 0x000000741d047824 */ /* 0x040fe400078e02ff */
[----:B------:R-:W-:-:S03]  /*1c30*/  IMAD R6, R29, 0x78, RZ ;  /* 0x000000781d067824 */ /* 0x000fc600078e02ff */
[----:B-1----:R-:W-:Y:S01]  /*1c40*/  IADD3 R10, P5, R4, R18, RZ ;  /* 0x00000012040a7210 */ /* 0x002fe20007fbe0ff */
[----:B------:R-:W-:-:S03]  /*1c50*/  IMAD R4, R29, 0x7c, RZ ;  /* 0x0000007c1d047824 */ /* 0x000fc600078e02ff */
[----:B------:R-:W-:Y:S02]  /*1c60*/  LEA.HI.X.SX32 R11, R12, R19, 0x2, P5 ;  /* 0x000000130c0b7211 */ /* 0x000fe400028f16ff */
[----:B------:R-:W-:-:S04]  /*1c70*/  IADD3 R24, P5, R6, R18, RZ ;  /* 0x0000001206187210 */ /* 0x000fc80007fbe0ff */
[-C--:B------:R-:W-:Y:S02]  /*1c80*/  LEA.HI.X.SX32 R25, R7, R19.reuse, 0x2, P5 ;  /* 0x0000001307197211 */ /* 0x080fe400028f16ff */
[----:B------:R-:W-:Y:S01]  /*1c90*/  IADD3 R6, P5, R4, R18, RZ ;  /* 0x0000001204067210 */ /* 0x000fe20007fbe0ff */
[----:B------:R-:W-:Y:S03]  /*1ca0*/  STL.64 [R1+0xb8], R10 ;  /* 0x0000b80a01007387 */ /* 0x000fe60000100a00 */
[----:B------:R-:W-:Y:S01]  /*1cb0*/  LEA.HI.X.SX32 R7, R8, R19, 0x2, P5 ;  /* 0x0000001308077211 */ /* 0x000fe200028f16ff */
[----:B------:R-:W-:Y:S04]  /*1cc0*/  STL.64 [R1+0x8b8], R10 ;  /* 0x0008b80a01007387 */ /* 0x000fe80000100a00 */
[----:B------:R-:W-:Y:S04]  /*1cd0*/  STL.64 [R1+0xd8], R24 ;  /* 0x0000d81801007387 */ /* 0x000fe80000100a00 */
[----:B------:R1:W-:Y:S04]  /*1ce0*/  STL.64 [R1+0x878], R24 ;  /* 0x0008781801007387 */ /* 0x0003e80000100a00 */
[----:B-1----:R-:W2:Y:S04]  /*1cf0*/  LDL.64 R24, [R1+0x80] ;  /* 0x0000800001187983 */ /* 0x002ea80000100a00 */
[----:B------:R1:W-:Y:S04]  /*1d00*/  STL.64 [R1+0x108], R6 ;  /* 0x0001080601007387 */ /* 0x0003e80000100a00 */
[----:B------:R-:W4:Y:S01]  /*1d10*/  LDL.64 R10, [R1+0xa0] ;  /* 0x0000a000010a7983 */ /* 0x000f220000100a00 */
[----:B------:R-:W-:-:S03]  /*1d20*/  IMAD.MOV.U32 R12, RZ, RZ, R26 ;  /* 0x000000ffff0c7224 */ /* 0x000fc600078e001a */
[----:B------:R-:W1:Y:S01]  /*1d30*/  S2R R26, SR_TID.X ;  /* 0x00000000001a7919 */ /* 0x000e620000002100 */
[----:B------:R-:W-:Y:S01]  /*1d40*/  IMAD.SHL.U32 R2, R2, 0x100, RZ ;  /* 0x0000010002027824 */ /* 0x000fe200078e00ff */
[----:B------:R-:W-:-:S04]  /*1d50*/  LOP3.LUT R9, R9, 0xff, RZ, 0xc0, !PT ;  /* 0x000000ff09097812 */ /* 0x000fc800078ec0ff */
[----:B------:R-:W-:-:S05]  /*1d60*/  LOP3.LUT R2, R2, 0xf00, RZ, 0xe2, !PT ;  /* 0x00000f0002027812 */ /* 0x000fca00078ee2ff */
[----:B------:R-:W-:Y:S01]  /*1d70*/  IMAD R2, R5, 0x1000, R2 ;  /* 0x0000100005027824 */ /* 0x000fe200078e0202 */
[----:B------:R-:W-:-:S03]  /*1d80*/  IADD3 R4, R28, -0x9, RZ ;  /* 0xfffffff71c047810 */ /* 0x000fc60007ffe0ff */
[----:B------:R-:W-:Y:S01]  /*1d90*/  IMAD.IADD R2, R2, 0x1, R9 ;  /* 0x0000000102027824 */ /* 0x000fe200078e0209 */
[----:B----4-:R4:W-:Y:S01]  /*1da0*/  STL.64 [R1+0x8c0], R10 ;  /* 0x0008c00a01007387 */ /* 0x0109e20000100a00 */
[----:B-1----:R-:W-:-:S03]  /*1db0*/  LOP3.LUT R26, R26, 0x1ff, RZ, 0xc0, !PT ;  /* 0x000001ff1a1a7812 */ /* 0x002fc600078ec0ff */
[----:B------:R-:W-:Y:S01]  /*1dc0*/  LOP3.LUT R7, R2, 0xffff, RZ, 0xc0, !PT ;  /* 0x0000ffff02077812 */ /* 0x000fe200078ec0ff */
[----:B------:R-:W-:Y:S01]  /*1dd0*/  ULDC.64 UR4, c[0x0][0x118] ;  /* 0x0000460000047ab9 */ /* 0x000fe20000000a00 */
[----:B------:R-:W-:Y:S01]  /*1de0*/  ISETP.GE.U32.AND P5, PT, R4, 0x7fffffd8, PT ;  /* 0x7fffffd80400780c */ /* 0x000fe20003fa6070 */
[----:B------:R-:W-:Y:S01]  /*1df0*/  IMAD.MOV.U32 R13, RZ, RZ, R27 ;  /* 0x000000ffff0d7224 */ /* 0x000fe200078e001b */
[----:B------:R-:W3:Y:S04]  /*1e00*/  LDL.64 R8, [R1+0xa8] ;  /* 0x0000a80001087983 */ /* 0x000ee80000100a00 */
[----:B----4-:R-:W4:Y:S01]  /*1e10*/  LDL.64 R10, [R1+0x90] ;  /* 0x00009000010a7983 */ /* 0x010f220000100a00 */
[----:B------:R-:W-:Y:S01]  /*1e20*/  IMAD.SHL.U32 R21, R26, 0x4, RZ ;  /* 0x000000041a157824 */ /* 0x000fe200078e00ff */
[----:B------:R-:W-:-:S02]  /*1e30*/  SHF.R.U32.HI R2, RZ, 0xf, R7 ;  /* 0x0000000fff027819 */ /* 0x000fc40000011607 */
[----:B------:R-:W-:Y:S02]  /*1e40*/  SHF.R.U32.HI R4, RZ, 0xb, R7 ;  /* 0x0000000bff047819 */ /* 0x000fe40000011607 */
[----:B------:R1:W-:Y:S01]  /*1e50*/  LDGSTS.E [R21], [R18.64], !P6 ;  /* 0x0000000012157fae */ /* 0x0003e2000f121844 */
[----:B------:R-:W-:-:S03]  /*1e60*/  LOP3.LUT P6, RZ, R2, 0x1, RZ, 0xc0, !PT ;  /* 0x0000000102ff7812 */ /* 0x000fc600078cc0ff */
[----:B--2---:R2:W-:Y:S01]  /*1e70*/  LDGSTS.E [R21+0x2000], [R22.64], !P2 ;  /* 0x0200000016157fae */ /* 0x0045e2000d121844 */
[----:B------:R-:W-:Y:S02]  /*1e80*/  LOP3.LUT P2, RZ, R4, 0x1, RZ, 0xc0, !PT ;  /* 0x0000000104ff7812 */ /* 0x000fe4000784c0ff */
[----:B------:R-:W-:Y:S01]  /*1e90*/  SHF.R.U32.HI R4, RZ, 0x7, R7 ;  /* 0x00000007ff047819 */ /* 0x000fe20000011607 */
[----:B------:R1:W-:Y:S04]  /*1ea0*/  LDGSTS.E [R21+0x4000], [R24.64], !P5 ;  /* 0x0400000018157fae */ /* 0x0003e8000e921844 */
[----:B------:R1:W-:Y:S01]  /*1eb0*/  LDGSTS.E [R21+0x6000], [R12.64], !P3 ;  /* 0x060000000c157fae */ /* 0x0003e2000d921844 */
[----:B------:R-:W-:Y:S02]  /*1ec0*/  LOP3.LUT P3, RZ, R4, 0x1, RZ, 0xc0, !PT ;  /* 0x0000000104ff7812 */ /* 0x000fe4000786c0ff */
[----:B------:R-:W-:Y:S01]  /*1ed0*/  IADD3 R4, R28, -0xe, RZ ;  /* 0xfffffff21c047810 */ /* 0x000fe20007ffe0ff */
[----:B------:R-:W-:Y:S04]  /*1ee0*/  STL [R1+0x840], R18 ;  /* 0x0008401201007387 */ /* 0x000fe80000100800 */
[----:B------:R1:W-:Y:S04]  /*1ef0*/  STL [R1+0x834], R19 ;  /* 0x0008341301007387 */ /* 0x0003e80000100800 */
[----:B------:R-:W3:Y:S04]  /*1f00*/  LDL.64 R14, [R1+0xc0] ;  /* 0x0000c000010e7983 */ /* 0x000ee80000100a00 */
[----:B--2---:R-:W2:Y:S04]  /*1f10*/  LDL.64 R22, [R1+0xc8] ;  /* 0x0000c80001167983 */ /* 0x004ea80000100a00 */
[----:B-1----:R-:W2:Y:S04]  /*1f20*/  LDL.64 R18, [R1+0xd0] ;  /* 0x0000d00001127983 */ /* 0x002ea80000100a00 */
[----:B------:R-:W2:Y:S04]  /*1f30*/  LDL.64 R24, [R1+0xe8] ;  /* 0x0000e80001187983 */ /* 0x000ea80000100a00 */
[----:B------:R-:W2:Y:S04]  /*1f40*/  LDL.64 R12, [R1+0xf0] ;  /* 0x0000f000010c7983 */ /* 0x000ea80000100a00 */
[----:B----4-:R1:W-:Y:S01]  /*1f50*/  LDGSTS.E [R21+0x8000], [R10.64], P6 ;  /* 0x080000000a157fae */ /* 0x0103e2000b121844 */
[----:B------:R-:W-:-:S03]  /*1f60*/  ISETP.GE.U32.AND P6, PT, R4, 0x7fffffd3, PT ;  /* 0x7fffffd30400780c */ /* 0x000fc60003fc6070 */
[----:B-1----:R-:W4:Y:S04]  /*1f70*/  LDL.LU.64 R10, [R1+0x8c0] ;  /* 0x0008c000010a7983 */ /* 0x002f280000300a00 */
[----:B------:R-:W2:Y:S01]  /*1f80*/  LDL.64 R4, [R1+0x98] ;  /* 0x0000980001047983 */ /* 0x000ea20000100a00 */
[----:B------:R-:W-:-:S04]  /*1f90*/  SHF.R.U32.HI R2, RZ, 0x3, R7 ;  /* 0x00000003ff027819 */ /* 0x000fc80000011607 */
[----:B------:R-:W-:Y:S02]  /*1fa0*/  LOP3.LUT P5, RZ, R2, 0x1, RZ, 0xc0, !PT ;  /* 0x0000000102ff7812 */ /* 0x000fe400078ac0ff */
[----:B------:R-:W-:Y:S01]  /*1fb0*/  IADD3 R2, R28, -0x2, RZ ;  /* 0xfffffffe1c027810 */ /* 0x000fe20007ffe0ff */
[----:B--2---:R1:W-:Y:S03]  /*1fc0*/  LDGSTS.E [R21+0xa000], [R4.64], P2 ;  /* 0x0a00000004157fae */ /* 0x0043e60009121844 */
[----:B------:R-:W-:Y:S01]  /*1fd0*/  ISETP.GE.U32.AND P2, PT, R2, 0x7fffffdf, PT ;  /* 0x7fffffdf0200780c */ /* 0x000fe20003f46070 */
[----:B----4-:R2:W-:Y:S06]  /*1fe0*/  LDGSTS.E [R21+0xc000], [R10.64], P3 ;  /* 0x0c0000000a157fae */ /* 0x0105ec0009921844 */
[----:B---3--:R3:W-:Y:S01]  /*1ff0*/  LDGSTS.E [R21+0xe000], [R8.64], P5 ;  /* 0x0e00000008157fae */ /* 0x0087e2000a921844 */
[----:B-1----:R-:W-:-:S04]  /*2000*/  IADD3 R4, R28, -0x6, RZ ;  /* 0xfffffffa1c047810 */ /* 0x002fc80007ffe0ff */
[----:B------:R-:W-:Y:S01]  /*2010*/  ISETP.GE.U32.AND P3, PT, R4, 0x7fffffdb, PT ;  /* 0x7fffffdb0400780c */ /* 0x000fe20003f66070 */
[----:B--2---:R-:W2:Y:S01]  /*2020*/  LDL.LU.64 R10, [R1+0x8b8] ;  /* 0x0008b800010a7983 */ /* 0x004ea20000300a00 */
[----:B---3--:R-:W-:-:S05]  /*2030*/  LOP3.LUT R8, R21, 0x20, RZ, 0x3c, !PT ;  /* 0x0000002015087812 */ /* 0x008fca00078e3cff */
[----:B------:R1:W-:Y:S06]  /*2040*/  LDGSTS.E [R8+0x800], [R14.64], !P2 ;  /* 0x008000000e087fae */ /* 0x0003ec000d121844 */
[----:B------:R3:W-:Y:S04]  /*2050*/  LDGSTS.E [R8+0x2800], [R22.64], !P3 ;  /* 0x0280000016087fae */ /* 0x0007e8000d921844 */
[----:B-1----:R-:W4:Y:S04]  /*2060*/  LDL.LU.64 R14, [R1+0x8b0] ;  /* 0x0008b000010e7983 */ /* 0x002f280000300a00 */
[----:B---3--:R-:W3:Y:S01]  /*2070*/  LDL.LU.64 R22, [R1+0x8a8] ;  /* 0x0008a80001167983 */ /* 0x008ee20000300a00 */
[----:B------:R-:W-:-:S04]  /*2080*/  IADD3 R2, R28, -0xa, RZ ;  /* 0xfffffff61c027810 */ /* 0x000fc80007ffe0ff */
[----:B------:R-:W-:Y:S02]  /*2090*/  ISETP.GE.U32.AND P5, PT, R2, 0x7fffffd7, PT ;  /* 0x7fffffd70200780c */ /* 0x000fe40003fa6070 */
[----:B------:R-:W-:-:S04]  /*20a0*/  SHF.R.U32.HI R2, RZ, 0xe, R7 ;  /* 0x0000000eff027819 */ /* 0x000fc80000011607 */
[----:B------:R-:W-:Y:S02]  /*20b0*/  LOP3.LUT P2, RZ, R2, 0x1, RZ, 0xc0, !PT ;  /* 0x0000000102ff7812 */ /* 0x000fe4000784c0ff */
[----:B------:R-:W-:-:S05]  /*20c0*/  SHF.R.U32.HI R2, RZ, 0xa, R7 ;  /* 0x0000000aff027819 */ /* 0x000fca0000011607 */
[----:B------:R1:W-:Y:S01]  /*20d0*/  LDGSTS.E [R8+0x4800], [R18.64], !P5 ;  /* 0x0480000012087fae */ /* 0x0003e2000e921844 */
[----:B------:R-:W-:-:S03]  /*20e0*/  LOP3.LUT P5, RZ, R2, 0x1, RZ, 0xc0, !PT ;  /* 0x0000000102ff7812 */ /* 0x000fc600078ac0ff */
[----:B------:R1:W-:Y:S04]  /*20f0*/  LDGSTS.E [R8+0x6800], [R24.64], !P6 ;  /* 0x0680000018087fae */ /* 0x0003e8000f121844 */
[----:B------:R1:W-:Y:S04]  /*2100*/  LDGSTS.E [R8+0x8800], [R12.64], P2 ;  /* 0x088000000c087fae */ /* 0x0003e80009121844 */
[----:B-1----:R-:W2:Y:S01]  /*2110*/  LDL.64 R12, [R1+0x100] ;  /* 0x00010000010c7983 */ /* 0x002ea20000100a00 */
[----:B------:R-:W-:-:S04]  /*2120*/  IABS R16, c[0x0][0x17c] ;  /* 0x00005f0000107a13 */ /* 0x000fc80000000000 */
[----:B------:R-:W1:Y:S01]  /*2130*/  I2F.RP R26, R16 ;  /* 0x00000010001a7306 */ /* 0x000e620000209400 */
[----:B---3--:R3:W-:Y:S04]  /*2140*/  LDGSTS.E [R8+0xa800], [R22.64], P5 ;  /* 0x0a80000016087fae */ /* 0x0087e8000a921844 */
[----:B---3--:R-:W3:Y:S04]  /*2150*/  LDL.LU R23, [R1+0x8a0] ;  /* 0x0008a00001177983 */ /* 0x008ee80000300800 */
[----:B------:R-:W3:Y:S01]  /*2160*/  LDL.64 R24, [R1+0x118] ;  /* 0x0001180001187983 */ /* 0x000ee20000100a00 */
[----:B-1----:R-:W1:Y:S01]  /*2170*/  MUFU.RCP R26, R26 ;  /* 0x0000001a001a7308 */ /* 0x002e620000001000 */
[----:B------:R-:W-:-:S02]  /*2180*/  IADD3 R4, R28, -0xb, RZ ;  /* 0xfffffff51c047810 */ /* 0x000fc40007ffe0ff */
[----:B------:R-:W2:Y:S02]  /*2190*/  S2R R19, SR_TID.X ;  /* 0x0000000000137919 */ /* 0x000ea40000002100 */
[----:B------:R-:W-:Y:S02]  /*21a0*/  ISETP.GE.U32.AND P3, PT, R4, 0x7fffffd6, PT ;  /* 0x7fffffd60400780c */ /* 0x000fe40003f66070 */
[----:B------:R-:W-:Y:S02]  /*21b0*/  SHF.R.U32.HI R4, RZ, 0x6, R7 ;  /* 0x00000006ff047819 */ /* 0x000fe40000011607 */
[----:B-1----:R-:W-:-:S04]  /*21c0*/  IADD3 R26, R26, 0xffffffe, RZ ;  /* 0x0ffffffe1a1a7810 */ /* 0x002fc80007ffe0ff */
[----:B------:R-:W1:Y:S01]  /*21d0*/  F2I.FTZ.U32.TRUNC.NTZ R27, R26 ;  /* 0x0000001a001b7305 */ /* 0x000e62000021f000 */
[----:B------:R-:W-:Y:S02]  /*21e0*/  LOP3.LUT P6, RZ, R4, 0x1, RZ, 0xc0, !PT ;  /* 0x0000000104ff7812 */ /* 0x000fe400078cc0ff */
[C---:B------:R-:W-:Y:S01]  /*21f0*/  IADD3 R4, R28.reuse, -0x7, RZ ;  /* 0xfffffff91c047810 */ /* 0x040fe20007ffe0ff */
[----:B------:R-:W-:Y:S01]  /*2200*/  STL [R1+0x890], R28 ;  /* 0x0008901c01007387 */ /* 0x000fe20000100800 */
[----:B------:R-:W-:Y:S02]  /*2210*/  IADD3 R6, R28, -0x3, RZ ;  /* 0xfffffffd1c067810 */ /* 0x000fe40007ffe0ff */
[----:B------:R-:W-:Y:S02]  /*2220*/  ISETP.GE.U32.AND P2, PT, R4, 0x7fffffda, PT ;  /* 0x7fffffda0400780c */ /* 0x000fe40003f46070 */
[----:B------:R-:W-:Y:S01]  /*2230*/  SHF.R.U32.HI R4, RZ, 0x2, R7 ;  /* 0x00000002ff047819 */ /* 0x000fe20000011607 */
[----:B------:R2:W-:Y:S01]  /*2240*/  STL.64 [R1+0x898], R16 ;  /* 0x0008981001007387 */ /* 0x0005e20000100a00 */
[----:B-1----:R-:W-:-:S02]  /*2250*/  IMAD.MOV R2, RZ, RZ, -R27 ;  /* 0x000000ffff027224 */ /* 0x002fc400078e0a1b */
[----:B------:R-:W-:Y:S01]  /*2260*/  LOP3.LUT P5, RZ, R4, 0x1, RZ, 0xc0, !PT ;  /* 0x0000000104ff7812 */ /* 0x000fe200078ac0ff */
[----:B----4-:R1:W-:Y:S01]  /*2270*/  LDGSTS.E [R8+0xc800], [R14.64], P6 ;  /* 0x0c8000000e087fae */ /* 0x0103e2000b121844 */
[----:B------:R-:W-:Y:S01]  /*2280*/  IMAD R2, R2, R16, RZ ;  /* 0x0000001002027224 */ /* 0x000fe200078e02ff */
[----:B------:R-:W-:Y:S02]  /*2290*/  ISETP.GE.U32.AND P6, PT, R6, 0x7fffffde, PT ;  /* 0x7fffffde0600780c */ /* 0x000fe40003fc6070 */
[----:B--2---:R-:W2:Y:S01]  /*22a0*/  LDL.64 R16, [R1+0x120] ;  /* 0x0001200001107983 */ /* 0x004ea20000100a00 */
[----:B------:R-:W-:Y:S01]  /*22b0*/  IMAD.SHL.U32 R18, R3, 0x100, RZ ;  /* 0x0000010003127824 */ /* 0x000fe200078e00ff */
[----:B------:R-:W-:Y:S02]  /*22c0*/  SHF.R.U32.HI R5, RZ, 0x5, R19 ;  /* 0x00000005ff057819 */ /* 0x000fe40000011613 */
[----:B------:R-:W-:Y:S02]  /*22d0*/  LOP3.LUT R22, R21, 0x40, RZ, 0x3c, !PT ;  /* 0x0000004015167812 */ /* 0x000fe400078e3cff */
[----:B------:R-:W-:Y:S01]  /*22e0*/  SGXT.U32 R4, R5, 0x4 ;  /* 0x000000040504781a */ /* 0x000fe20000000000 */
[----:B------:R-:W-:Y:S04]  /*22f0*/  STL [R1+0x660], R18 ;  /* 0x0006601201007387 */ /* 0x000fe80000100800 */
[----:B------:R4:W-:Y:S01]  /*2300*/  STL.64 [R1+0x880], R18 ;  /* 0x0008801201007387 */ /* 0x0009e20000100a00 */
[----:B------:R-:W-:-:S03]  /*2310*/  LOP3.LUT R3, R18, R4, RZ, 0xfc, !PT ;  /* 0x0000000412037212 */ /* 0x000fc600078efcff */
[----:B------:R-:W2:Y:S04]  /*2320*/  LDL.64 R28, [R1+0x128] ;  /* 0x00012800011c7983 */ /* 0x000ea80000100a00 */
[----:B------:R1:W-:Y:S04]  /*2330*/  LDGSTS.E [R8+0xe800], [R10.64], P5 ;  /* 0x0e8000000a087fae */ /* 0x0003e8000a921844 */
[----:B------:R1:W-:Y:S04]  /*2340*/  STL.64 [R1+0x888], R20 ;  /* 0x0008881401007387 */ /* 0x0003e80000100a00 */
[----:B------:R2:W-:Y:S04]  /*2350*/  LDGSTS.E [R22+0x1000], [R12.64], !P6 ;  /* 0x010000000c167fae */ /* 0x0005e8000f121844 */
[----:B----4-:R-:W4:Y:S04]  /*2360*/  LDL.64 R18, [R1+0x110] ;  /* 0x0001100001127983 */ /* 0x010f280000100a00 */
[----:B-1----:R-:W4:Y:S04]  /*2370*/  LDL.64 R20, [R1+0x130] ;  /* 0x0001300001147983 */ /* 0x002f280000100a00 */
[----:B---3--:R1:W-:Y:S04]  /*2380*/  LDGSTS.E [R22+0x3000], [R24.64], !P2 ;  /* 0x0300000018167fae */ /* 0x0083e8000d121844 */
[----:B-1----:R-:W3:Y:S01]  /*2390*/  LDL.64 R24, [R1+0xf8] ;  /* 0x0000f80001187983 */ /* 0x002ee20000100a00 */
[----:B------:R-:W-:-:S04]  /*23a0*/  SHF.R.U32.HI R4, RZ, 0x1, R7 ;  /* 0x00000001ff047819 */ /* 0x000fc80000011607 */
[----:B------:R-:W-:Y:S02]  /*23b0*/  LOP3.LUT P5, RZ, R4, 0x1, RZ, 0xc0, !PT ;  /* 0x0000000104ff7812 */ /* 0x000fe400078ac0ff */
[----:B------:R-:W-:-:S04]  /*23c0*/  SHF.R.U32.HI R4, RZ, 0x5, R7 ;  /* 0x00000005ff047819 */ /* 0x000fc80000011607 */
[----:B------:R-:W-:Y:S02]  /*23d0*/  LOP3.LUT P6, RZ, R4, 0x1, RZ, 0xc0, !PT ;  /* 0x0000000104ff7812 */ /* 0x000fe400078cc0ff */
[----:B------:R-:W-:-:S04]  /*23e0*/  SHF.R.U32.HI R4, RZ, 0x9, R7 ;  /* 0x00000009ff047819 */ /* 0x000fc80000011607 */
[----:B------:R-:W-:Y:S02]  /*23f0*/  LOP3.LUT P2, RZ, R4, 0x1, RZ, 0xc0, !PT ;  /* 0x0000000104ff7812 */ /* 0x000fe4000784c0ff */
[----:B------:R-:W-:Y:S01]  /*2400*/  SHF.R.U32.HI R4, RZ, 0xd, R7 ;  /* 0x0000000dff047819 */ /* 0x000fe20000011607 */
[----:B--2---:R1:W-:Y:S03]  /*2410*/  LDGSTS.E [R22+0x5000], [R16.64], !P3 ;  /* 0x0500000010167fae */ /* 0x0043e6000d921844 */
[----:B------:R-:W-:Y:S01]  /*2420*/  LOP3.LUT P3, RZ, R4, 0x1, RZ, 0xc0, !PT ;  /* 0x0000000104ff7812 */ /* 0x000fe2000786c0ff */
[----:B------:R2:W-:Y:S04]  /*2430*/  STL [R1+0x850], R7 ;  /* 0x0008500701007387 */ /* 0x0005e80000100800 */
[----:B-1----:R-:W2:Y:S04]  /*2440*/  LDL.LU.64 R16, [R1+0x898] ;  /* 0x0008980001107983 */ /* 0x002ea80000300a00 */
[----:B------:R1:W-:Y:S04]  /*2450*/  LDGSTS.E [R22+0x7000], [R28.64], !P0 ;  /* 0x070000001c167fae */ /* 0x0003e8000c121844 */
[----:B-1----:R-:W2:Y:S04]  /*2460*/  LDL.LU R28, [R1+0x890] ;  /* 0x00089000011c7983 */ /* 0x002ea80000300800 */
[----:B----4-:R1:W-:Y:S04]  /*2470*/  LDGSTS.E [R22+0x9000], [R20.64], P3 ;  /* 0x0900000014167fae */ /* 0x0103e80009921844 */
[----:B------:R4:W-:Y:S04]  /*2480*/  LDGSTS.E [R22+0xb000], [R18.64], P2 ;  /* 0x0b00000012167fae */ /* 0x0009e80009121844 */
[----:B-1----:R-:W2:Y:S04]  /*2490*/  LDL.LU.64 R20, [R1+0x888] ;  /* 0x0008880001147983 */ /* 0x002ea80000300a00 */
[----:B----4-:R-:W4:Y:S04]  /*24a0*/  LDL.LU.64 R18, [R1+0x880] ;  /* 0x0008800001127983 */ /* 0x010f280000300a00 */
[----:B---3--:R1:W-:Y:S04]  /*24b0*/  LDGSTS.E [R22+0xd000], [R24.64], P6 ;  /* 0x0d00000018167fae */ /* 0x0083e8000b121844 */
[----:B-1----:R-:W3:Y:S01]  /*24c0*/  LDL.LU.64 R24, [R1+0x878] ;  /* 0x0008780001187983 */ /* 0x002ee20000300a00 */
[----:B------:R-:W-:-:S04]  /*24d0*/  IMAD.MOV.U32 R26, RZ, RZ, RZ ;  /* 0x000000ffff1a7224 */ /* 0x000fc800078e00ff */
[----:B------:R-:W-:Y:S01]  /*24e0*/  IMAD.HI.U32 R26, R27, R2, R26 ;  /* 0x000000021b1a7227 */ /* 0x000fe200078e001a */
[----:B------:R-:W-:-:S04]  /*24f0*/  LOP3.LUT R2, R3, 0x20, RZ, 0xfc, !PT ;  /* 0x0000002003027812 */ /* 0x000fc800078efcff */
[----:B------:R-:W-:Y:S02]  /*2500*/  IABS R11, R2 ;  /* 0x00000002000b7213 */ /* 0x000fe40000000000 */
[----:B------:R-:W-:-:S03]  /*2510*/  LOP3.LUT R15, R3, 0x40, RZ, 0xfc, !PT ;  /* 0x00000040030f7812 */ /* 0x000fc600078efcff */
[----:B------:R-:W-:Y:S01]  /*2520*/  IMAD.HI.U32 R6, R26, R11, RZ ;  /* 0x0000000b1a067227 */ /* 0x000fe200078e00ff */
[----:B------:R-:W-:-:S03]  /*2530*/  IABS R12, R15 ;  /* 0x0000000f000c7213 */ /* 0x000fc60000000000 */
[----:B------:R-:W-:Y:S02]  /*2540*/  IMAD.MOV R6, RZ, RZ, -R6 ;  /* 0x000000ffff067224 */ /* 0x000fe400078e0a06 */
[----:B------:R-:W-:-:S04]  /*2550*/  IMAD.HI.U32 R4, R26, R12, RZ ;  /* 0x0000000c1a047227 */ /* 0x000fc800078e00ff */
[----:B------:R-:W-:Y:S02]  /*2560*/  IMAD.MOV R4, RZ, RZ, -R4 ;  /* 0x000000ffff047224 */ /* 0x000fe400078e0a04 */
[----:B--2---:R-:W-:-:S05]  /*2570*/  IMAD R11, R16, R6, R11 ;  /* 0x00000006100b7224 */ /* 0x004fca00078e020b */
[C---:B------:R-:W-:Y:S01]  /*2580*/  ISETP.GT.U32.AND P0, PT, R16.reuse, R11, PT ;  /* 0x0000000b1000720c */ /* 0x040fe20003f04070 */
[----:B------:R-:W-:Y:S01]  /*2590*/  IMAD R12, R16, R4, R12 ;  /* 0x00000004100c7224 */ /* 0x000fe200078e020c */
[----:B------:R-:W-:-:S04]  /*25a0*/  LOP3.LUT R9, R3, 0x60, RZ, 0xfc, !PT ;  /* 0x0000006003097812 */ /* 0x000fc800078efcff */
[----:B------:R-:W-:Y:S02]  /*25b0*/  IABS R13, R9 ;  /* 0x00000009000d7213 */ /* 0x000fe40000000000 */
[----:B------:R-:W-:-:S03]  /*25c0*/  ISETP.GT.U32.AND P3, PT, R16, R12, PT ;  /* 0x0000000c1000720c */ /* 0x000fc60003f64070 */
[----:B------:R-:W-:Y:S01]  /*25d0*/  IMAD.HI.U32 R8, R26, R13, RZ ;  /* 0x0000000d1a087227 */ /* 0x000fe200078e00ff */
[----:B---3--:R1:W-:Y:S04]  /*25e0*/  LDGSTS.E [R22+0xf000], [R24.64], P5 ;  /* 0x0f00000018167fae */ /* 0x0083e8000a921844 */
[----:B-1----:R-:W2:Y:S01]  /*25f0*/  LDL.LU.64 R24, [R1+0x870] ;  /* 0x0008700001187983 */ /* 0x002ea20000300a00 */
[----:B------:R-:W-:Y:S02]  /*2600*/  @!P0 IMAD.IADD R11, R11, 0x1, -R16 ;  /* 0x000000010b0b8824 */ /* 0x000fe400078e0a10 */
[----:B------:R-:W-:-:S03]  /*2610*/  IMAD.MOV R8, RZ, RZ, -R8 ;  /* 0x000000ffff087224 */ /* 0x000fc600078e0a08 */
[C---:B------:R-:W-:Y:S01]  /*2620*/  ISETP.GT.U32.AND P0, PT, R16.reuse, R11, PT ;  /* 0x0000000b1000720c */ /* 0x040fe20003f04070 */
[----:B------:R-:W-:Y:S01]  /*2630*/  IMAD R13, R16, R8, R13 ;  /* 0x00000008100d7224 */ /* 0x000fe200078e020d */
[C---:B------:R-:W-:Y:S01]  /*2640*/  LOP3.LUT R6, R3.reuse, 0xa0, RZ, 0xfc, !PT ;  /* 0x000000a003067812 */ /* 0x040fe200078efcff */
[----:B------:R-:W-:Y:S01]  /*2650*/  @!P3 IMAD.IADD R12, R12, 0x1, -R16 ;  /* 0x000000010c0cb824 */ /* 0x000fe200078e0a10 */
[----:B------:R-:W-:Y:S02]  /*2660*/  LOP3.LUT R5, R3, 0x80, RZ, 0xfc, !PT ;  /* 0x0000008003057812 */ /* 0x000fe400078efcff */
[C---:B------:R-:W-:Y:S02]  /*2670*/  ISETP.GT.U32.AND P6, PT, R16.reuse, R13, PT ;  /* 0x0000000d1000720c */ /* 0x040fe40003fc4070 */
[----:B------:R-:W-:Y:S02]  /*2680*/  IABS R4, R6 ;  /* 0x0000000600047213 */ /* 0x000fe40000000000 */
[----:B------:R-:W-:-:S02]  /*2690*/  ISETP.GT.U32.AND P5, PT, R16, R12, PT ;  /* 0x0000000c1000720c */ /* 0x000fc40003fa4070 */
[----:B------:R-:W-:Y:S01]  /*26a0*/  IABS R14, R5 ;  /* 0x00000005000e7213 */ /* 0x000fe20000000000 */
[----:B------:R-:W-:Y:S01]  /*26b0*/  @!P0 IMAD.IADD R11, R11, 0x1, -R16 ;  /* 0x000000010b0b8824 */ /* 0x000fe200078e0a10 */
[----:B------:R-:W-:Y:S01]  /*26c0*/  IADD3 R10, R28, -0x4, RZ ;  /* 0xfffffffc1c0a7810 */ /* 0x000fe20007ffe0ff */
[----:B------:R-:W-:Y:S01]  /*26d0*/  IMAD.HI.U32 R8, R26, R4, RZ ;  /* 0x000000041a087227 */ /* 0x000fe200078e00ff */
[----:B------:R-:W-:Y:S02]  /*26e0*/  ISETP.GE.AND P0, PT, R15, RZ, PT ;  /* 0x000000ff0f00720c */ /* 0x000fe40003f06270 */
[----:B------:R-:W-:Y:S01]  /*26f0*/  ISETP.GE.U32.AND P2, PT, R10, 0x7fffffdd, PT ;  /* 0x7fffffdd0a00780c */ /* 0x000fe20003f46070 */
[----:B------:R-:W-:-:S04]  /*2700*/  IMAD.HI.U32 R10, R26, R14, RZ ;  /* 0x0000000e1a0a7227 */ /* 0x000fc800078e00ff */
[----:B------:R-:W-:Y:S02]  /*2710*/  IMAD.MOV R8, RZ, RZ, -R8 ;  /* 0x000000ffff087224 */ /* 0x000fe400078e0a08 */
[----:B------:R-:W-:Y:S02]  /*2720*/  IMAD.MOV R10, RZ, RZ, -R10 ;  /* 0x000000ffff0a7224 */ /* 0x000fe400078e0a0a */
[----:B------:R-:W-:Y:S02]  /*2730*/  @!P6 IMAD.IADD R13, R13, 0x1, -R16 ;  /* 0x000000010d0de824 */ /* 0x000fe400078e0a10 */
[----:B------:R-:W-:Y:S02]  /*2740*/  IMAD R4, R16, R8, R4 ;  /* 0x0000000810047224 */ /* 0x000fe400078e0204 */
[----:B------:R-:W-:Y:S01]  /*2750*/  @!P5 IMAD.IADD R12, R12, 0x1, -R16 ;  /* 0x000000010c0cd824 */ /* 0x000fe200078e0a10 */
[----:B------:R-:W-:Y:S01]  /*2760*/  ISETP.GE.AND P3, PT, R2, RZ, PT ;  /* 0x000000ff0200720c */ /* 0x000fe20003f66270 */
[C---:B------:R-:W-:Y:S01]  /*2770*/  IMAD R14, R16.reuse, R10, R14 ;  /* 0x0000000a100e7224 */ /* 0x040fe200078e020e */
[C---:B------:R-:W-:Y:S01]  /*2780*/  ISETP.GT.U32.AND P6, PT, R16.reuse, R13, PT ;  /* 0x0000000d1000720c */ /* 0x040fe20003fc4070 */
[----:B------:R-:W-:Y:S01]  /*2790*/  @!P0 IMAD.MOV R12, RZ, RZ, -R12 ;  /* 0x000000ffff0c8224 */ /* 0x000fe200078e0a0c */
[----:B------:R-:W-:-:S02]  /*27a0*/  ISETP.GT.U32.AND P0, PT, R16, R4, PT ;  /* 0x000000041000720c */ /* 0x000fc40003f04070 */
[----:B------:R-:W-:Y:S02]  /*27b0*/  ISETP.GT.U32.AND P5, PT, R16, R14, PT ;  /* 0x0000000e1000720c */ /* 0x000fe40003fa4070 */
[----:B------:R-:W-:Y:S02]  /*27c0*/  IABS R10, R3 ;  /* 0x00000003000a7213 */ /* 0x000fe40000000000 */
[----:B------:R-:W-:-:S03]  /*27d0*/  LOP3.LUT R7, R21, 0x60, RZ, 0x3c, !PT ;  /* 0x0000006015077812 */ /* 0x000fc600078e3cff */
[----:B------:R-:W-:Y:S01]  /*27e0*/  @!P3 IMAD.MOV R11, RZ, RZ, -R11 ;  /* 0x000000ffff0bb224 */ /* 0x000fe200078e0a0b */
[----:B------:R-:W-:Y:S01]  /*27f0*/  ISETP.GE.AND P3, PT, R9, RZ, PT ;  /* 0x000000ff0900720c */ /* 0x000fe20003f66270 */
[--C-:B------:R-:W-:Y:S01]  /*2800*/  @!P6 IMAD.IADD R13, R13, 0x1, -R16.reuse ;  /* 0x000000010d0de824 */ /* 0x100fe200078e0a10 */
[----:B------:R-:W-:Y:S01]  /*2810*/  ISETP.GE.AND P6, PT, R5, RZ, PT ;  /* 0x000000ff0500720c */ /* 0x000fe20003fc6270 */
[----:B------:R-:W-:Y:S01]  /*2820*/  @!P0 IMAD.IADD R4, R4, 0x1, -R16 ;  /* 0x0000000104048824 */ /* 0x000fe200078e0a10 */
[----:B------:R-:W-:Y:S01]  /*2830*/  LOP3.LUT R9, R3, 0xe0, RZ, 0xfc, !PT ;  /* 0x000000e003097812 */ /* 0x000fe200078efcff */
[----:B------:R-:W-:-:S04]  /*2840*/  IMAD.HI.U32 R5, R26, R10, RZ ;  /* 0x0000000a1a057227 */ /* 0x000fc800078e00ff */
[----:B------:R-:W-:Y:S01]  /*2850*/  @!P5 IMAD.IADD R14, R14, 0x1, -R16 ;  /* 0x000000010e0ed824 */ /* 0x000fe200078e0a10 */
[----:B------:R-:W-:Y:S01]  /*2860*/  IABS R21, R9 ;  /* 0x0000000900157213 */ /* 0x000fe20000000000 */
[----:B------:R-:W-:Y:S01]  /*2870*/  IMAD.MOV R5, RZ, RZ, -R5 ;  /* 0x000000ffff057224 */ /* 0x000fe200078e0a05 */
[----:B------:R-:W-:Y:S02]  /*2880*/  ISETP.GE.AND P0, PT, R6, RZ, PT ;  /* 0x000000ff0600720c */ /* 0x000fe40003f06270 */
[C---:B------:R-:W-:Y:S01]  /*2890*/  ISETP.GT.U32.AND P5, PT, R16.reuse, R14, PT ;  /* 0x0000000e1000720c */ /* 0x040fe20003fa4070 */
[----:B------:R-:W-:Y:S02]  /*28a0*/  IMAD R10, R16, R5, R10 ;  /* 0x00000005100a7224 */ /* 0x000fe400078e020a */
[----:B------:R-:W-:-:S04]  /*28b0*/  IMAD.HI.U32 R5, R26, R21, RZ ;  /* 0x000000151a057227 */ /* 0x000fc800078e00ff */
[----:B------:R-:W-:Y:S01]  /*28c0*/  IMAD.MOV R5, RZ, RZ, -R5 ;  /* 0x000000ffff057224 */ /* 0x000fe200078e0a05 */
[----:B------:R-:W-:Y:S01]  /*28d0*/  IADD3 R6, R28, -0x10, RZ ;  /* 0xfffffff01c067810 */ /* 0x000fe20007ffe0ff */
[----:B------:R-:W-:Y:S02]  /*28e0*/  @!P3 IMAD.MOV R13, RZ, RZ, -R13 ;  /* 0x000000ffff0db224 */ /* 0x000fe400078e0a0d */
[----:B------:R-:W-:Y:S01]  /*28f0*/  IMAD R21, R16, R5, R21 ;  /* 0x0000000510157224 */ /* 0x000fe200078e0215 */
[----:B------:R-:W-:Y:S01]  /*2900*/  IADD3 R5, R28, -0x31, RZ ;  /* 0xffffffcf1c057810 */ /* 0x000fe20007ffe0ff */
[----:B------:R-:W-:Y:S01]  /*2910*/  @!P5 IMAD.IADD R14, R14, 0x1, -R16 ;  /* 0x000000010e0ed824 */ /* 0x000fe200078e0a10 */
[----:B------:R-:W-:Y:S01]  /*2920*/  ISETP.GE.U32.AND P5, PT, R6, 0x7fffffd1, PT ;  /* 0x7fffffd10600780c */ /* 0x000fe20003fa6070 */
[----:B------:R-:W-:Y:S01]  /*2930*/  STL [R1+0x854], R11 ;  /* 0x0008540b01007387 */ /* 0x000fe20000100800 */
[----:B------:R-:W-:-:S03]  /*2940*/  SEL R6, RZ, 0x4, P1 ;  /* 0x00000004ff067807 */ /* 0x000fc60000800000 */
[----:B------:R1:W-:Y:S01]  /*2950*/  STL.64 [R1+0x838], R12 ;  /* 0x0008380c01007387 */ /* 0x0003e20000100a00 */
[----:B----4-:R-:W-:-:S03]  /*2960*/  LEA.HI R29, R19, R18, RZ, 0x1b ;  /* 0x00000012131d7211 */ /* 0x010fc600078fd8ff */
[----:B--2---:R2:W-:Y:S01]  /*2970*/  LDGSTS.E [R7+0x1800], [R24.64], !P2 ;  /* 0x0180000018077fae */ /* 0x0045e2000d121844 */
[----:B------:R-:W-:-:S03]  /*2980*/  ISETP.GT.U32.AND P2, PT, R16, R4, PT ;  /* 0x000000041000720c */ /* 0x000fc60003f44070 */
[----:B--2---:R-:W2:Y:S10]  /*2990*/  LDL.LU.64 R24, [R1+0x868] ;  /* 0x0008680001187983 */ /* 0x004eb40000300a00 */
[----:B------:R-:W-:Y:S01]  /*29a0*/  @!P2 IMAD.IADD R4, R4, 0x1, -R16 ;  /* 0x000000010404a824 */ /* 0x000fe200078e0a10 */
[----:B------:R-:W3:Y:S03]  /*29b0*/  LDL.LU R7, [R1+0x4] ;  /* 0x0000040001077983 */ /* 0x000ee60000300800 */
[----:B------:R-:W-:Y:S01]  /*29c0*/  @!P0 IMAD.MOV R4, RZ, RZ, -R4 ;  /* 0x000000ffff048224 */ /* 0x000fe200078e0a04 */
[----:B------:R-:W-:Y:S01]  /*29d0*/  ISETP.GE.U32.AND P0, PT, R5, 0x7fffffb0, PT ;  /* 0x7fffffb00500780c */ /* 0x000fe20003f06070 */
[----:B------:R-:W3:Y:S03]  /*29e0*/  LDL.LU R27, [R1+0x8] ;  /* 0x00000800011b7983 */ /* 0x000ee60000300800 */
[----:B------:R-:W-:Y:S01]  /*29f0*/  SEL R5, RZ, 0x7fff8, P0 ;  /* 0x0007fff8ff057807 */ /* 0x000fe20000000000 */
[----:B------:R4:W-:Y:S04]  /*2a00*/  STL [R1+0x24], R6 ;  /* 0x0000240601007387 */ /* 0x0009e80000100800 */
[----:B------:R-:W-:Y:S04]  /*2a10*/  STL [R1+0x860], R19 ;  /* 0x0008601301007387 */ /* 0x000fe80000100800 */
[----:B-1----:R-:W2:Y:S04]  /*2a20*/  LDL.LU R12, [R1+0xc] ;  /* 0x00000c00010c7983 */ /* 0x002ea80000300800 */
[----:B------:R-:W2:Y:S04]  /*2a30*/  LDL.LU R13, [R1+0x10] ;  /* 0x00001000010d7983 */ /* 0x000ea80000300800 */
[----:B------:R1:W-:Y:S04]  /*2a40*/  STL [R1], R5 ;  /* 0x0000000501007387 */ /* 0x0003e80000100800 */
[----:B------:R-:W2:Y:S01]  /*2a50*/  LDL.LU R18, [R1+0x14] ;  /* 0x0000140001127983 */ /* 0x000ea20000300800 */
[----:B------:R-:W-:-:S04]  /*2a60*/  LOP3.LUT R2, R3, 0xc0, RZ, 0xfc, !PT ;  /* 0x000000c003027812 */ /* 0x000fc800078efcff */
[----:B------:R-:W-:-:S05]  /*2a70*/  IABS R15, R2 ;  /* 0x00000002000f7213 */ /* 0x000fca0000000000 */
[----:B------:R-:W-:-:S04]  /*2a80*/  IMAD.HI.U32 R8, R26, R15, RZ ;  /* 0x0000000f1a087227 */ /* 0x000fc800078e00ff */
[----:B------:R-:W-:-:S04]  /*2a90*/  IMAD.MOV R8, RZ, RZ, -R8 ;  /* 0x000000ffff087224 */ /* 0x000fc800078e0a08 */
[----:B------:R-:W-:-:S05]  /*2aa0*/  IMAD R15, R16, R8, R15 ;  /* 0x00000008100f7224 */ /* 0x000fca00078e020f */
[C---:B------:R-:W-:Y:S02]  /*2ab0*/  ISETP.GT.U32.AND P3, PT, R16.reuse, R15, PT ;  /* 0x0000000f1000720c */ /* 0x040fe40003f64070 */
[----:B------:R-:W-:-:S11]  /*2ac0*/  ISETP.GT.U32.AND P2, PT, R16, R10, PT ;  /* 0x0000000a1000720c */ /* 0x000fd60003f44070 */
[----:B------:R-:W-:-:S05]  /*2ad0*/  @!P3 IMAD.IADD R15, R15, 0x1, -R16 ;  /* 0x000000010f0fb824 */ /* 0x000fca00078e0a10 */
[----:B------:R-:W-:Y:S01]  /*2ae0*/  ISETP.GT.U32.AND P3, PT, R16, R15, PT ;  /* 0x0000000f1000720c */ /* 0x000fe20003f64070 */
[----:B------:R-:W-:-:S05]  /*2af0*/  @!P2 IMAD.IADD R10, R10, 0x1, -R16 ;  /* 0x000000010a0aa824 */ /* 0x000fca00078e0a10 */
[----:B------:R-:W-:-:S07]  /*2b00*/  ISETP.GT.U32.AND P0, PT, R16, R10, PT ;  /* 0x0000000a1000720c */ /* 0x000fce0003f04070 */
[--C-:B------:R-:W-:Y:S01]  /*2b10*/  @!P3 IMAD.IADD R15, R15, 0x1, -R16.reuse ;  /* 0x000000010f0fb824 */ /* 0x100fe200078e0a10 */
[----:B------:R-:W-:Y:S02]  /*2b20*/  ISETP.GE.AND P3, PT, R2, RZ, PT ;  /* 0x000000ff0200720c */ /* 0x000fe40003f66270 */
[----:B------:R-:W-:Y:S02]  /*2b30*/  IADD3 R2, R29, 0x10, RZ ;  /* 0x000000101d027810 */ /* 0x000fe40007ffe0ff */
[C---:B------:R-:W-:Y:S02]  /*2b40*/  IADD3 R8, R28.reuse, -0xc, RZ ;  /* 0xfffffff41c087810 */ /* 0x040fe40007ffe0ff */
[C---:B----4-:R-:W-:Y:S02]  /*2b50*/  IADD3 R6, R28.reuse, -0x8, RZ ;  /* 0xfffffff81c067810 */ /* 0x050fe40007ffe0ff */
[----:B------:R-:W-:Y:S02]  /*2b60*/  IADD3 R28, R28, -0x40, RZ ;  /* 0xffffffc01c1c7810 */ /* 0x000fe40007ffe0ff */
[----:B------:R-:W-:Y:S01]  /*2b70*/  IABS R22, R2 ;  /* 0x0000000200167213 */ /* 0x000fe20000000000 */
[----:B------:R-:W-:Y:S01]  /*2b80*/  @!P0 IMAD.IADD R10, R10, 0x1, -R16 ;  /* 0x000000010a0a8824 */ /* 0x000fe200078e0a10 */
[----:B------:R-:W-:Y:S01]  /*2b90*/  ISETP.GE.U32.AND P0, PT, R28, 0x7fffffa1, PT ;  /* 0x7fffffa11c00780c */ /* 0x000fe20003f06070 */
[----:B------:R-:W-:-:S02]  /*2ba0*/  IMAD.IADD R23, R0, 0x1, R23 ;  /* 0x0000000100177824 */ /* 0x000fc400078e0217 */
[----:B------:R-:W-:Y:S01]  /*2bb0*/  IMAD.HI.U32 R0, R26, R22, RZ ;  /* 0x000000161a007227 */ /* 0x000fe200078e00ff */
[----:B-1----:R-:W-:-:S03]  /*2bc0*/  SEL R5, RZ, 0x1, P0 ;  /* 0x00000001ff057807 */ /* 0x002fc60000000000 */
[----:B------:R-:W-:Y:S01]  /*2bd0*/  @!P6 IMAD.MOV R14, RZ, RZ, -R14 ;  /* 0x000000ffff0ee224 */ /* 0x000fe200078e0a0e */
[----:B------:R-:W-:Y:S01]  /*2be0*/  ISETP.GE.U32.AND P6, PT, R6, 0x7fffffd9, PT ;  /* 0x7fffffd90600780c */ /* 0x000fe20003fc6070 */
[----:B------:R-:W-:Y:S02]  /*2bf0*/  IMAD.IADD R20, R17, 0x1, R20 ;  /* 0x0000000111147824 */ /* 0x000fe400078e0214 */
[----:B------:R-:W-:Y:S01]  /*2c00*/  @!P3 IMAD.MOV R15, RZ, RZ, -R15 ;  /* 0x000000ffff0fb224 */ /* 0x000fe200078e0a0f */
[----:B------:R-:W4:Y:S01]  /*2c10*/  LDL.LU R17, [R1+0x28] ;  /* 0x0000280001117983 */ /* 0x000f220000300800 */
[----:B------:R-:W-:-:S03]  /*2c20*/  IMAD.MOV R0, RZ, RZ, -R0 ;  /* 0x000000ffff007224 */ /* 0x000fc600078e0a00 */
[----:B------:R-:W4:Y:S01]  /*2c30*/  LDL.LU R11, [R1+0x20] ;  /* 0x00002000010b7983 */ /* 0x000f220000300800 */
[----:B------:R-:W-:Y:S02]  /*2c40*/  IMAD R22, R16, R0, R22 ;  /* 0x0000000010167224 */ /* 0x000fe400078e0216 */
[----:B---3--:R-:W-:Y:S02]  /*2c50*/  IMAD.IADD R6, R27, 0x1, R7 ;  /* 0x000000011b067824 */ /* 0x008fe400078e0207 */
[----:B------:R-:W3:Y:S04]  /*2c60*/  LDL.LU R7, [R1+0x30] ;  /* 0x0000300001077983 */ /* 0x000ee80000300800 */
[----:B------:R-:W3:Y:S04]  /*2c70*/  LDL.LU R27, [R1+0x2c] ;  /* 0x00002c00011b7983 */ /* 0x000ee80000300800 */
[----:B------:R1:W-:Y:S01]  /*2c80*/  STL.64 [R1+0x848], R14 ;  /* 0x0008480e01007387 */ /* 0x0003e20000100a00 */
[----:B--2---:R-:W-:-:S03]  /*2c90*/  IMAD.IADD R0, R13, 0x1, R12 ;  /* 0x000000010d007824 */ /* 0x004fc600078e020c */
[----:B-1----:R-:W2:Y:S01]  /*2ca0*/  LDL.LU R14, [R1+0x1c] ;  /* 0x00001c00010e7983 */ /* 0x002ea20000300800 */
[----:B------:R-:W-:-:S03]  /*2cb0*/  IMAD.IADD R5, R5, 0x1, R18 ;  /* 0x0000000105057824 */ /* 0x000fc600078e0212 */
[----:B------:R-:W2:Y:S04]  /*2cc0*/  LDL.LU R19, [R1+0x38] ;  /* 0x0000380001137983 */ /* 0x000ea80000300800 */
[----:B------:R-:W2:Y:S04]  /*2cd0*/  LDL.LU R15, [R1+0x34] ;  /* 0x00003400010f7983 */ /* 0x000ea80000300800 */
[----:B------:R-:W2:Y:S04]  /*2ce0*/  LDL.LU R13, [R1+0x3c] ;  /* 0x00003c00010d7983 */ /* 0x000ea80000300800 */
[----:B------:R-:W2:Y:S04]  /*2cf0*/  LDL.LU R12, [R1+0x4c] ;  /* 0x00004c00010c7983 */ /* 0x000ea80000300800 */
[----:B------:R1:W-:Y:S04]  /*2d00*/  STL.64 [R1+0x858], R4 ;  /* 0x0008580401007387 */ /* 0x0003e80000100a00 */
[----:B-1----:R-:W2:Y:S01]  /*2d10*/  LDL.LU R5, [R1+0x18] ;  /* 0x0000180001057983 */ /* 0x002ea20000300800 */
[----:B------:R-:W-:-:S02]  /*2d20*/  ISETP.GT.U32.AND P2, PT, R16, R21, PT ;  /* 0x000000151000720c */ /* 0x000fc40003f44070 */
[----:B------:R-:W-:-:S11]  /*2d30*/  ISETP.GE.AND P3, PT, R3, RZ, PT ;  /* 0x000000ff0300720c */ /* 0x000fd60003f66270 */
[----:B------:R-:W-:-:S05]  /*2d40*/  @!P2 IMAD.IADD R21, R21, 0x1, -R16 ;  /* 0x000000011515a824 */ /* 0x000fca00078e0a10 */
[----:B------:R-:W-:Y:S02]  /*2d50*/  ISETP.GT.U32.AND P2, PT, R16, R21, PT ;  /* 0x000000151000720c */ /* 0x000fe40003f44070 */
[----:B------:R-:W-:Y:S01]  /*2d60*/  IADD3 R3, R29, 0x30, RZ ;  /* 0x000000301d037810 */ /* 0x000fe20007ffe0ff */
[----:B------:R-:W-:Y:S01]  /*2d70*/  @!P3 IMAD.MOV R10, RZ, RZ, -R10 ;  /* 0x000000ffff0ab224 */ /* 0x000fe200078e0a0a */
[----:B------:R-:W-:Y:S02]  /*2d80*/  ISETP.GE.U32.AND P1, PT, R8, 0x7fffffd5, PT ;  /* 0x7fffffd50800780c */ /* 0x000fe40003f26070 */
[----:B------:R-:W-:Y:S02]  /*2d90*/  IABS R8, R3 ;  /* 0x0000000300087213 */ /* 0x000fe40000000000 */
[----:B------:R-:W-:Y:S01]  /*2da0*/  ISETP.GT.U32.AND P3, PT, R16, R22, PT ;  /* 0x000000161000720c */ /* 0x000fe20003f64070 */
[----:B------:R-:W-:Y:S02]  /*2db0*/  IMAD.IADD R25, R24, 0x1, R25 ;  /* 0x0000000118197824 */ /* 0x000fe400078e0219 */
[----:B------:R-:W-:-:S04]  /*2dc0*/  IMAD.HI.U32 R24, R26, R8, RZ ;  /* 0x000000081a187227 */ /* 0x000fc800078e00ff */
[----:B------:R-:W-:Y:S01]  /*2dd0*/  @!P2 IMAD.IADD R21, R21, 0x1, -R16 ;  /* 0x000000011515a824 */ /* 0x000fe200078e0a10 */
[----:B------:R-:W-:Y:S01]  /*2de0*/  ISETP.GE.AND P2, PT, R9, RZ, PT ;  /* 0x000000ff0900720c */ /* 0x000fe20003f46270 */
[----:B------:R-:W-:Y:S01]  /*2df0*/  IMAD.MOV R24, RZ, RZ, -R24 ;  /* 0x000000ffff187224 */ /* 0x000fe200078e0a18 */
[----:B------:R-:W-:-:S03]  /*2e00*/  LOP3.LUT R23, R23, 0x3, RZ, 0xc0, !PT ;  /* 0x0000000317177812 */ /* 0x000fc600078ec0ff */
[----:B------:R-:W-:Y:S02]  /*2e10*/  IMAD R8, R16, R24, R8 ;  /* 0x0000001810087224 */ /* 0x000fe400078e0208 */
[----:B------:R-:W-:-:S05]  /*2e20*/  @!P3 IMAD.IADD R22, R22, 0x1, -R16 ;  /* 0x000000011616b824 */ /* 0x000fca00078e0a10 */
[C---:B------:R-:W-:Y:S01]  /*2e30*/  ISETP.GT.U32.AND P3, PT, R16.reuse, R22, PT ;  /* 0x000000161000720c */ /* 0x040fe20003f64070 */
[----:B------:R-:W-:Y:S01]  /*2e40*/  @!P2 IMAD.MOV R21, RZ, RZ, -R21 ;  /* 0x000000ffff15a224 */ /* 0x000fe200078e0a15 */
[----:B------:R-:W-:Y:S01]  /*2e50*/  ISETP.GT.U32.AND P2, PT, R16, R8, PT ;  /* 0x000000081000720c */ /* 0x000fe20003f44070 */
[----:B----4-:R-:W-:Y:S01]  /*2e60*/  IMAD.IADD R17, R11, 0x1, R17 ;  /* 0x000000010b117824 */ /* 0x010fe200078e0211 */
[----:B---3--:R-:W-:Y:S01]  /*2e70*/  IADD3 R11, R23, R27, R7 ;  /* 0x0000001b170b7210 */ /* 0x008fe20007ffe007 */
[----:B--2---:R-:W-:Y:S02]  /*2e80*/  IMAD.IADD R9, R14, 0x1, R5 ;  /* 0x000000010e097824 */ /* 0x004fe400078e0205 */
[----:B------:R-:W2:Y:S04]  /*2e90*/  LDL.64 R4, [R1+0x150] ;  /* 0x0001500001047983 */ /* 0x000ea80000100a00 */
[----:B------:R-:W3:Y:S04]  /*2ea0*/  LDL.LU R7, [R1+0x48] ;  /* 0x0000480001077983 */ /* 0x000ee80000300800 */
[----:B------:R-:W3:Y:S04]  /*2eb0*/  LDL.LU R27, [R1+0x44] ;  /* 0x00004400011b7983 */ /* 0x000ee80000300800 */
[----:B------:R-:W4:Y:S01]  /*2ec0*/  LDL.LU R16, [R1+0x40] ;  /* 0x0000400001107983 */ /* 0x000f220000300800 */
[----:B------:R-:W-:-:S02]  /*2ed0*/  LOP3.LUT R20, R20, 0x3, RZ, 0xc0, !PT ;  /* 0x0000000314147812 */ /* 0x000fc400078ec0ff */
[----:B------:R-:W-:Y:S02]  /*2ee0*/  LOP3.LUT R25, R25, 0x3, RZ, 0xc0, !PT ;  /* 0x0000000319197812 */ /* 0x000fe400078ec0ff */
[----:B------:R-:W-:Y:S02]  /*2ef0*/  IADD3 R15, R20, R15, R19 ;  /* 0x0000000f140f7210 */ /* 0x000fe40007ffe013 */
[----:B------:R-:W2:Y:S01]  /*2f00*/  LDL.LU R19, [R1+0x860] ;  /* 0x0008600001137983 */ /* 0x000ea20000300800 */
[C---:B------:R-:W-:Y:S02]  /*2f10*/  IADD3 R14, R29.reuse, 0x70, RZ ;  /* 0x000000701d0e7810 */ /* 0x040fe40007ffe0ff */
[----:B------:R-:W-:Y:S02]  /*2f20*/  LOP3.LUT R20, R6, 0x3, RZ, 0xc0, !PT ;  /* 0x0000000306147812 */ /* 0x000fe400078ec0ff */
[----:B------:R-:W-:Y:S02]  /*2f30*/  IABS R6, R14 ;  /* 0x0000000e00067213 */ /* 0x000fe40000000000 */
[----:B------:R-:W1:Y:S01]  /*2f40*/  S2R R14, SR_TID.X ;  /* 0x00000000000e7919 */ /* 0x000e620000002100 */
[----:B------:R-:W-:-:S02]  /*2f50*/  IADD3 R18, R29, 0x50, RZ ;  /* 0x000000501d127810 */ /* 0x000fc40007ffe0ff */
[----:B----4-:R-:W-:Y:S02]  /*2f60*/  IADD3 R13, R25, R13, R16 ;  /* 0x0000000d190d7210 */ /* 0x010fe40007ffe010 */
[----:B------:R-:W4:Y:S01]  /*2f70*/  LDL.LU R25, [R1+0x50] ;  /* 0x0000500001197983 */ /* 0x000f220000300800 */
[----:B------:R-:W-:Y:S02]  /*2f80*/  IABS R23, R18 ;  /* 0x0000001200177213 */ /* 0x000fe40000000000 */
[----:B------:R-:W-:Y:S02]  /*2f90*/  IABS R16, c[0x0][0x17c] ;  /* 0x00005f0000107a13 */ /* 0x000fe40000000000 */
[----:B-1----:R-:W-:Y:S01]  /*2fa0*/  LOP3.LUT R14, R14, 0x1ff, RZ, 0xc0, !PT ;  /* 0x000001ff0e0e7812 */ /* 0x002fe200078ec0ff */
[----:B------:R-:W-:-:S04]  /*2fb0*/  IMAD.HI.U32 R24, R26, R23, RZ ;  /* 0x000000171a187227 */ /* 0x000fc800078e00ff */
[----:B------:R-:W-:Y:S02]  /*2fc0*/  IMAD.MOV R24, RZ, RZ, -R24 ;  /* 0x000000ffff187224 */ /* 0x000fe400078e0a18 */
[--C-:B------:R-:W-:Y:S01]  /*2fd0*/  @!P3 IMAD.IADD R22, R22, 0x1, -R16.reuse ;  /* 0x000000011616b824 */ /* 0x100fe200078e0a10 */
[----:B------:R-:W-:Y:S01]  /*2fe0*/  ISETP.GE.AND P3, PT, R2, RZ, PT ;  /* 0x000000ff0200720c */ /* 0x000fe20003f66270 */
[----:B------:R-:W-:Y:S02]  /*2ff0*/  IMAD.SHL.U32 R14, R14, 0x4, RZ ;  /* 0x000000040e0e7824 */ /* 0x000fe400078e00ff */
[----:B------:R-:W-:Y:S02]  /*3000*/  IMAD R2, R16, R24, R23 ;  /* 0x0000001810027224 */ /* 0x000fe400078e0217 */
[----:B------:R-:W-:Y:S01]  /*3010*/  @!P2 IMAD.IADD R8, R8, 0x1, -R16 ;  /* 0x000000010808a824 */ /* 0x000fe200078e0a10 */
[----:B------:R-:W3:Y:S02]  /*3020*/  LDL.LU R24, [R1+0x54] ;  /* 0x0000540001187983 */ /* 0x000ee40000300800 */
[----:B------:R-:W-:-:S05]  /*3030*/  ISETP.GT.U32.AND P2, PT, R16, R2, PT ;  /* 0x000000021000720c */ /* 0x000fca0003f44070 */
[----:B------:R-:W-:Y:S01]  /*3040*/  @!P3 IMAD.MOV R22, RZ, RZ, -R22 ;  /* 0x000000ffff16b224 */ /* 0x000fe200078e0a16 */
[----:B------:R-:W-:-:S07]  /*3050*/  ISETP.GE.AND P3, PT, R3, RZ, PT ;  /* 0x000000ff0300720c */ /* 0x000fce0003f66270 */
[----:B------:R-:W-:-:S05]  /*3060*/  @!P2 IMAD.IADD R2, R2, 0x1, -R16 ;  /* 0x000000010202a824 */ /* 0x000fca00078e0a10 */
[----:B------:R-:W-:Y:S02]  /*3070*/  ISETP.GT.U32.AND P2, PT, R16, R2, PT ;  /* 0x000000021000720c */ /* 0x000fe40003f44070 */
[----:B----4-:R-:W-:Y:S02]  /*3080*/  IADD3 R12, R20, R12, R25 ;  /* 0x0000000c140c7210 */ /* 0x010fe40007ffe019 */
[----:B------:R-:W-:Y:S01]  /*3090*/  LOP3.LUT R25, R14, 0x60, RZ, 0x3c, !PT ;  /* 0x000000600e197812 */ /* 0x000fe200078e3cff */
[----:B------:R-:W-:-:S04]  /*30a0*/  IMAD.MOV.U32 R20, RZ, RZ, R6 ;  /* 0x000000ffff147224 */ /* 0x000fc800078e0006 */
[----:B--2---:R1:W-:Y:S01]  /*30b0*/  LDGSTS.E [R25+0x3800], [R4.64], !P6 ;  /* 0x0380000004197fae */ /* 0x0043e2000f121844 */
[----:B------:R-:W-:Y:S01]  /*30c0*/  ISETP.GT.U32.AND P6, PT, R16, R8, PT ;  /* 0x000000081000720c */ /* 0x000fe20003fc4070 */
[----:B------:R-:W-:-:S04]  /*30d0*/  IMAD.HI.U32 R23, R26, R20, RZ ;  /* 0x000000141a177227 */ /* 0x000fc800078e00ff */
[----:B------:R-:W-:-:S04]  /*30e0*/  IMAD.MOV R23, RZ, RZ, -R23 ;  /* 0x000000ffff177224 */ /* 0x000fc800078e0a17 */
[----:B------:R-:W-:Y:S01]  /*30f0*/  IMAD R3, R16, R23, R20 ;  /* 0x0000001710037224 */ /* 0x000fe200078e0214 */
[----:B-1----:R-:W2:Y:S03]  /*3100*/  LDL.LU.64 R4, [R1+0x858] ;  /* 0x0008580001047983 */ /* 0x002ea60000300a00 */
[----:B------:R-:W-:Y:S01]  /*3110*/  @!P6 IMAD.IADD R8, R8, 0x1, -R16 ;  /* 0x000000010808e824 */ /* 0x000fe200078e0a10 */
[----:B------:R-:W-:Y:S01]  /*3120*/  ISETP.GT.U32.AND P6, PT, R16, R3, PT ;  /* 0x000000031000720c */ /* 0x000fe20003fc4070 */
[----:B------:R-:W4:Y:S04]  /*3130*/  LDL.LU R25, [R1] ;  /* 0x0000000001197983 */ /* 0x000f280000300800 */
[----:B------:R-:W4:Y:S04]  /*3140*/  LDL.LU R23, [R1+0x24] ;  /* 0x0000240001177983 */ /* 0x000f280000300800 */
[----:B------:R-:W4:Y:S01]  /*3150*/  LDL.LU R16, [R1+0x58] ;  /* 0x0000580001107983 */ /* 0x000f220000300800 */
[----:B------:R-:W-:-:S02]  /*3160*/  IADD3 R14, R29, 0x90, RZ ;  /* 0x000000901d0e7810 */ /* 0x000fc40007ffe0ff */
[----:B------:R-:W-:Y:S02]  /*3170*/  LOP3.LUT R0, R0, 0x3, RZ, 0xc0, !PT ;  /* 0x0000000300007812 */ /* 0x000fe400078ec0ff */
[----:B------:R-:W-:Y:S02]  /*3180*/  IABS R6, R14 ;  /* 0x0000000e00067213 */ /* 0x000fe40000000000 */
[----:B---3--:R-:W-:-:S03]  /*3190*/  IADD3 R0, R0, R27, R7 ;  /* 0x0000001b00007210 */ /* 0x008fc60007ffe007 */
[----:B------:R-:W-:-:S04]  /*31a0*/  IMAD.HI.U32 R20, R26, R6, RZ ;  /* 0x000000061a147227 */ /* 0x000fc800078e00ff */
[----:B------:R-:W-:Y:S01]  /*31b0*/  IMAD.MOV R20, RZ, RZ, -R20 ;  /* 0x000000ffff147224 */ /* 0x000fe200078e0a14 */
[----:B--2---:R-:W-:-:S04]  /*31c0*/  LOP3.LUT R27, R5, 0x3, RZ, 0xc0, !PT ;  /* 0x00000003051b7812 */ /* 0x004fc800078ec0ff */
[----:B----4-:R-:W-:Y:S02]  /*31d0*/  IADD3 R27, R27, R24, R16 ;  /* 0x000000181b1b7210 */ /* 0x010fe40007ffe010 */
[----:B------:R-:W-:-:S05]  /*31e0*/  IABS R16, c[0x0][0x17c] ;  /* 0x00005f0000107a13 */ /* 0x000fca0000000000 */
[----:B------:R-:W-:Y:S02]  /*31f0*/  IMAD R6, R16, R20, R6 ;  /* 0x0000001410067224 */ /* 0x000fe400078e0206 */
[--C-:B------:R-:W-:Y:S01]  /*3200*/  @!P6 IMAD.IADD R3, R3, 0x1, -R16.reuse ;  /* 0x000000010303e824 */ /* 0x100fe200078e0a10 */
[----:B------:R-:W-:Y:S01]  /*3210*/  LOP3.LUT R24, R17, 0x3, RZ, 0xc0, !PT ;  /* 0x0000000311187812 */ /* 0x000fe200078ec0ff */
[----:B------:R-:W-:Y:S01]  /*3220*/  @!P2 IMAD.IADD R2, R2, 0x1, -R16 ;  /* 0x000000010202a824 */ /* 0x000fe200078e0a10 */
[----:B------:R-:W2:Y:S01]  /*3230*/  LDL.LU R17, [R1+0x5c] ;  /* 0x00005c0001117983 */ /* 0x000ea20000300800 */
[C---:B------:R-:W-:Y:S02]  /*3240*/  ISETP.GT.U32.AND P2, PT, R16.reuse, R6, PT ;  /* 0x000000061000720c */ /* 0x040fe40003f44070 */
[----:B------:R-:W-:Y:S02]  /*3250*/  ISETP.GT.U32.AND P6, PT, R16, R3, PT ;  /* 0x000000031000720c */ /* 0x000fe40003fc4070 */
[----:B------:R-:W2:Y:S01]  /*3260*/  LDL.LU R16, [R1+0x60] ;  /* 0x0000600001107983 */ /* 0x000ea20000300800 */
[----:B------:R-:W-:Y:S01]  /*3270*/  IADD3 R7, R29, 0xb0, RZ ;  /* 0x000000b01d077810 */ /* 0x000fe20007ffe0ff */
[----:B------:R-:W-:-:S03]  /*3280*/  @!P3 IMAD.MOV R8, RZ, RZ, -R8 ;  /* 0x000000ffff08b224 */ /* 0x000fc600078e0a08 */
[----:B------:R-:W-:Y:S02]  /*3290*/  IABS R5, R7 ;  /* 0x0000000700057213 */ /* 0x000fe40000000000 */
[----:B------:R-:W-:Y:S02]  /*32a0*/  LOP3.LUT R20, R9, 0x3, RZ, 0xc0, !PT ;  /* 0x0000000309147812 */ /* 0x000fe400078ec0ff */
[----:B------:R-:W-:Y:S01]  /*32b0*/  ISETP.GE.AND P3, PT, R18, RZ, PT ;  /* 0x000000ff1200720c */ /* 0x000fe20003f66270 */
[----:B------:R-:W-:Y:S01]  /*32c0*/  IMAD.HI.U32 R9, R26, R5, RZ ;  /* 0x000000051a097227 */ /* 0x000fe200078e00ff */
[----:B------:R-:W-:-:S03]  /*32d0*/  IADD3 R18, R29, 0xd0, RZ ;  /* 0x000000d01d127810 */ /* 0x000fc60007ffe0ff */
[----:B------:R-:W-:Y:S01]  /*32e0*/  IMAD.MOV R9, RZ, RZ, -R9 ;  /* 0x000000ffff097224 */ /* 0x000fe200078e0a09 */
[----:B------:R-:W-:Y:S02]  /*32f0*/  IADD3 R24, R24, R25, R23 ;  /* 0x0000001918187210 */ /* 0x000fe40007ffe017 */
[----:B------:R-:W-:-:S05]  /*3300*/  IADD3 R25, R29, 0x70, RZ ;  /* 0x000000701d197810 */ /* 0x000fca0007ffe0ff */
[----:B------:R-:W-:Y:S01]  /*3310*/  @!P3 IMAD.MOV R2, RZ, RZ, -R2 ;  /* 0x000000ffff02b224 */ /* 0x000fe200078e0a02 */
[----:B------:R-:W-:Y:S02]  /*3320*/  ISETP.GE.AND P3, PT, R25, RZ, PT ;  /* 0x000000ff1900720c */ /* 0x000fe40003f66270 */
[----:B------:R-:W-:Y:S02]  /*3330*/  LOP3.LUT R23, R11, 0xf, RZ, 0xc0, !PT ;  /* 0x0000000f0b177812 */ /* 0x000fe400078ec0ff */
[----:B------:R-:W3:Y:S03]  /*3340*/  LDL.LU R11, [R1+0x854] ;  /* 0x00085400010b7983 */ /* 0x000ee60000300800 */
[----:B------:R-:W-:Y:S01]  /*3350*/  IMAD R23, R15, 0x10, R23 ;  /* 0x000000100f177824 */ /* 0x000fe200078e0217 */
[----:B--2---:R-:W-:Y:S02]  /*3360*/  IADD3 R17, R20, R17, R16 ;  /* 0x0000001114117210 */ /* 0x004fe40007ffe010 */
[----:B------:R-:W-:-:S02]  /*3370*/  IABS R16, c[0x0][0x17c] ;  /* 0x00005f0000107a13 */ /* 0x000fc40000000000 */
[----:B------:R-:W-:-:S03]  /*3380*/  IABS R20, R18 ;  /* 0x0000001200147213 */ /* 0x000fc60000000000 */
[----:B------:R-:W-:Y:S02]  /*3390*/  IMAD R5, R16, R9, R5 ;  /* 0x0000000910057224 */ /* 0x000fe400078e0205 */
[----:B------:R-:W-:-:S04]  /*33a0*/  IMAD.MOV.U32 R9, RZ, RZ, R20 ;  /* 0x000000ffff097224 */ /* 0x000fc800078e0014 */
[----:B------:R-:W-:-:S04]  /*33b0*/  IMAD.HI.U32 R20, R26, R9, RZ ;  /* 0x000000091a147227 */ /* 0x000fc800078e00ff */
[----:B------:R-:W-:-:S04]  /*33c0*/  IMAD.MOV R20, RZ, RZ, -R20 ;  /* 0x000000ffff147224 */ /* 0x000fc800078e0a14 */
[----:B------:R-:W-:Y:S02]  /*33d0*/  IMAD R9, R16, R20, R9 ;  /* 0x0000001410097224 */ /* 0x000fe400078e0209 */
[----:B------:R-:W-:Y:S02]  /*33e0*/  IMAD.SHL.U32 R20, R13, 0x100, RZ ;  /* 0x000001000d147824 */ /* 0x000fe400078e00ff */
[----:B------:R-:W-:-:S03]  /*33f0*/  @!P6 IMAD.IADD R3, R3, 0x1, -R16 ;  /* 0x000000010303e824 */ /* 0x000fc600078e0a10 */
[----:B------:R-:W-:Y:S01]  /*3400*/  LOP3.LUT R20, R20, 0xf00, RZ, 0xe2, !PT ;  /* 0x00000f0014147812 */ /* 0x000fe200078ee2ff */
[----:B------:R-:W-:Y:S01]  /*3410*/  @!P3 IMAD.MOV R3, RZ, RZ, -R3 ;  /* 0x000000ffff03b224 */ /* 0x000fe200078e0a03 */
[----:B------:R-:W-:Y:S02]  /*3420*/  ISETP.GE.AND P3, PT, R14, RZ, PT ;  /* 0x000000ff0e00720c */ /* 0x000fe40003f66270 */
[----:B------:R-:W2:Y:S01]  /*3430*/  LDL.64 R14, [R1+0x158] ;  /* 0x00015800010e7983 */ /* 0x000ea20000100a00 */
[----:B------:R-:W-:-:S03]  /*3440*/  IMAD R20, R12, 0x1000, R20 ;  /* 0x000010000c147824 */ /* 0x000fc600078e0214 */
[----:B------:R-:W4:Y:S01]  /*3450*/  LDL.64 R12, [R1+0x160] ;  /* 0x00016000010c7983 */ /* 0x000f220000100a00 */
[----:B------:R-:W-:-:S04]  /*3460*/  IADD3 R29, R29, 0xf0, RZ ;  /* 0x000000f01d1d7810 */ /* 0x000fc80007ffe0ff */
[----:B------:R-:W-:Y:S01]  /*3470*/  IABS R25, R29 ;  /* 0x0000001d00197213 */ /* 0x000fe20000000000 */
[----:B------:R-:W-:Y:S01]  /*3480*/  @!P2 IMAD.IADD R6, R6, 0x1, -R16 ;  /* 0x000000010606a824 */ /* 0x000fe200078e0a10 */
[----:B------:R-:W-:-:S03]  /*3490*/  LOP3.LUT R27, R27, 0xf, RZ, 0xc0, !PT ;  /* 0x0000000f1b1b7812 */ /* 0x000fc600078ec0ff */
[----:B------:R-:W-:Y:S01]  /*34a0*/  IMAD.HI.U32 R26, R26, R25, RZ ;  /* 0x000000191a1a7227 */ /* 0x000fe200078e00ff */
[----:B------:R-:W-:-:S03]  /*34b0*/  ISETP.GT.U32.AND P2, PT, R16, R6, PT ;  /* 0x000000061000720c */ /* 0x000fc60003f44070 */
[----:B------:R-:W-:Y:S02]  /*34c0*/  IMAD.MOV R26, RZ, RZ, -R26 ;  /* 0x000000ffff1a7224 */ /* 0x000fe400078e0a1a */
[----:B------:R-:W-:Y:S02]  /*34d0*/  IMAD R0, R0, 0x10, R27 ;  /* 0x0000001000007824 */ /* 0x000fe400078e021b */
[----:B------:R-:W-:Y:S02]  /*34e0*/  IMAD.SHL.U32 R27, R17, 0x100, RZ ;  /* 0x00000100111b7824 */ /* 0x000fe400078e00ff */
[C---:B------:R-:W-:Y:S02]  /*34f0*/  IMAD R17, R16.reuse, R26, R25 ;  /* 0x0000001a10117224 */ /* 0x040fe400078e0219 */
[----:B------:R-:W1:Y:S01]  /*3500*/  S2R R26, SR_TID.X ;  /* 0x00000000001a7919 */ /* 0x000e620000002100 */
[----:B------:R-:W-:Y:S01]  /*3510*/  ISETP.GT.U32.AND P6, PT, R16, R5, PT ;  /* 0x000000051000720c */ /* 0x000fe20003fc4070 */
[----:B------:R-:W-:Y:S01]  /*3520*/  @!P2 IMAD.IADD R6, R6, 0x1, -R16 ;  /* 0x000000010606a824 */ /* 0x000fe200078e0a10 */
[----:B------:R-:W-:-:S03]  /*3530*/  ISETP.GT.U32.AND P2, PT, R16, R9, PT ;  /* 0x000000091000720c */ /* 0x000fc60003f44070 */
[----:B------:R-:W-:-:S08]  /*3540*/  @!P3 IMAD.MOV R6, RZ, RZ, -R6 ;  /* 0x000000ffff06b224 */ /* 0x000fd000078e0a06 */
[--C-:B------:R-:W-:Y:S02]  /*3550*/  @!P6 IMAD.IADD R5, R5, 0x1, -R16.reuse ;  /* 0x000000010505e824 */ /* 0x100fe400078e0a10 */
[----:B------:R-:W-:-:S03]  /*3560*/  @!P2 IMAD.IADD R9, R9, 0x1, -R16 ;  /* 0x000000010909a824 */ /* 0x000fc600078e0a10 */
[C---:B------:R-:W-:Y:S02]  /*3570*/  ISETP.GT.U32.AND P6, PT, R16.reuse, R5, PT ;  /* 0x000000051000720c */ /* 0x040fe40003fc4070 */
[----:B------:R-:W-:Y:S02]  /*3580*/  ISETP.GT.U32.AND P2, PT, R16, R9, PT ;  /* 0x000000091000720c */ /* 0x000fe40003f44070 */
[----:B-1----:R-:W-:Y:S02]  /*3590*/  LOP3.LUT R26, R26, 0x1ff, RZ, 0xc0, !PT ;  /* 0x000001ff1a1a7812 */ /* 0x002fe400078ec0ff */
[----:B------:R-:W-:Y:S01]  /*35a0*/  ISETP.GE.AND P3, PT, R7, RZ, PT ;  /* 0x000000ff0700720c */ /* 0x000fe20003f66270 */
[----:B------:R-:W-:Y:S01]  /*35b0*/  IMAD.MOV.U32 R25, RZ, RZ, 0x1f ;  /* 0x0000001fff197424 */ /* 0x000fe200078e00ff */
[----:B------:R-:W-:Y:S01]  /*35c0*/  LOP3.LUT R27, R27, 0xf00, RZ, 0xe2, !PT ;  /* 0x00000f001b1b7812 */ /* 0x000fe200078ee2ff */
[----:B------:R-:W-:Y:S01]  /*35d0*/  IMAD.SHL.U32 R26, R26, 0x4, RZ ;  /* 0x000000041a1a7824 */ /* 0x000fe200078e00ff */
[----:B------:R-:W3:Y:S01]  /*35e0*/  LDL.LU R7, [R1+0x850] ;  /* 0x0008500001077983 */ /* 0x000ee20000300800 */
[----:B------:R-:W-:-:S02]  /*35f0*/  LOP3.LUT R0, R0, 0xff, RZ, 0xc0, !PT ;  /* 0x000000ff00007812 */ /* 0x000fc400078ec0ff */
[--C-:B------:R-:W-:Y:S01]  /*3600*/  @!P6 IMAD.IADD R5, R5, 0x1, -R16.reuse ;  /* 0x000000010505e824 */ /* 0x100fe200078e0a10 */
[----:B------:R-:W-:Y:S01]  /*3610*/  LOP3.LUT R26, R26, 0x60, RZ, 0x3c, !PT ;  /* 0x000000601a1a7812 */ /* 0x000fe200078e3cff */
[----:B------:R-:W-:Y:S01]  /*3620*/  IMAD R24, R24, 0x1000, R27 ;  /* 0x0000100018187824 */ /* 0x000fe200078e021b */
[----:B------:R-:W-:Y:S01]  /*3630*/  IADD3 R25, R25, c[0x0][0x180], RZ ;  /* 0x0000600019197a10 */ /* 0x000fe20007ffe0ff */
[----:B------:R-:W-:Y:S01]  /*3640*/  @!P2 IMAD.IADD R9, R9, 0x1, -R16 ;  /* 0x000000010909a824 */ /* 0x000fe200078e0a10 */
[----:B------:R-:W-:Y:S01]  /*3650*/  ISETP.GE.AND P2, PT, R18, RZ, PT ;  /* 0x000000ff1200720c */ /* 0x000fe20003f46270 */
[----:B------:R-:W-:Y:S01]  /*3660*/  @!P3 IMAD.MOV R5, RZ, RZ, -R5 ;  /* 0x000000ffff05b224 */ /* 0x000fe200078e0a05 */
[----:B------:R-:W-:Y:S01]  /*3670*/  ISETP.GT.AND P3, PT, R25, 0x1f, PT ;  /* 0x0000001f1900780c */ /* 0x000fe20003f64270 */
[----:B------:R-:W-:Y:S01]  /*3680*/  IMAD.IADD R0, R24, 0x1, R0 ;  /* 0x0000000118007824 */ /* 0x000fe200078e0200 */
[----:B--2---:R1:W-:Y:S04]  /*3690*/  LDGSTS.E [R26+0x5800], [R14.64], !P1 ;  /* 0x058000000e1a7fae */ /* 0x0043e8000c921844 */
[----:B----4-:R2:W-:Y:S04]  /*36a0*/  LDGSTS.E [R26+0x7800], [R12.64], !P5 ;  /* 0x078000000c1a7fae */ /* 0x0105e8000e921844 */
[----:B-1----:R-:W4:Y:S04]  /*36b0*/  LDL.LU.64 R14, [R1+0x848] ;  /* 0x00084800010e7983 */ /* 0x002f280000300a00 */
[----:B------:R-:W4:Y:S04]  /*36c0*/  LDL.LU R18, [R1+0x840] ;  /* 0x0008400001127983 */ /* 0x000f280000300800 */
[----:B------:R-:W4:Y:S04]  /*36d0*/  LDL.LU.64 R24, [R1+0x168] ;  /* 0x0001680001187983 */ /* 0x000f280000300a00 */
[----:B--2---:R-:W2:Y:S01]  /*36e0*/  LDL.LU.64 R12, [R1+0x838] ;  /* 0x00083800010c7983 */ /* 0x004ea20000300a00 */
[----:B------:R-:W-:-:S02]  /*36f0*/  ISETP.GT.U32.AND P6, PT, R16, R17, PT ;  /* 0x000000111000720c */ /* 0x000fc40003fc4070 */
[----:B------:R-:W-:Y:S02]  /*3700*/  LOP3.LUT R23, R23, 0xff, RZ, 0xc0, !PT ;  /* 0x000000ff17177812 */ /* 0x000fe400078ec0ff */
[----:B------:R-:W-:-:S03]  /*3710*/  LOP3.LUT R19, R19, 0x1f, RZ, 0xc0, !PT ;  /* 0x0000001f13137812 */ /* 0x000fc600078ec0ff */
[----:B------:R-:W-:-:S06]  /*3720*/  IMAD.IADD R20, R20, 0x1, R23 ;  /* 0x0000000114147824 */ /* 0x000fcc00078e0217 */
[----:B------:R-:W-:Y:S01]  /*3730*/  @!P6 IMAD.IADD R17, R17, 0x1, -R16 ;  /* 0x000000011111e824 */ /* 0x000fe200078e0a10 */
[----:B------:R-:W-:Y:S02]  /*3740*/  ISETP.GE.AND P6, PT, R19, c[0x0][0x180], PT ;  /* 0x0000600013007a0c */ /* 0x000fe40003fc6270 */
[----:B------:R-:W-:Y:S02]  /*3750*/  SEL R23, RZ, 0x4, !P3 ;  /* 0x00000004ff177807 */ /* 0x000fe40005800000 */
[----:B------:R-:W-:Y:S02]  /*3760*/  ISETP.GT.U32.AND P1, PT, R16, R17, PT ;  /* 0x000000111000720c */ /* 0x000fe40003f24070 */
[----:B------:R-:W-:Y:S02]  /*3770*/  SEL R23, R23, RZ, !P6 ;  /* 0x000000ff17177207 */ /* 0x000fe40007000000 */
[----:B------:R-:W-:Y:S02]  /*3780*/  ISETP.GE.AND P5, PT, R29, RZ, PT ;  /* 0x000000ff1d00720c */ /* 0x000fe40003fa6270 */
[----:B------:R-:W-:Y:S01]  /*3790*/  ISETP.NE.U32.AND P6, PT, R23, RZ, PT ;  /* 0x000000ff1700720c */ /* 0x000fe20003fc5070 */
[----:B------:R-:W-:Y:S01]  /*37a0*/  IMAD R19, R19, c[0x0][0x18c], RZ ;  /* 0x0000630013137a24 */ /* 0x000fe200078e02ff */
[----:B------:R-:W-:Y:S01]  /*37b0*/  LOP3.LUT R29, RZ, c[0x0][0x17c], RZ, 0x33, !PT ;  /* 0x00005f00ff1d7a12 */ /* 0x000fe200078e33ff */
[----:B------:R-:W-:Y:S01]  /*37c0*/  @!P2 IMAD.MOV R9, RZ, RZ, -R9 ;  /* 0x000000ffff09a224 */ /* 0x000fe200078e0a09 */
[----:B---3--:R-:W-:-:S03]  /*37d0*/  SHF.R.U32.HI R23, RZ, 0xc, R7 ;  /* 0x0000000cff177819 */ /* 0x008fc60000011607 */
[----:B------:R-:W-:Y:S01]  /*37e0*/  @!P1 IMAD.IADD R17, R17, 0x1, -R16 ;  /* 0x0000000111119824 */ /* 0x000fe200078e0a10 */
[----:B------:R-:W-:Y:S01]  /*37f0*/  ISETP.NE.AND P2, PT, RZ, c[0x0][0x17c], PT ;  /* 0x00005f00ff007a0c */ /* 0x000fe20003f45270 */
[----:B------:R-:W-:Y:S01]  /*3800*/  IMAD.SHL.U32 R27, R19, 0x4, RZ ;  /* 0x00000004131b7824 */ /* 0x000fe200078e00ff */
[----:B------:R-:W-:Y:S01]  /*3810*/  LOP3.LUT P1, RZ, R23, 0x1, RZ, 0xc0, !PT ;  /* 0x0000000117ff7812 */ /* 0x000fe2000782c0ff */
[----:B------:R-:W-:Y:S01]  /*3820*/  @!P5 IMAD.MOV R17, RZ, RZ, -R17 ;  /* 0x000000ffff11d224 */ /* 0x000fe200078e0a11 */
[C---:B------:R-:W-:Y:S02]  /*3830*/  SEL R10, R29.reuse, R10, !P2 ;  /* 0x0000000a1d0a7207 */ /* 0x040fe40005000000 */
[----:B------:R-:W-:Y:S02]  /*3840*/  SEL R11, R29, R11, !P2 ;  /* 0x0000000b1d0b7207 */ /* 0x000fe40005000000 */
[----:B------:R-:W-:Y:S02]  /*3850*/  PRMT R0, R0, 0x5410, R20 ;  /* 0x0000541000007816 */ /* 0x000fe40000000014 */
[----:B------:R-:W-:-:S02]  /*3860*/  IADD3 R16, P5, R27, c[0x0][0x168], RZ ;  /* 0x00005a001b107a10 */ /* 0x000fc40007fbe0ff */
[----:B------:R-:W-:Y:S01]  /*3870*/  SHF.R.U32.HI R20, RZ, 0x4, R7 ;  /* 0x00000004ff147819 */ /* 0x000fe20000011607 */
[----:B------:R-:W-:Y:S01]  /*3880*/  IMAD R10, R10, c[0x0][0x190], RZ ;  /* 0x000064000a0a7a24 */ /* 0x000fe200078e02ff */
[C---:B------:R-:W-:Y:S02]  /*3890*/  SEL R4, R29.reuse, R4, !P2 ;  /* 0x000000041d047207 */ /* 0x040fe40005000000 */
[C---:B------:R-:W-:Y:S02]  /*38a0*/  SEL R21, R29.reuse, R21, !P2 ;  /* 0x000000151d157207 */ /* 0x040fe40005000000 */
[C---:B------:R-:W-:Y:S02]  /*38b0*/  SEL R8, R29.reuse, R8, !P2 ;  /* 0x000000081d087207 */ /* 0x040fe40005000000 */
[C---:B------:R-:W-:Y:S02]  /*38c0*/  SEL R2, R29.reuse, R2, !P2 ;  /* 0x000000021d027207 */ /* 0x040fe40005000000 */
[----:B------:R-:W-:-:S02]  /*38d0*/  SEL R3, R29, R3, !P2 ;  /* 0x000000031d037207 */ /* 0x000fc40005000000 */
[C---:B------:R-:W-:Y:S02]  /*38e0*/  SEL R6, R29.reuse, R6, !P2 ;  /* 0x000000061d067207 */ /* 0x040fe40005000000 */
[C---:B------:R-:W-:Y:S02]  /*38f0*/  SEL R5, R29.reuse, R5, !P2 ;  /* 0x000000051d057207 */ /* 0x040fe40005000000 */
[----:B------:R-:W-:Y:S01]  /*3900*/  SEL R9, R29, R9, !P2 ;  /* 0x000000091d097207 */ /* 0x000fe20005000000 */
[----:B------:R-:W-:Y:S01]  /*3910*/  IMAD R11, R11, c[0x0][0x190], RZ ;  /* 0x000064000b0b7a24 */ /* 0x000fe200078e02ff */
[----:B------:R-:W-:Y:S01]  /*3920*/  STL [R1+0x70], R10 ;  /* 0x0000700a01007387 */ /* 0x000fe20000100800 */
[----:B------:R-:W-:-:S03]  /*3930*/  IMAD R8, R8, c[0x0][0x190], RZ ;  /* 0x0000640008087a24 */ /* 0x000fc600078e02ff */
[----:B------:R-:W-:Y:S01]  /*3940*/  STL [R1+0x6c], R11 ;  /* 0x00006c0b01007387 */ /* 0x000fe20000100800 */
[----:B------:R-:W-:Y:S02]  /*3950*/  SHF.R.U32.HI R7, RZ, 0x8, R7 ;  /* 0x00000008ff077819 */ /* 0x000fe40000011607 */
[C---:B----4-:R-:W-:Y:S02]  /*3960*/  SEL R23, R29.reuse, R15, !P2 ;  /* 0x0000000f1d177207 */ /* 0x050fe40005000000 */
[C---:B------:R-:W-:Y:S02]  /*3970*/  SEL R15, R29.reuse, R22, !P2 ;  /* 0x000000161d0f7207 */ /* 0x040fe40005000000 */
[----:B------:R-:W-:-:S03]  /*3980*/  SEL R14, R29, R14, !P2 ;  /* 0x0000000e1d0e7207 */ /* 0x000fc60005000000 */
[----:B------:R-:W-:Y:S01]  /*3990*/  IMAD R15, R15, c[0x0][0x190], RZ ;  /* 0x000064000f0f7a24 */ /* 0x000fe200078e02ff */
[----:B------:R1:W-:Y:S01]  /*39a0*/  LDGSTS.E [R26+0x9800], [R24.64], P1 ;  /* 0x09800000181a7fae */ /* 0x0003e20008921844 */
[C---:B--2---:R-:W-:Y:S02]  /*39b0*/  SEL R12, R29.reuse, R12, !P2 ;  /* 0x0000000c1d0c7207 */ /* 0x044fe40005000000 */
[C---:B------:R-:W-:Y:S02]  /*39c0*/  SEL R13, R29.reuse, R13, !P2 ;  /* 0x0000000d1d0d7207 */ /* 0x040fe40005000000 */
[----:B------:R-:W-:Y:S02]  /*39d0*/  SEL R29, R29, R17, !P2 ;  /* 0x000000111d1d7207 */ /* 0x000fe40005000000 */
[----:B------:R-:W-:Y:S01]  /*39e0*/  LEA.HI.X.SX32 R17, R19, c[0x0][0x16c], 0x2, P5 ;  /* 0x00005b0013117a11 */ /* 0x000fe200028f16ff */
[----:B------:R-:W-:Y:S01]  /*39f0*/  IMAD R19, R12, c[0x0][0x190], RZ ;  /* 0x000064000c137a24 */ /* 0x000fe200078e02ff */
[----:B------:R-:W-:Y:S01]  /*3a00*/  LOP3.LUT P2, RZ, R20, 0x1, RZ, 0xc0, !PT ;  /* 0x0000000114ff7812 */ /* 0x000fe2000784c0ff */
[----:B------:R-:W-:Y:S01]  /*3a10*/  IMAD R20, R13, c[0x0][0x190], RZ ;  /* 0x000064000d147a24 */ /* 0x000fe200078e02ff */
[-C--:B-1----:R-:W-:Y:S01]  /*3a20*/  LEA R26, P1, R10, R16.reuse, 0x2 ;  /* 0x000000100a1a7211 */ /* 0x082fe200078210ff */
[----:B------:R-:W-:Y:S01]  /*3a30*/  IMAD R14, R14, c[0x0][0x190], RZ ;  /* 0x000064000e0e7a24 */ /* 0x000fe200078e02ff */
[----:B------:R-:W-:Y:S01]  /*3a40*/  STL [R1+0x68], R19 ;  /* 0x0000681301007387 */ /* 0x000fe20000100800 */
[C---:B------:R-:W-:Y:S01]  /*3a50*/  LEA R12, P5, R15.reuse, R16, 0x2 ;  /* 0x000000100f0c7211 */ /* 0x040fe200078a10ff */
[----:B------:R-:W-:Y:S01]  /*3a60*/  IMAD R22, R2, c[0x0][0x190], RZ ;  /* 0x0000640002167a24 */ /* 0x000fe200078e02ff */
[-C--:B------:R-:W-:Y:S01]  /*3a70*/  LEA.HI.X.SX32 R27, R10, R17.reuse, 0x2, P1 ;  /* 0x000000110a1b7211 */ /* 0x080fe200008f16ff */
[----:B------:R-:W-:Y:S01]  /*3a80*/  STL [R1+0x64], R20 ;  /* 0x0000641401007387 */ /* 0x000fe20000100800 */
[----:B------:R-:W-:-:S03]  /*3a90*/  LEA.HI.X.SX32 R13, R15, R17, 0x2, P5 ;  /* 0x000000110f0d7211 */ /* 0x000fc600028f16ff */
[----:B------:R1:W-:Y:S04]  /*3aa0*/  STL [R1+0x5c], R15 ;  /* 0x00005c0f01007387 */ /* 0x0003e80000100800 */
[----:B------:R-:W-:Y:S01]  /*3ab0*/  STL [R1+0x830], R24 ;  /* 0x0008301801007387 */ /* 0x000fe20000100800 */
[----:B------:R-:W-:-:S03]  /*3ac0*/  LEA R2, P1, R11, R16, 0x2 ;  /* 0x000000100b027211 */ /* 0x000fc600078210ff */
[----:B------:R-:W-:Y:S04]  /*3ad0*/  STL [R1+0x60], R14 ;  /* 0x0000600e01007387 */ /* 0x000fe80000100800 */
[----:B------:R-:W-:Y:S04]  /*3ae0*/  STL [R1+0x7c8], R25 ;  /* 0x0007c81901007387 */ /* 0x000fe80000100800 */
[----:B------:R-:W-:Y:S01]  /*3af0*/  STL [R1+0x58], R8 ;  /* 0x0000580801007387 */ /* 0x000fe20000100800 */
[----:B-1----:R-:W-:-:S03]  /*3b00*/  IMAD R15, R3, c[0x0][0x190], RZ ;  /* 0x00006400030f7a24 */ /* 0x002fc600078e02ff */
[----:B------:R-:W-:Y:S01]  /*3b10*/  STL.64 [R1+0x818], R26 ;  /* 0x0008181a01007387 */ /* 0x000fe20000100a00 */
[----:B------:R-:W-:-:S03]  /*3b20*/  LEA.HI.X.SX32 R3, R11, R17, 0x2, P1 ;  /* 0x000000110b037211 */ /* 0x000fc600008f16ff */
[----:B------:R-:W-:Y:S01]  /*3b30*/  STL [R1+0x54], R22 ;  /* 0x0000541601007387 */ /* 0x000fe20000100800 */
[----:B------:R-:W-:-:S03]  /*3b40*/  LEA R10, P1, R19, R16, 0x2 ;  /* 0x00000010130a7211 */ /* 0x000fc600078210ff */
[----:B------:R1:W-:Y:S01]  /*3b50*/  STL.64 [R1], R12 ;  /* 0x0000000c01007387 */ /* 0x0003e20000100a00 */
[----:B------:R-:W-:-:S03]  /*3b60*/  LEA.HI.X.SX32 R11, R19, R17, 0x2, P1 ;  /* 0x00000011130b7211 */ /* 0x000fc600008f16ff */
[----:B------:R2:W-:Y:S01]  /*3b70*/  STL.64 [R1+0x808], R2 ;  /* 0x0008080201007387 */ /* 0x0005e20000100a00 */
[----:B-1----:R-:W-:-:S04]  /*3b80*/  LEA R12, P5, R8, R16, 0x2 ;  /* 0x00000010080c7211 */ /* 0x002fc800078a10ff */
[----:B------:R-:W-:Y:S01]  /*3b90*/  LEA.HI.X.SX32 R13, R8, R17, 0x2, P5 ;  /* 0x00000011080d7211 */ /* 0x000fe200028f16ff */
[----:B------:R-:W-:Y:S04]  /*3ba0*/  STL [R1+0x50], R15 ;  /* 0x0000500f01007387 */ /* 0x000fe80000100800 */
[----:B------:R1:W-:Y:S01]  /*3bb0*/  STL.64 [R1+0x8], R12 ;  /* 0x0000080c01007387 */ /* 0x0003e20000100a00 */
[----:B--2---:R-:W-:-:S03]  /*3bc0*/  IMAD R2, R6, c[0x0][0x190], RZ ;  /* 0x0000640006027a24 */ /* 0x004fc600078e02ff */
[----:B------:R-:W2:Y:S04]  /*3bd0*/  LDL.LU R19, [R1+0x834] ;  /* 0x0008340001137983 */ /* 0x000ea80000300800 */
[----:B------:R3:W-:Y:S01]  /*3be0*/  STL.64 [R1+0x10], R10 ;  /* 0x0000100a01007387 */ /* 0x0007e20000100a00 */
[----:B-1----:R-:W-:-:S04]  /*3bf0*/  LEA R12, P5, R22, R16, 0x2 ;  /* 0x00000010160c7211 */ /* 0x002fc800078a10ff */
[-C--:B------:R-:W-:Y:S02]  /*3c00*/  LEA.HI.X.SX32 R13, R22, R17.reuse, 0x2, P5 ;  /* 0x00000011160d7211 */ /* 0x080fe400028f16ff */
[C---:B---3--:R-:W-:Y:S01]  /*3c10*/  LEA R10, P1, R20.reuse, R16, 0x2 ;  /* 0x00000010140a7211 */ /* 0x048fe200078210ff */
[----:B------:R-:W-:Y:S03]  /*3c20*/  STL [R1+0x4c], R2 ;  /* 0x00004c0201007387 */ /* 0x000fe60000100800 */
[----:B------:R-:W-:Y:S01]  /*3c30*/  LEA.HI.X.SX32 R11, R20, R17, 0x2, P1 ;  /* 0x00000011140b7211 */ /* 0x000fe200008f16ff */
[----:B------:R1:W-:Y:S01]  /*3c40*/  STL.64 [R1+0x18], R12 ;  /* 0x0000180c01007387 */ /* 0x0003e20000100a00 */
[----:B------:R-:W-:-:S03]  /*3c50*/  IMAD R8, R4, c[0x0][0x190], RZ ;  /* 0x0000640004087a24 */ /* 0x000fc600078e02ff */
[----:B------:R3:W-:Y:S01]  /*3c60*/  STL.64 [R1+0x20], R10 ;  /* 0x0000200a01007387 */ /* 0x0007e20000100a00 */
[CC--:B-1----:R-:W-:Y:S02]  /*3c70*/  LEA R12, P5, R15.reuse, R16.reuse, 0x2 ;  /* 0x000000100f0c7211 */ /* 0x0c2fe400078a10ff */
[-C--:B---3--:R-:W-:Y:S02]  /*3c80*/  LEA R10, P1, R14, R16.reuse, 0x2 ;  /* 0x000000100e0a7211 */ /* 0x088fe400078210ff */
[-C--:B------:R-:W-:Y:S02]  /*3c90*/  LEA.HI.X.SX32 R13, R15, R17.reuse, 0x2, P5 ;  /* 0x000000110f0d7211 */ /* 0x080fe400028f16ff */
[-C--:B------:R-:W-:Y:S02]  /*3ca0*/  LEA R4, P5, R2, R16.reuse, 0x2 ;  /* 0x0000001002047211 */ /* 0x080fe400078a10ff */
[----:B------:R-:W-:Y:S01]  /*3cb0*/  LEA.HI.X.SX32 R11, R14, R17, 0x2, P1 ;  /* 0x000000110e0b7211 */ /* 0x000fe200008f16ff */
[----:B------:R-:W-:Y:S01]  /*3cc0*/  IMAD R3, R5, c[0x0][0x190], RZ ;  /* 0x0000640005037a24 */ /* 0x000fe200078e02ff */
[----:B------:R-:W-:-:S02]  /*3cd0*/  LEA R6, P1, R8, R16, 0x2 ;  /* 0x0000001008067211 */ /* 0x000fc400078210ff */
[-C--:B------:R-:W-:Y:S01]  /*3ce0*/  LEA.HI.X.SX32 R5, R2, R17.reuse, 0x2, P5 ;  /* 0x0000001102057211 */ /* 0x080fe200028f16ff */
[----:B------:R-:W-:Y:S01]  /*3cf0*/  STL [R1+0x48], R8 ;  /* 0x0000480801007387 */ /* 0x000fe20000100800 */
[----:B------:R-:W-:Y:S01]  /*3d00*/  LOP3.LUT P5, RZ, R7, 0x1, RZ, 0xc0, !PT ;  /* 0x0000000107ff7812 */ /* 0x000fe200078ac0ff */
[----:B------:R-:W-:Y:S01]  /*3d10*/  IMAD R2, R23, c[0x0][0x190], RZ ;  /* 0x0000640017027a24 */ /* 0x000fe200078e02ff */
[----:B------:R-:W-:Y:S01]  /*3d20*/  LEA.HI.X.SX32 R7, R8, R17, 0x2, P1 ;  /* 0x0000001108077211 */ /* 0x000fe200008f16ff */
[----:B------:R-:W-:Y:S04]  /*3d30*/  STL.64 [R1+0x28], R12 ;  /* 0x0000280c01007387 */ /* 0x000fe80000100a00 */
[----:B------:R-:W-:Y:S04]  /*3d40*/  STL [R1+0x44], R3 ;  /* 0x0000440301007387 */ /* 0x000fe80000100800 */
[----:B------:R-:W-:Y:S04]  /*3d50*/  STL.64 [R1+0x30], R10 ;  /* 0x0000300a01007387 */ /* 0x000fe80000100a00 */
[----:B------:R-:W-:Y:S04]  /*3d60*/  STL.64 [R1+0x7f0], R4 ;  /* 0x0007f00401007387 */ /* 0x000fe80000100a00 */
[----:B------:R-:W-:Y:S04]  /*3d70*/  STL.64 [R1+0x7f8], R6 ;  /* 0x0007f80601007387 */ /* 0x000fe80000100a00 */
[----:B------:R-:W-:Y:S04]  /*3d80*/  STL [R1+0x40], R2 ;  /* 0x0000400201007387 */ /* 0x000fe80000100800 */
[----:B------:R-:W3:Y:S01]  /*3d90*/  LDL.64 R26, [R1+0x108] ;  /* 0x00010800011a7983 */ /* 0x000ee20000100a00 */
[----:B------:R-:W-:-:S03]  /*3da0*/  IMAD R14, R9, c[0x0][0x190], RZ ;  /* 0x00006400090e7a24 */ /* 0x000fc600078e02ff */
[----:B---3--:R1:W-:Y:S04]  /*3db0*/  STL.64 [R1+0x820], R26 ;  /* 0x0008201a01007387 */ /* 0x0083e80000100a00 */
[----:B------:R-:W-:Y:S04]  /*3dc0*/  STL [R1+0x3c], R14 ;  /* 0x00003c0e01007387 */ /* 0x000fe80000100800 */
[----:B-1----:R-:W3:Y:S04]  /*3dd0*/  LDL.64 R26, [R1+0x138] ;  /* 0x00013800011a7983 */ /* 0x002ee80000100a00 */
[----:B------:R-:W1:Y:S01]  /*3de0*/  S2R R22, SR_TID.X ;  /* 0x0000000000167919 */ /* 0x000e620000002100 */
[----:B------:R-:W-:-:S04]  /*3df0*/  LEA R8, P1, R3, R16, 0x2 ;  /* 0x0000001003087211 */ /* 0x000fc800078210ff */
[----:B------:R-:W-:Y:S02]  /*3e00*/  LEA.HI.X.SX32 R9, R3, R17, 0x2, P1 ;  /* 0x0000001103097211 */ /* 0x000fe400008f16ff */
[----:B------:R-:W-:Y:S01]  /*3e10*/  LEA R10, P1, R2, R16, 0x2 ;  /* 0x00000010020a7211 */ /* 0x000fe200078210ff */
[----:B------:R-:W-:-:S03]  /*3e20*/  IMAD R20, R21, c[0x0][0x190], RZ ;  /* 0x0000640015147a24 */ /* 0x000fc600078e02ff */
[-C--:B------:R-:W-:Y:S01]  /*3e30*/  LEA.HI.X.SX32 R11, R2, R17.reuse, 0x2, P1 ;  /* 0x00000011020b7211 */ /* 0x080fe200008f16ff */
[----:B---3--:R3:W-:Y:S04]  /*3e40*/  STL.64 [R1+0x828], R26 ;  /* 0x0008281a01007387 */ /* 0x0087e80000100a00 */
[----:B---3--:R-:W3:Y:S01]  /*3e50*/  LDL.64 R26, [R1+0x148] ;  /* 0x00014800011a7983 */ /* 0x008ee20000100a00 */
[-C--:B------:R-:W-:Y:S02]  /*3e60*/  LEA R12, P1, R14, R16.reuse, 0x2 ;  /* 0x000000100e0c7211 */ /* 0x080fe400078210ff */
[----:B-1----:R-:W-:Y:S01]  /*3e70*/  LOP3.LUT R22, R22, 0x1ff, RZ, 0xc0, !PT ;  /* 0x000001ff16167812 */ /* 0x002fe200078ec0ff */
[----:B------:R-:W-:Y:S01]  /*3e80*/  IMAD R29, R29, c[0x0][0x190], RZ ;  /* 0x000064001d1d7a24 */ /* 0x000fe200078e02ff */
[----:B------:R-:W-:Y:S01]  /*3e90*/  LEA.HI.X.SX32 R13, R14, R17, 0x2, P1 ;  /* 0x000000110e0d7211 */ /* 0x000fe200008f16ff */
[----:B------:R1:W-:Y:S01]  /*3ea0*/  STL.64 [R1+0x800], R8 ;  /* 0x0008000801007387 */ /* 0x0003e20000100a00 */
[----:B------:R-:W-:Y:S01]  /*3eb0*/  LEA R14, P1, R20, R16, 0x2 ;  /* 0x00000010140e7211 */ /* 0x000fe200078210ff */
[----:B------:R-:W-:-:S02]  /*3ec0*/  IMAD.SHL.U32 R23, R22, 0x4, RZ ;  /* 0x0000000416177824 */ /* 0x000fc400078e00ff */
[----:B------:R-:W-:Y:S01]  /*3ed0*/  STL [R1+0x810], R11 ;  /* 0x0008100b01007387 */ /* 0x000fe20000100800 */
[----:B------:R-:W-:Y:S01]  /*3ee0*/  IMAD.MOV.U32 R24, RZ, RZ, c[0x0][0x188] ;  /* 0x00006200ff187624 */ /* 0x000fe200078e00ff */
[-C--:B------:R-:W-:Y:S02]  /*3ef0*/  LEA.HI.X.SX32 R15, R20, R17.reuse, 0x2, P1 ;  /* 0x00000011140f7211 */ /* 0x080fe400008f16ff */
[----:B------:R-:W4:Y:S01]  /*3f00*/  LDL.64 R2, [R1] ;  /* 0x0000000001027983 */ /* 0x000f220000100a00 */
[----:B------:R-:W-:Y:S01]  /*3f10*/  LEA R16, P1, R29, R16, 0x2 ;  /* 0x000000101d107211 */ /* 0x000fe200078210ff */
[----:B------:R-:W-:Y:S02]  /*3f20*/  IMAD.SHL.U32 R24, R24, 0x20, RZ ;  /* 0x0000002018187824 */ /* 0x000fe400078e00ff */
[----:B------:R2:W-:Y:S01]  /*3f30*/  STL [R1+0x38], R20 ;  /* 0x0000381401007387 */ /* 0x0005e20000100800 */
[----:B------:R-:W-:Y:S02]  /*3f40*/  LOP3.LUT R25, R23, 0x60, RZ, 0x3c, !PT ;  /* 0x0000006017197812 */ /* 0x000fe400078e3cff */
[----:B------:R-:W-:Y:S01]  /*3f50*/  LEA.HI.X.SX32 R17, R29, R17, 0x2, P1 ;  /* 0x000000111d117211 */ /* 0x000fe200008f16ff */
[----:B-1----:R-:W4:Y:S01]  /*3f60*/  LDL.64 R8, [R1+0x8] ;  /* 0x0000080001087983 */ /* 0x002f220000100a00 */
[----:B--2---:R-:W-:-:S03]  /*3f70*/  IMAD.WIDE R18, R24, 0x4, R18 ;  /* 0x0000000418127825 */ /* 0x004fc600078e0212 */
[----:B------:R-:W2:Y:S01]  /*3f80*/  LDL.64 R6, [R1+0x10] ;  /* 0x0000100001067983 */ /* 0x000ea20000100a00 */
[----:B------:R-:W-:-:S03]  /*3f90*/  SHF.R.U64 R20, R0, 0x1f, RZ ;  /* 0x0000001f00147819 */ /* 0x000fc600000012ff */
[----:B------:R-:W2:Y:S01]  /*3fa0*/  LDL.64 R4, [R1+0x18] ;  /* 0x0000180001047983 */ /* 0x000ea20000100a00 */
[----:B------:R-:W-:-:S03]  /*3fb0*/  LOP3.LUT P1, RZ, R20, 0x1, RZ, 0xc0, !PT ;  /* 0x0000000114ff7812 */ /* 0x000fc6000782c0ff */
[----:B------:R1:W-:Y:S04]  /*3fc0*/  STL.64 [R1+0x7b8], R28 ;  /* 0x0007b81c01007387 */ /* 0x0003e80000100a00 */
[----:B-1----:R-:W2:Y:S04]  /*3fd0*/  LDL.LU.64 R28, [R1+0x30] ;  /* 0x00003000011c7983 */ /* 0x002ea80000300a00 */
[----:B------:R-:W2:Y:S04]  /*3fe0*/  LDL.64 R20, [R1+0x28] ;  /* 0x0000280001147983 */ /* 0x000ea80000100a00 */
[----:B------:R-:W2:Y:S04]  /*3ff0*/  LDL.LU R24, [R1+0x830] ;  /* 0x0008300001187983 */ /* 0x000ea80000300800 */
[----:B---3--:R1:W-:Y:S04]  /*4000*/  LDGSTS.E [R25+0xb800], [R26.64], P5 ;  /* 0x0b8000001a197fae */ /* 0x0083e8000a921844 */
[----:B-1----:R-:W3:Y:S04]  /*4010*/  LDL.LU.64 R26, [R1+0x828] ;  /* 0x00082800011a7983 */ /* 0x002ee80000300a00 */
[----:B---3--:R1:W-:Y:S04]  /*4020*/  LDGSTS.E [R25+0xd800], [R26.64], P2 ;  /* 0x0d8000001a197fae */ /* 0x0083e80009121844 */
[----:B-1----:R-:W3:Y:S04]  /*4030*/  LDL.LU.64 R26, [R1+0x820] ;  /* 0x00082000011a7983 */ /* 0x002ee80000300a00 */
[----:B------:R-:W1:Y:S04]  /*4040*/  S2R R22, SR_TID.X ;  /* 0x0000000000167919 */ /* 0x000e680000002100 */
[----:B---3--:R3:W-:Y:S01]  /*4050*/  LDGSTS.E [R25+0xf800], [R26.64], !P4 ;  /* 0x0f8000001a197fae */ /* 0x0087e2000e121844 */
[----:B-1----:R-:W-:-:S03]  /*4060*/  SHF.R.U32.HI R11, RZ, 0x1, R22 ;  /* 0x00000001ff0b7819 */ /* 0x002fc60000011616 */
[----:B------:R-:W0:Y:S04]  /*4070*/  LDGDEPBAR ;  /* 0x00000000000079af */ /* 0x000e280000000000 */
[----:B---3--:R-:W3:Y:S01]  /*4080*/  LDL.LU.64 R26, [R1+0x818] ;  /* 0x00081800011a7983 */ /* 0x008ee20000300a00 */
[----:B------:R-:W-:-:S03]  /*4090*/  LOP3.LUT R11, R23, 0x70, R11, 0x78, !PT ;  /* 0x00000070170b7812 */ /* 0x000fc600078e780b */
[----:B--2---:R1:W-:Y:S04]  /*40a0*/  STL.64 [R1+0x7d0], R24 ;  /* 0x0007d01801007387 */ /* 0x0043e80000100a00 */
[----:B-1----:R-:W2:Y:S04]  /*40b0*/  LDL.64 R24, [R1+0x20] ;  /* 0x0000200001187983 */ /* 0x002ea80000100a00 */
[----:B---3--:R1:W-:Y:S04]  /*40c0*/  LDGSTS.E [R11+0x20000], [R26.64], P6 ;  /* 0x200000001a0b7fae */ /* 0x0083e8000b121844 */
[----:B-1----:R-:W3:Y:S04]  /*40d0*/  LDL.LU R11, [R1+0x810] ;  /* 0x00081000010b7983 */ /* 0x002ee80000300800 */
[----:B------:R1:W-:Y:S02]  /*40e0*/  STL.64 [R1+0x7c0], R26 ;  /* 0x0007c01a01007387 */ /* 0x0003e40000100a00 */
[----:B-1----:R-:W-:-:S04]  /*40f0*/  SHF.R.U32.HI R27, RZ, 0x1, R22 ;  /* 0x00000001ff1b7819 */ /* 0x002fc80000011616 */
[----:B------:R-:W-:-:S05]  /*4100*/  LOP3.LUT R27, R23, 0x70, R27, 0x78, !PT ;  /* 0x00000070171b7812 */ /* 0x000fca00078e781b */
[----:B----4-:R1:W-:Y:S04]  /*4110*/  LDGSTS.E [R27+0x20800], [R2.64], P6 ;  /* 0x20800000021b7fae */ /* 0x0103e8000b121844 */
[----:B-1----:R-:W4:Y:S04]  /*4120*/  LDL.LU.64 R2, [R1+0x808] ;  /* 0x0008080001027983 */ /* 0x002f280000300a00 */
[----:B----4-:R1:W-:Y:S04]  /*4130*/  LDGSTS.E [R27+0x21000], [R2.64], P6 ;  /* 0x21000000021b7fae */ /* 0x0103e8000b121844 */
[----:B------:R-:W-:Y:S04]  /*4140*/  STL [R1+0x7d8], R3 ;  /* 0x0007d80301007387 */ /* 0x000fe80000100800 */
[----:B------:R4:W-:Y:S04]  /*4150*/  LDGSTS.E [R27+0x21800], [R8.64], P6 ;  /* 0x21800000081b7fae */ /* 0x0009e8000b121844 */
[----:B------:R1:W-:Y:S04]  /*4160*/  LDGSTS.E [R27+0x22000], [R6.64], P6 ;  /* 0x22000000061b7fae */ /* 0x0003e8000b121844 */
[----:B------:R2:W-:Y:S04]  /*4170*/  LDGSTS.E [R27+0x22800], [R4.64], P6 ;  /* 0x22800000041b7fae */ /* 0x0005e8000b121844 */
[----:B----4-:R-:W4:Y:S04]  /*4180*/  LDL.LU.64 R8, [R1+0x800] ;  /* 0x0008000001087983 */ /* 0x010f280000300a00 */
[----:B-1----:R-:W3:Y:S04]  /*4190*/  LDL.LU.64 R6, [R1+0x7f8] ;  /* 0x0007f80001067983 */ /* 0x002ee80000300a00 */
[----:B--2---:R-:W2:Y:S04]  /*41a0*/  LDL.LU.64 R4, [R1+0x7f0] ;  /* 0x0007f00001047983 */ /* 0x004ea80000300a00 */
[----:B------:R1:W-:Y:S04]  /*41b0*/  LDGSTS.E [R27+0x23000], [R24.64], P6 ;  /* 0x23000000181b7fae */ /* 0x0003e8000b121844 */
[----:B------:R1:W-:Y:S04]  /*41c0*/  LDGSTS.E [R27+0x23800], [R20.64], P6 ;  /* 0x23800000141b7fae */ /* 0x0003e8000b121844 */
[----:B------:R1:W-:Y:S04]  /*41d0*/  LDGSTS.E [R27+0x24000], [R28.64], P6 ;  /* 0x240000001c1b7fae */ /* 0x0003e8000b121844 */
[----:B-1----:R-:W4:Y:S04]  /*41e0*/  LDL.LU.64 R24, [R1+0x88] ;  /* 0x0000880001187983 */ /* 0x002f280000300a00 */
[----:B------:R-:W4:Y:S04]  /*41f0*/  LDL.LU.64 R20, [R1+0x98] ;  /* 0x0000980001147983 */ /* 0x000f280000300a00 */
[----:B------:R1:W-:Y:S04]  /*4200*/  STL.64 [R1+0x7e0], R28 ;  /* 0x0007e01c01007387 */ /* 0x0003e80000100a00 */
[----:B-1----:R-:W4:Y:S01]  /*4210*/  LDL.LU.64 R28, [R1+0x78] ;  /* 0x00007800011c7983 */ /* 0x002f220000300a00 */
[----:B------:R-:W-:-:S05]  /*4220*/  LOP3.LUT R23, R22, 0x1ff, RZ, 0xc0, !PT ;  /* 0x000001ff16177812 */ /* 0x000fca00078ec0ff */
[----:B------:R-:W-:Y:S01]  /*4230*/  IMAD.SHL.U32 R26, R23, 0x4, RZ ;  /* 0x00000004171a7824 */ /* 0x000fe200078e00ff */
[----:B--2---:R1:W-:Y:S04]  /*4240*/  LDGSTS.E [R27+0x24800], [R4.64], P6 ;  /* 0x24800000041b7fae */ /* 0x0043e8000b121844 */
[----:B---3--:R1:W-:Y:S04]  /*4250*/  LDGSTS.E [R27+0x25000], [R6.64], P6 ;  /* 0x25000000061b7fae */ /* 0x0083e8000b121844 */
[----:B----4-:R1:W-:Y:S04]  /*4260*/  LDGSTS.E [R27+0x25800], [R8.64], P6 ;  /* 0x25800000081b7fae */ /* 0x0103e8000b121844 */
[----:B------:R1:W-:Y:S04]  /*4270*/  LDGSTS.E [R27+0x26000], [R10.64], P6 ;  /* 0x260000000a1b7fae */ /* 0x0003e8000b121844 */
[----:B------:R1:W-:Y:S04]  /*4280*/  LDGSTS.E [R27+0x26800], [R12.64], P6 ;  /* 0x268000000c1b7fae */ /* 0x0003e8000b121844 */
[----:B------:R1:W-:Y:S04]  /*4290*/  LDGSTS.E [R27+0x27000], [R14.64], P6 ;  /* 0x270000000e1b7fae */ /* 0x0003e8000b121844 */
[----:B------:R1:W-:Y:S04]  /*42a0*/  LDGSTS.E [R27+0x27800], [R16.64], P6 ;  /* 0x27800000101b7fae */ /* 0x0003e8000b121844 */
[----:B------:R-:W0:Y:S04]  /*42b0*/  LDGDEPBAR ;  /* 0x00000000000079af */ /* 0x000e280000000000 */
[----:B------:R-:W-:Y:S01]  /*42c0*/  BAR.SYNC.DEFER_BLOCKING 0x0 ;  /* 0x0000000000007b1d */ /* 0x000fe20000010000 */
[----:B-1----:R-:W-:-:S04]  /*42d0*/  IMAD.MOV.U32 R27, RZ, RZ, c[0x0][0x188] ;  /* 0x00006200ff1b7624 */ /* 0x002fc800078e00ff */
[----:B------:R-:W-:Y:S01]  /*42e0*/  IMAD.SHL.U32 R27, R27, 0x20, RZ ;  /* 0x000000201b1b7824 */ /* 0x000fe200078e00ff */
[----:B------:R-:W-:Y:S01]  /*42f0*/  @!PT LDS RZ, [RZ] ;  /* 0x00000000fffff984 */ /* 0x000fe20000000800 */
[----:B------:R-:W-:Y:S01]  /*4300*/  @!PT LDS RZ, [RZ] ;  /* 0x00000000fffff984 */ /* 0x000fe20000000800 */
[----:B------:R-:W-:Y:S01]  /*4310*/  @!PT LDS RZ, [RZ] ;  /* 0x00000000fffff984 */ /* 0x000fe20000000800 */
[----:B------:R1:W-:Y:S02]  /*4320*/  LDGSTS.E [R26+0x10000], [R18.64], P1 ;  /* 0x10000000121a7fae */ /* 0x0003e40008921844 */
[----:B-1----:R-:W-:-:S04]  /*4330*/  SHF.R.U64 R18, R0, 0x1b, RZ ;  /* 0x0000001b00127819 */ /* 0x002fc800000012ff */
[----:B------:R-:W-:Y:S01]  /*4340*/  LOP3.LUT P1, RZ, R18, 0x1, RZ, 0xc0, !PT ;  /* 0x0000000112ff7812 */ /* 0x000fe2000782c0ff */
[----:B------:R-:W-:Y:S01]  /*4350*/  IMAD.WIDE R18, R27, 0x4, R28 ;  /* 0x000000041b127825 */ /* 0x000fe200078e021c */
[----:B------:R1:W-:Y:S11]  /*4360*/  STL.64 [R1+0x7e8], R4 ;  /* 0x0007e80401007387 */ /* 0x0003f60000100a00 */
[----:B------:R2:W-:Y:S04]  /*4370*/  LDGSTS.E [R26+0x12000], [R18.64], P1 ;  /* 0x12000000121a7fae */ /* 0x0005e80008921844 */
[----:B-1----:R-:W3:Y:S04]  /*4380*/  LDL.LU.64 R4, [R1+0xa8] ;  /* 0x0000a80001047983 */ /* 0x002ee80000300a00 */
[----:B------:R-:W4:Y:S01]  /*4390*/  LDL.LU.64 R28, [R1+0xc0] ;  /* 0x0000c000011c7983 */ /* 0x000f220000300a00 */
[----:B--2---:R-:W-:-:S04]  /*43a0*/  SHF.R.U64 R18, R0, 0x17, RZ ;  /* 0x0000001700127819 */ /* 0x004fc800000012ff */
[----:B------:R-:W-:Y:S02]  /*43b0*/  LOP3.LUT P1, RZ, R18, 0x1, RZ, 0xc0, !PT ;  /* 0x0000000112ff7812 */ /* 0x000fe4000782c0ff */
[----:B------:R-:W-:-:S04]  /*43c0*/  SHF.R.U64 R18, R0, 0x13, RZ ;  /* 0x0000001300127819 */ /* 0x000fc800000012ff */
[----:B------:R-:W-:Y:S02]  /*43d0*/  LOP3.LUT P2, RZ, R18, 0x1, RZ, 0xc0, !PT ;  /* 0x0000000112ff7812 */ /* 0x000fe4000784c0ff */
[----:B------:R-:W2:Y:S02]  /*43e0*/  LDL.LU.64 R18, [R1+0x80] ;  /* 0x0000800001127983 */ /* 0x000ea40000300a00 */
[----:B--2---:R-:W-:-:S05]  /*43f0*/  IMAD.WIDE R18, R27, 0x4, R18 ;  /* 0x000000041b127825 */ /* 0x004fca00078e0212 */
[----:B------:R1:W-:Y:S02]  /*4400*/  LDGSTS.E [R26+0x14000], [R18.64], P1 ;  /* 0x14000000121a7fae */ /* 0x0003e40008921844 */
[----:B-1----:R-:W-:Y:S02]  /*4410*/  IMAD.WIDE R18, R27, 0x4, R24 ;  /* 0x000000041b127825 */ /* 0x002fe400078e0218 */
[----:B------:R-:W2:Y:S04]  /*4420*/  LDL.LU.64 R24, [R1+0xc8] ;  /* 0x0000c80001187983 */ /* 0x000ea80000300a00 */
[----:B------:R1:W-:Y:S02]  /*4430*/  LDGSTS.E [R26+0x16000], [R18.64], P2 ;  /* 0x16000000121a7fae */ /* 0x0003e40009121844 */
[----:B-1----:R-:W-:-:S04]  /*4440*/  SHF.R.U64 R18, R0, 0xf, RZ ;  /* 0x0000000f00127819 */ /* 0x002fc800000012ff */
[----:B------:R-:W-:Y:S02]  /*4450*/  LOP3.LUT P1, RZ, R18, 0x1, RZ, 0xc0, !PT ;  /* 0x0000000112ff7812 */ /* 0x000fe4000782c0ff */
[----:B------:R-:W-:-:S04]  /*4460*/  SHF.R.U64 R18, R0, 0xb, RZ ;  /* 0x0000000b00127819 */ /* 0x000fc800000012ff */
[----:B------:R-:W-:Y:S02]  /*4470*/  LOP3.LUT P2, RZ, R18, 0x1, RZ, 0xc0, !PT ;  /* 0x0000000112ff7812 */ /* 0x000fe4000784c0ff */
[----:B------:R-:W2:Y:S02]  /*4480*/  LDL.LU.64 R18, [R1+0x90] ;  /* 0x0000900001127983 */ /* 0x000ea40000300a00 */
[----:B--2---:R-:W-:-:S05]  /*4490*/  IMAD.WIDE R18, R27, 0x4, R18 ;  /* 0x000000041b127825 */ /* 0x004fca00078e0212 */
[----:B------:R1:W-:Y:S02]  /*44a0*/  LDGSTS.E [R26+0x18000], [R18.64], P1 ;  /* 0x18000000121a7fae */ /* 0x0003e40008921844 */
[----:B-1----:R-:W-:-:S05]  /*44b0*/  IMAD.WIDE R18, R27, 0x4, R20 ;  /* 0x000000041b127825 */ /* 0x002fca00078e0214 */
[----:B------:R1:W-:Y:S02]  /*44c0*/  LDGSTS.E [R26+0x1a000], [R18.64], P2 ;  /* 0x1a000000121a7fae */ /* 0x0003e40009121844 */
[C---:B-1----:R-:W-:Y:S02]  /*44d0*/  SHF.R.U64 R18, R0.reuse, 0x7, RZ ;  /* 0x0000000700127819 */ /* 0x042fe400000012ff */
[----:B------:R-:W-:Y:S02]  /*44e0*/  SHF.R.U64 R19, R0, 0x1e, RZ ;  /* 0x0000001e00137819 */ /* 0x000fe400000012ff */
[----:B------:R-:W-:Y:S02]  /*44f0*/  LOP3.LUT P4, RZ, R18, 0x1, RZ, 0xc0, !PT ;  /* 0x0000000112ff7812 */ /* 0x000fe4000788c0ff */
[----:B------:R-:W-:Y:S02]  /*4500*/  SHF.R.U64 R18, R0, 0x3, RZ ;  /* 0x0000000300127819 */ /* 0x000fe400000012ff */
[----:B------:R-:W-:-:S02]  /*4510*/  LOP3.LUT P6, RZ, R19, 0x1, RZ, 0xc0, !PT ;  /* 0x0000000113ff7812 */ /* 0x000fc400078cc0ff */
[----:B------:R-:W-:Y:S02]  /*4520*/  LOP3.LUT P5, RZ, R18, 0x1, RZ, 0xc0, !PT ;  /* 0x0000000112ff7812 */ /* 0x000fe400078ac0ff */
[----:B------:R-:W2:Y:S01]  /*4530*/  LDL.LU.64 R18, [R1+0xa0] ;  /* 0x0000a00001127983 */ /* 0x000ea20000300a00 */
[----:B------:R-:W-:Y:S01]  /*4540*/  IMAD.MOV.U32 R21, RZ, RZ, c[0x0][0x180] ;  /* 0x00006000ff157624 */ /* 0x000fe200078e00ff */
[----:B------:R-:W-:Y:S02]  /*4550*/  LOP3.LUT R22, R22, 0x1f, RZ, 0xc0, !PT ;  /* 0x0000001f16167812 */ /* 0x000fe400078ec0ff */
[----:B------:R-:W-:Y:S02]  /*4560*/  SHF.R.U64 R20, R0, 0x1a, RZ ;  /* 0x0000001a00147819 */ /* 0x000fe400000012ff */
[----:B------:R-:W-:Y:S01]  /*4570*/  IADD3 R21, R21, -0x20, RZ ;  /* 0xffffffe015157810 */ /* 0x000fe20007ffe0ff */
[----:B------:R-:W-:Y:S01]  /*4580*/  IMAD.SHL.U32 R3, R23, 0x4, RZ ;  /* 0x0000000417037824 */ /* 0x000fe200078e00ff */
[----:B------:R-:W-:-:S02]  /*4590*/  LOP3.LUT P2, RZ, R20, 0x1, RZ, 0xc0, !PT ;  /* 0x0000000114ff7812 */ /* 0x000fc4000784c0ff */
[----:B------:R-:W-:Y:S01]  /*45a0*/  ISETP.GE.AND P1, PT, R22, R21, PT ;  /* 0x000000151600720c */ /* 0x000fe20003f26270 */
[----:B---3--:R-:W-:Y:S01]  /*45b0*/  IMAD.WIDE R20, R27, 0x4, R4 ;  /* 0x000000041b147825 */ /* 0x008fe200078e0204 */
[----:B------:R-:W-:Y:S01]  /*45c0*/  LOP3.LUT R3, R3, 0x20, RZ, 0x3c, !PT ;  /* 0x0000002003037812 */ /* 0x000fe200078e3cff */
[----:B------:R-:W3:Y:S02]  /*45d0*/  LDL.LU.64 R4, [R1+0xb8] ;  /* 0x0000b80001047983 */ /* 0x000ee40000300a00 */
[----:B--2---:R-:W-:-:S05]  /*45e0*/  IMAD.WIDE R18, R27, 0x4, R18 ;  /* 0x000000041b127825 */ /* 0x004fca00078e0212 */
[----:B------:R4:W-:Y:S04]  /*45f0*/  LDGSTS.E [R26+0x1c000], [R18.64], P4 ;  /* 0x1c000000121a7fae */ /* 0x0009e8000a121844 */
[----:B------:R1:W-:Y:S01]  /*4600*/  LDGSTS.E [R26+0x1e000], [R20.64], P5 ;  /* 0x1e000000141a7fae */ /* 0x0003e2000a921844 */
[----:B----4-:R-:W-:-:S03]  /*4610*/  IMAD.WIDE R18, R27, 0x4, R28 ;  /* 0x000000041b127825 */ /* 0x010fc600078e021c */
[----:B------:R-:W2:Y:S01]  /*4620*/  LDL.LU.64 R28, [R1+0x100] ;  /* 0x00010000011c7983 */ /* 0x000ea20000300a00 */
[----:B-1----:R-:W-:-:S03]  /*4630*/  IMAD.WIDE R20, R27, 0x4, R24 ;  /* 0x000000041b147825 */ /* 0x002fc600078e0218 */
[----:B------:R-:W4:Y:S04]  /*4640*/  LDL.LU.64 R24, [R1+0x118] ;  /* 0x0001180001187983 */ /* 0x000f280000300a00 */
[----:B------:R1:W-:Y:S01]  /*4650*/  LDGSTS.E [R3+0x10800], [R18.64], P6 ;  /* 0x1080000012037fae */ /* 0x0003e2000b121844 */
[----:B------:R-:W-:-:S03]  /*4660*/  SHF.R.U64 R22, R0, 0x16, RZ ;  /* 0x0000001600167819 */ /* 0x000fc600000012ff */
[----:B------:R3:W-:Y:S04]  /*4670*/  LDGSTS.E [R3+0x12800], [R20.64], P2 ;  /* 0x1280000014037fae */ /* 0x0007e80009121844 */
[----:B-1----:R-:W2:Y:S01]  /*4680*/  LDL.LU.64 R18, [R1+0xd0] ;  /* 0x0000d00001127983 */ /* 0x002ea20000300a00 */
[----:B------:R-:W-:-:S03]  /*4690*/  LOP3.LUT P4, RZ, R22, 0x1, RZ, 0xc0, !PT ;  /* 0x0000000116ff7812 */ /* 0x000fc6000788c0ff */
[----:B---3--:R-:W3:Y:S01]  /*46a0*/  LDL.LU.64 R20, [R1+0xe8] ;  /* 0x0000e80001147983 */ /* 0x008ee20000300a00 */
[----:B------:R-:W-:Y:S01]  /*46b0*/  SHF.R.U64 R22, R0, 0x12, RZ ;  /* 0x0000001200167819 */ /* 0x000fe200000012ff */
[----:B--2---:R-:W-:-:S08]  /*46c0*/  IMAD.WIDE R18, R27, 0x4, R18 ;  /* 0x000000041b127825 */ /* 0x004fd000078e0212 */
[----:B------:R1:W-:Y:S04]  /*46d0*/  LDGSTS.E [R3+0x14800], [R18.64], P4 ;  /* 0x1480000012037fae */ /* 0x0003e8000a121844 */
[----:B-1----:R-:W2:Y:S01]  /*46e0*/  LDL.LU.64 R18, [R1+0xf0] ;  /* 0x0000f00001127983 */ /* 0x002ea20000300a00 */
[----:B------:R-:W-:Y:S02]  /*46f0*/  LOP3.LUT P5, RZ, R22, 0x1, RZ, 0xc0, !PT ;  /* 0x0000000116ff7812 */ /* 0x000fe400078ac0ff */
[----:B------:R-:W-:Y:S01]  /*4700*/  SHF.R.U64 R23, R0, 0xe, RZ ;  /* 0x0000000e00177819 */ /* 0x000fe200000012ff */
[----:B---3--:R-:W-:-:S03]  /*4710*/  IMAD.WIDE R20, R27, 0x4, R20 ;  /* 0x000000041b147825 */ /* 0x008fc600078e0214 */
[----:B------:R-:W-:-:S07]  /*4720*/  LOP3.LUT P6, RZ, R23, 0x1, RZ, 0xc0, !PT ;  /* 0x0000000117ff7812 */ /* 0x000fce00078cc0ff */
[----:B------:R1:W-:Y:S04]  /*4730*/  LDGSTS.E [R3+0x16800], [R20.64], P5 ;  /* 0x1680000014037fae */ /* 0x0003e8000a921844 */
[----:B-1----:R-:W3:Y:S01]  /*4740*/  LDL.LU.64 R20, [R1+0xe0] ;  /* 0x0000e00001147983 */ /* 0x002ee20000300a00 */
[----:B--2---:R-:W-:-:S05]  /*4750*/  IMAD.WIDE R18, R27, 0x4, R18 ;  /* 0x000000041b127825 */ /* 0x004fca00078e0212 */
[----:B------:R1:W-:Y:S04]  /*4760*/  LDGSTS.E [R3+0x18800], [R18.64], P6 ;  /* 0x1880000012037fae */ /* 0x0003e8000b121844 */
[----:B-1----:R-:W2:Y:S01]  /*4770*/  LDL.LU.64 R18, [R1+0xb0] ;  /* 0x0000b00001127983 */ /* 0x002ea20000300a00 */
[C---:B------:R-:W-:Y:S02]  /*4780*/  SHF.R.U64 R22, R0.reuse, 0xa, RZ ;  /* 0x0000000a00167819 */ /* 0x040fe400000012ff */
[----:B------:R-:W-:Y:S02]  /*4790*/  SHF.R.U64 R23, R0, 0x6, RZ ;  /* 0x0000000600177819 */ /* 0x000fe400000012ff */
[----:B------:R-:W-:Y:S02]  /*47a0*/  LOP3.LUT P2, RZ, R22, 0x1, RZ, 0xc0, !PT ;  /* 0x0000000116ff7812 */ /* 0x000fe4000784c0ff */
[----:B------:R-:W-:-:S02]  /*47b0*/  SHF.R.U64 R22, R0, 0x2, RZ ;  /* 0x0000000200167819 */ /* 0x000fc400000012ff */
[----:B------:R-:W-:Y:S02]  /*47c0*/  LOP3.LUT P4, RZ, R23, 0x1, RZ, 0xc0, !PT ;  /* 0x0000000117ff7812 */ /* 0x000fe4000788c0ff */
[----:B------:R-:W-:Y:S01]  /*47d0*/  LOP3.LUT P5, RZ, R22, 0x1, RZ, 0xc0, !PT ;  /* 0x0000000116ff7812 */ /* 0x000fe200078ac0ff */
[----:B---3--:R-:W-:Y:S01]  /*47e0*/  IMAD.WIDE R20, R27, 0x4, R20 ;  /* 0x000000041b147825 */ /* 0x008fe200078e0214 */
[----:B------:R-:W-:-:S04]  /*47f0*/  SHF.R.U64 R23, R0, 0x1d, RZ ;  /* 0x0000001d00177819 */ /* 0x000fc800000012ff */
[----:B------:R-:W-:Y:S01]  /*4800*/  LOP3.LUT P6, RZ, R23, 0x1, RZ, 0xc0, !PT ;  /* 0x0000000117ff7812 */ /* 0x000fe200078cc0ff */
[----:B------:R1:W-:Y:S02]  /*4810*/  LDGSTS.E [R3+0x1a800], [R20.64], P2 ;  /* 0x1a80000014037fae */ /* 0x0003e40009121844 */
[C---:B-1----:R-:W-:Y:S02]  /*4820*/  IMAD.WIDE R20, R27.reuse, 0x4, R4 ;  /* 0x000000041b147825 */ /* 0x042fe400078e0204 */
[----:B------:R-:W3:Y:S02]  /*4830*/  LDL.LU.64 R4, [R1+0xd8] ;  /* 0x0000d80001047983 */ /* 0x000ee40000300a00 */
[----:B--2---:R-:W-:-:S05]  /*4840*/  IMAD.WIDE R18, R27, 0x4, R18 ;  /* 0x000000041b127825 */ /* 0x004fca00078e0212 */
[----:B------:R1:W-:Y:S04]  /*4850*/  LDGSTS.E [R3+0x1c800], [R18.64], P4 ;  /* 0x1c80000012037fae */ /* 0x0003e8000a121844 */
[----:B------:R2:W-:Y:S01]  /*4860*/  LDGSTS.E [R3+0x1e800], [R20.64], P5 ;  /* 0x1e80000014037fae */ /* 0x0005e2000a921844 */
[----:B-1----:R-:W-:-:S03]  /*4870*/  IMAD.WIDE R18, R27, 0x4, R28 ;  /* 0x000000041b127825 */ /* 0x002fc600078e021c */
[----:B------:R-:W3:Y:S01]  /*4880*/  LDL.LU.64 R28, [R1+0x140] ;  /* 0x00014000011c7983 */ /* 0x000ee20000300a00 */
[----:B--2---:R-:W-:Y:S01]  /*4890*/  LOP3.LUT R3, R26, 0x40, RZ, 0x3c, !PT ;  /* 0x000000401a037812 */ /* 0x004fe200078e3cff */
[----:B----4-:R-:W-:Y:S02]  /*48a0*/  IMAD.WIDE R20, R27, 0x4, R24 ;  /* 0x000000041b147825 */ /* 0x010fe400078e0218 */
[----:B------:R-:W2:Y:S04]  /*48b0*/  LDL.LU.64 R24, [R1+0x150] ;  /* 0x0001500001187983 */ /* 0x000ea80000300a00 */
[----:B------:R1:W-:Y:S04]  /*48c0*/  LDGSTS.E [R3+0x11000], [R18.64], P6 ;  /* 0x1100000012037fae */ /* 0x0003e8000b121844 */
[----:B-1----:R-:W4:Y:S01]  /*48d0*/  LDL.LU.64 R18, [R1+0x120] ;  /* 0x0001200001127983 */ /* 0x002f220000300a00 */
[----:B------:R-:W-:-:S02]  /*48e0*/  SHF.R.U64 R22, R0, 0x19, RZ ;  /* 0x0000001900167819 */ /* 0x000fc400000012ff */
[----:B------:R-:W-:Y:S02]  /*48f0*/  SHF.R.U64 R23, R0, 0x15, RZ ;  /* 0x0000001500177819 */ /* 0x000fe400000012ff */
[----:B------:R-:W-:Y:S02]  /*4900*/  LOP3.LUT P2, RZ, R22, 0x1, RZ, 0xc0, !PT ;  /* 0x0000000116ff7812 */ /* 0x000fe4000784c0ff */
[----:B------:R-:W-:-:S11]  /*4910*/  LOP3.LUT P4, RZ, R23, 0x1, RZ, 0xc0, !PT ;  /* 0x0000000117ff7812 */ /* 0x000fd6000788c0ff */
[----:B------:R1:W-:Y:S04]  /*4920*/  LDGSTS.E [R3+0x13000], [R20.64], P2 ;  /* 0x1300000014037fae */ /* 0x0003e80009121844 */
[----:B-1----:R-:W2:Y:S01]  /*4930*/  LDL.LU.64 R20, [R1+0x128] ;  /* 0x0001280001147983 */ /* 0x002ea20000300a00 */
[----:B----4-:R-:W-:-:S05]  /*4940*/  IMAD.WIDE R18, R27, 0x4, R18 ;  /* 0x000000041b127825 */ /* 0x010fca00078e0212 */
[----:B------:R1:W-:Y:S04]  /*4950*/  LDGSTS.E [R3+0x15000], [R18.64], P4 ;  /* 0x1500000012037fae */ /* 0x0003e8000a121844 */
[----:B-1----:R-:W4:Y:S01]  /*4960*/  LDL.LU.64 R18, [R1+0x130] ;  /* 0x0001300001127983 */ /* 0x002f220000300a00 */
[C---:B------:R-:W-:Y:S02]  /*4970*/  SHF.R.U64 R22, R0.reuse, 0x11, RZ ;  /* 0x0000001100167819 */ /* 0x040fe400000012ff */
[----:B------:R-:W-:Y:S02]  /*4980*/  SHF.R.U64 R23, R0, 0xd, RZ ;  /* 0x0000000d00177819 */ /* 0x000fe400000012ff */
[----:B------:R-:W-:Y:S02]  /*4990*/  LOP3.LUT P5, RZ, R22, 0x1, RZ, 0xc0, !PT ;  /* 0x0000000116ff7812 */ /* 0x000fe400078ac0ff */
[----:B------:R-:W-:Y:S01]  /*49a0*/  LOP3.LUT P6, RZ, R23, 0x1, RZ, 0xc0, !PT ;  /* 0x0000000117ff7812 */ /* 0x000fe200078cc0ff */
[----:B--2---:R-:W-:-:S10]  /*49b0*/  IMAD.WIDE R20, R27, 0x4, R20 ;  /* 0x000000041b147825 */ /* 0x004fd400078e0214 */
        /* <DEDUP_REMOVED lines=8> */
[----:B------:R-:W-:-:S02]  /*4a40*/  LOP3.LUT P4, RZ, R23, 0x1, RZ, 0xc0, !PT ;  /* 0x0000000117ff7812 */ /* 0x000fc4000788c0ff */
[C---:B------:R-:W-:Y:S02]  /*4a50*/  SHF.R.U64 R23, R0.reuse, 0x1c, RZ ;  /* 0x0000001c00177819 */ /* 0x040fe400000012ff */
[----:B------:R-:W-:Y:S01]  /*4a60*/  SHF.R.U64 R22, R0, 0x1, RZ ;  /* 0x0000000100167819 */ /* 0x000fe200000012ff */
[----:B--2---:R-:W-:Y:S01]  /*4a70*/  IMAD.WIDE R20, R27, 0x4, R20 ;  /* 0x000000041b147825 */ /* 0x004fe200078e0214 */
[----:B------:R-:W-:Y:S02]  /*4a80*/  LOP3.LUT P6, RZ, R23, 0x1, RZ, 0xc0, !PT ;  /* 0x0000000117ff7812 */ /* 0x000fe400078cc0ff */
[----:B------:R-:W-:Y:S01]  /*4a90*/  LOP3.LUT P5, RZ, R22, 0x1, RZ, 0xc0, !PT ;  /* 0x0000000116ff7812 */ /* 0x000fe200078ac0ff */
[----:B------:R-:W-:Y:S01]  /*4aa0*/  IMAD.MOV.U32 R23, RZ, RZ, c[0x0][0x188] ;  /* 0x00006200ff177624 */ /* 0x000fe200078e00ff */
[----:B------:R-:W-:Y:S01]  /*4ab0*/  SHF.R.U64 R22, R0, 0x18, RZ ;  /* 0x0000001800167819 */ /* 0x000fe200000012ff */
[----:B------:R1:W-:Y:S03]  /*4ac0*/  LDGSTS.E [R3+0x1b000], [R20.64], P2 ;  /* 0x1b00000014037fae */ /* 0x0003e60009121844 */
[----:B------:R-:W-:Y:S01]  /*4ad0*/  LOP3.LUT P2, RZ, R22, 0x1, RZ, 0xc0, !PT ;  /* 0x0000000116ff7812 */ /* 0x000fe2000784c0ff */
[----:B------:R-:W-:-:S02]  /*4ae0*/  IMAD.MOV.U32 R22, RZ, RZ, c[0x0][0x188] ;  /* 0x00006200ff167624 */ /* 0x000fc400078e00ff */
[----:B-1----:R-:W-:Y:S01]  /*4af0*/  IMAD.SHL.U32 R21, R23, 0x20, RZ ;  /* 0x0000002017157824 */ /* 0x002fe200078e00ff */
[----:B------:R-:W-:-:S03]  /*4b00*/  SHF.R.U64 R23, R0, 0x14, RZ ;  /* 0x0000001400177819 */ /* 0x000fc600000012ff */
[----:B---3--:R-:W-:-:S04]  /*4b10*/  IMAD.WIDE R20, R21, 0x4, R4 ;  /* 0x0000000415147825 */ /* 0x008fc800078e0204 */
[----:B----4-:R-:W-:Y:S02]  /*4b20*/  IMAD.WIDE R18, R27, 0x4, R18 ;  /* 0x000000041b127825 */ /* 0x010fe400078e0212 */
[----:B------:R-:W2:Y:S04]  /*4b30*/  LDL.LU.64 R26, [R1+0x108] ;  /* 0x00010800011a7983 */ /* 0x000ea80000300a00 */
[----:B------:R1:W-:Y:S01]  /*4b40*/  LDGSTS.E [R3+0x1d000], [R18.64], P4 ;  /* 0x1d00000012037fae */ /* 0x0003e2000a121844 */
[----:B------:R-:W-:Y:S01]  /*4b50*/  LOP3.LUT P4, RZ, R23, 0x1, RZ, 0xc0, !PT ;  /* 0x0000000117ff7812 */ /* 0x000fe2000788c0ff */
[----:B------:R-:W-:Y:S02]  /*4b60*/  IMAD.MOV.U32 R23, RZ, RZ, c[0x0][0x188] ;  /* 0x00006200ff177624 */ /* 0x000fe400078e00ff */
[----:B------:R3:W-:Y:S04]  /*4b70*/  LDGSTS.E [R3+0x1f000], [R20.64], P5 ;  /* 0x1f00000014037fae */ /* 0x0007e8000a921844 */
[----:B------:R-:W4:Y:S01]  /*4b80*/  LDL.LU.64 R4, [R1+0x7e8] ;  /* 0x0007e80001047983 */ /* 0x000f220000300a00 */
[----:B-1----:R-:W-:-:S02]  /*4b90*/  IMAD.SHL.U32 R19, R22, 0x20, RZ ;  /* 0x0000002016137824 */ /* 0x002fc400078e00ff */
[----:B---3--:R-:W-:Y:S02]  /*4ba0*/  IMAD.SHL.U32 R21, R23, 0x20, RZ ;  /* 0x0000002017157824 */ /* 0x008fe400078e00ff */
[----:B------:R-:W-:Y:S02]  /*4bb0*/  IMAD.WIDE R18, R19, 0x4, R28 ;  /* 0x0000000413127825 */ /* 0x000fe400078e021c */
[----:B------:R-:W3:Y:S02]  /*4bc0*/  LDL.LU.64 R28, [R1+0x7e0] ;  /* 0x0007e000011c7983 */ /* 0x000ee40000300a00 */
[----:B------:R-:W-:Y:S02]  /*4bd0*/  IMAD.WIDE R20, R21, 0x4, R24 ;  /* 0x0000000415147825 */ /* 0x000fe400078e0218 */
[----:B------:R-:W2:Y:S04]  /*4be0*/  LDL.LU R3, [R1+0x7d8] ;  /* 0x0007d80001037983 */ /* 0x000ea80000300800 */
[----:B------:R-:W2:Y:S01]  /*4bf0*/  LDL.LU.64 R24, [R1+0x7d0] ;  /* 0x0007d00001187983 */ /* 0x000ea20000300a00 */
[----:B------:R-:W-:-:S04]  /*4c00*/  SHF.R.U64 R22, R0, 0x10, RZ ;  /* 0x0000001000167819 */ /* 0x000fc800000012ff */
[----:B------:R-:W-:Y:S01]  /*4c10*/  LOP3.LUT P5, RZ, R22, 0x1, RZ, 0xc0, !PT ;  /* 0x0000000116ff7812 */ /* 0x000fe200078ac0ff */
[----:B------:R-:W-:Y:S01]  /*4c20*/  IMAD.MOV.U32 R22, RZ, RZ, c[0x0][0x188] ;  /* 0x00006200ff167624 */ /* 0x000fe200078e00ff */
[----:B--2---:R1:W-:Y:S03]  /*4c30*/  LDGSTS.E [R25+0x11800], [R18.64], P6 ;  /* 0x1180000012197fae */ /* 0x0043e6000b121844 */
[----:B------:R-:W-:Y:S01]  /*4c40*/  IMAD.SHL.U32 R22, R22, 0x20, RZ ;  /* 0x0000002016167824 */ /* 0x000fe200078e00ff */
[----:B------:R2:W-:Y:S04]  /*4c50*/  LDGSTS.E [R25+0x13800], [R20.64], P2 ;  /* 0x1380000014197fae */ /* 0x0005e80009121844 */
[----:B-1----:R-:W2:Y:S01]  /*4c60*/  LDL.LU.64 R18, [R1+0x158] ;  /* 0x0001580001127983 */ /* 0x002ea20000300a00 */
[----:B------:R-:W-:-:S04]  /*4c70*/  SHF.R.U64 R23, R0, 0xc, RZ ;  /* 0x0000000c00177819 */ /* 0x000fc800000012ff */
[----:B------:R-:W-:Y:S01]  /*4c80*/  LOP3.LUT P6, RZ, R23, 0x1, RZ, 0xc0, !PT ;  /* 0x0000000117ff7812 */ /* 0x000fe200078cc0ff */
[----:B------:R-:W-:-:S05]  /*4c90*/  IMAD.MOV.U32 R23, RZ, RZ, 0x1f ;  /* 0x0000001fff177424 */ /* 0x000fca00078e00ff */
[----:B------:R-:W-:-:S04]  /*4ca0*/  IADD3 R23, R23, c[0x0][0x180], RZ ;  /* 0x0000600017177a10 */ /* 0x000fc80007ffe0ff */
[----:B------:R-:W-:Y:S02]  /*4cb0*/  ISETP.GT.AND P2, PT, R23, 0x3f, PT ;  /* 0x0000003f1700780c */ /* 0x000fe40003f44270 */
[----:B------:R-:W1:Y:S01]  /*4cc0*/  S2R R23, SR_TID.X ;  /* 0x0000000000177919 */ /* 0x000e620000002100 */
[----:B--2---:R-:W-:-:S05]  /*4cd0*/  IMAD.WIDE R18, R22, 0x4, R18 ;  /* 0x0000000416127825 */ /* 0x004fca00078e0212 */
[----:B------:R2:W-:Y:S04]  /*4ce0*/  LDGSTS.E [R25+0x15800], [R18.64], P4 ;  /* 0x1580000012197fae */ /* 0x0005e8000a121844 */
[----:B--2---:R-:W2:Y:S04]  /*4cf0*/  LDL.LU R25, [R1+0x7c8] ;  /* 0x0007c80001197983 */ /* 0x004ea80000300800 */
[----:B------:R-:W2:Y:S01]  /*4d00*/  LDL.LU.64 R18, [R1+0x160] ;  /* 0x0001600001127983 */ /* 0x000ea20000300a00 */
[----:B------:R-:W-:Y:S02]  /*4d10*/  SHF.R.U64 R20, R0, 0x8, RZ ;  /* 0x0000000800147819 */ /* 0x000fe400000012ff */
[----:B-1----:R-:W-:-:S02]  /*4d20*/  LOP3.LUT R23, R23, 0x1ff, RZ, 0xc0, !PT ;  /* 0x000001ff17177812 */ /* 0x002fc400078ec0ff */
[----:B------:R-:W-:Y:S02]  /*4d30*/  SEL R21, RZ, 0x4, P1 ;  /* 0x00000004ff157807 */ /* 0x000fe40000800000 */
[----:B------:R-:W-:Y:S01]  /*4d40*/  LOP3.LUT P1, RZ, R20, 0x1, RZ, 0xc0, !PT ;  /* 0x0000000114ff7812 */ /* 0x000fe2000782c0ff */
[----:B------:R-:W-:Y:S01]  /*4d50*/  IMAD.SHL.U32 R20, R23, 0x4, RZ ;  /* 0x0000000417147824 */ /* 0x000fe200078e00ff */
[----:B------:R-:W-:Y:S02]  /*4d60*/  SHF.R.U64 R0, R0, 0x4, RZ ;  /* 0x0000000400007819 */ /* 0x000fe400000012ff */
[----:B------:R-:W-:Y:S02]  /*4d70*/  SEL R21, R21, RZ, P2 ;  /* 0x000000ff15157207 */ /* 0x000fe40001000000 */
[----:B------:R-:W-:Y:S02]  /*4d80*/  LOP3.LUT P2, RZ, R0, 0x1, RZ, 0xc0, !PT ;  /* 0x0000000100ff7812 */ /* 0x000fe4000784c0ff */
[----:B------:R-:W-:-:S02]  /*4d90*/  LOP3.LUT R0, R20, 0x60, RZ, 0x3c, !PT ;  /* 0x0000006014007812 */ /* 0x000fc400078e3cff */
[----:B------:R-:W-:Y:S02]  /*4da0*/  ISETP.NE.U32.AND P4, PT, R21, RZ, PT ;  /* 0x000000ff1500720c */ /* 0x000fe40003f85070 */
[----:B------:R-:W3:Y:S04]  /*4db0*/  LDL.LU.64 R20, [R1+0x138] ;  /* 0x0001380001147983 */ /* 0x000ee80000300a00 */
[----:B------:R-:W1:Y:S01]  /*4dc0*/  S2R R23, SR_TID.X ;  /* 0x0000000000177919 */ /* 0x000e620000002100 */
[----:B--2---:R-:W-:-:S05]  /*4dd0*/  IMAD.WIDE R18, R22, 0x4, R18 ;  /* 0x0000000416127825 */ /* 0x004fca00078e0212 */
[----:B------:R2:W-:Y:S04]  /*4de0*/  LDGSTS.E [R0+0x17800], [R18.64], P5 ;  /* 0x1780000012007fae */ /* 0x0005e8000a921844 */
[----:B--2---:R-:W2:Y:S01]  /*4df0*/  LDL.LU.64 R18, [R1+0x148] ;  /* 0x0001480001127983 */ /* 0x004ea20000300a00 */
[----:B-1----:R-:W-:-:S05]  /*4e00*/  LOP3.LUT R23, R23, 0x1ff, RZ, 0xc0, !PT ;  /* 0x000001ff17177812 */ /* 0x002fca00078ec0ff */
[----:B------:R-:W-:Y:S02]  /*4e10*/  IMAD.SHL.U32 R23, R23, 0x4, RZ ;  /* 0x0000000417177824 */ /* 0x000fe400078e00ff */
[----:B------:R-:W-:-:S03]  /*4e20*/  IMAD.WIDE R24, R22, 0x4, R24 ;  /* 0x0000000416187825 */ /* 0x000fc600078e0218 */
[----:B------:R-:W-:Y:S01]  /*4e30*/  LOP3.LUT R0, R23, 0x60, RZ, 0x3c, !PT ;  /* 0x0000006017007812 */ /* 0x000fe200078e3cff */
[----:B---3--:R-:W-:-:S04]  /*4e40*/  IMAD.WIDE R20, R22, 0x4, R20 ;  /* 0x0000000416147825 */ /* 0x008fc800078e0214 */
[----:B------:R1:W-:Y:S01]  /*4e50*/  LDGSTS.E [R0+0x19800], [R24.64], P6 ;  /* 0x1980000018007fae */ /* 0x0003e2000b121844 */
[----:B--2---:R-:W-:-:S04]  /*4e60*/  IMAD.WIDE R18, R22, 0x4, R18 ;  /* 0x0000000416127825 */ /* 0x004fc800078e0212 */
[----:B------:R-:W-:Y:S01]  /*4e70*/  IMAD.WIDE R22, R22, 0x4, R26 ;  /* 0x0000000416167825 */ /* 0x000fe200078e021a */
[----:B------:R2:W-:Y:S04]  /*4e80*/  LDGSTS.E [R0+0x1b800], [R18.64], P1 ;  /* 0x1b80000012007fae */ /* 0x0005e80008921844 */
[----:B------:R-:W3:Y:S04]  /*4e90*/  LDL.LU.64 R26, [R1+0x7c0] ;  /* 0x0007c000011a7983 */ /* 0x000ee80000300a00 */
[----:B------:R1:W-:Y:S04]  /*4ea0*/  LDGSTS.E [R0+0x1d800], [R20.64], P2 ;  /* 0x1d80000014007fae */ /* 0x0003e80009121844 */
[----:B--2---:R-:W2:Y:S01]  /*4eb0*/  LDL.LU.64 R18, [R1] ;  /* 0x0000000001127983 */ /* 0x004ea20000300a00 */
[----:B-1----:R-:W-:-:S03]  /*4ec0*/  IMAD.MOV.U32 R0, RZ, RZ, c[0x0][0x18c] ;  /* 0x00006300ff007624 */ /* 0x002fc600078e00ff */
[----:B------:R-:W1:Y:S01]  /*4ed0*/  S2R R25, SR_TID.X ;  /* 0x0000000000197919 */ /* 0x000e620000002100 */
[----:B------:R-:W-:-:S03]  /*4ee0*/  IMAD.SHL.U32 R0, R0, 0x20, RZ ;  /* 0x0000002000007824 */ /* 0x000fc600078e00ff */
[----:B------:R-:W4:Y:S04]  /*4ef0*/  S2R R24, SR_TID.X ;  /* 0x0000000000187919 */ /* 0x000f280000002100 */
[----:B------:R-:W2:Y:S01]  /*4f00*/  LDL.LU.64 R20, [R1+0x8] ;  /* 0x0000080001147983 */ /* 0x000ea20000300a00 */
[----:B-1----:R-:W-:Y:S02]  /*4f10*/  LOP3.LUT R25, R25, 0x1ff, RZ, 0xc0, !PT ;  /* 0x000001ff19197812 */ /* 0x002fe400078ec0ff */
[----:B----4-:R-:W-:-:S03]  /*4f20*/  SHF.R.U32.HI R24, RZ, 0x1, R24 ;  /* 0x00000001ff187819 */ /* 0x010fc60000011618 */
[----:B------:R-:W-:-:S05]  /*4f30*/  IMAD.SHL.U32 R25, R25, 0x4, RZ ;  /* 0x0000000419197824 */ /* 0x000fca00078e00ff */
[----:B------:R-:W-:Y:S01]  /*4f40*/  LOP3.LUT R25, R25, 0x70, R24, 0x78, !PT ;  /* 0x0000007019197812 */ /* 0x000fe200078e7818 */
[----:B---3--:R-:W-:Y:S02]  /*4f50*/  IMAD.WIDE R26, R0, 0x4, R26 ;  /* 0x00000004001a7825 */ /* 0x008fe400078e021a */
[----:B------:R-:W1:Y:S02]  /*4f60*/  S2R R0, SR_TID.X ;  /* 0x0000000000007919 */ /* 0x000e640000002100 */
[----:B-1----:R-:W-:-:S05]  /*4f70*/  LOP3.LUT R0, R0, 0x1ff, RZ, 0xc0, !PT ;  /* 0x000001ff00007812 */ /* 0x002fca00078ec0ff */
[----:B------:R-:W-:-:S05]  /*4f80*/  IMAD.SHL.U32 R0, R0, 0x4, RZ ;  /* 0x0000000400007824 */ /* 0x000fca00078e00ff */
[----:B------:R-:W-:-:S05]  /*4f90*/  LOP3.LUT R0, R0, 0x60, RZ, 0x3c, !PT ;  /* 0x0000006000007812 */ /* 0x000fca00078e3cff */
[----:B------:R1:W-:Y:S04]  /*4fa0*/  LDGSTS.E [R0+0x1f800], [R22.64], !P0 ;  /* 0x1f80000016007fae */ /* 0x0003e8000c121844 */
[----:B------:R-:W0:Y:S04]  /*4fb0*/  LDGDEPBAR ;  /* 0x00000000000079af */ /* 0x000e280000000000 */
[----:B------:R3:W-:Y:S01]  /*4fc0*/  LDGSTS.E [R25+0x28000], [R26.64], P4 ;  /* 0x280000001a197fae */ /* 0x0007e2000a121844 */
[----:B-1----:R-:W-:-:S03]  /*4fd0*/  IMAD.MOV.U32 R0, RZ, RZ, c[0x0][0x18c] ;  /* 0x00006300ff007624 */ /* 0x002fc600078e00ff */
[----:B------:R-:W4:Y:S01]  /*4fe0*/  LDL.LU.64 R22, [R1+0x28] ;  /* 0x0000280001167983 */ /* 0x000f220000300a00 */
[----:B------:R-:W-:-:S04]  /*4ff0*/  IMAD.SHL.U32 R0, R0, 0x20, RZ ;  /* 0x0000002000007824 */ /* 0x000fc800078e00ff */
[C---:B--2---:R-:W-:Y:S01]  /*5000*/  IMAD.WIDE R18, R0.reuse, 0x4, R18 ;  /* 0x0000000400127825 */ /* 0x044fe200078e0212 */
[----:B---3--:R-:W2:Y:S03]  /*5010*/  LDL.LU.64 R26, [R1+0x20] ;  /* 0x00002000011a7983 */ /* 0x008ea60000300a00 */
[C---:B------:R-:W-:Y:S01]  /*5020*/  IMAD.WIDE R2, R0.reuse, 0x4, R2 ;  /* 0x0000000400027825 */ /* 0x040fe200078e0202 */
[----:B------:R1:W-:Y:S04]  /*5030*/  LDGSTS.E [R25+0x28800], [R18.64], P4 ;  /* 0x2880000012197fae */ /* 0x0003e8000a121844 */
[----:B------:R3:W-:Y:S04]  /*5040*/  LDGSTS.E [R25+0x29000], [R2.64], P4 ;  /* 0x2900000002197fae */ /* 0x0007e8000a121844 */
[----:B-1----:R-:W2:Y:S04]  /*5050*/  LDL.LU.64 R18, [R1+0x10] ;  /* 0x0000100001127983 */ /* 0x002ea80000300a00 */
[----:B---3--:R-:W3:Y:S01]  /*5060*/  LDL.LU.64 R2, [R1+0x18] ;  /* 0x0000180001027983 */ /* 0x008ee20000300a00 */
[----:B------:R-:W-:-:S05]  /*5070*/  IMAD.WIDE R20, R0, 0x4, R20 ;  /* 0x0000000400147825 */ /* 0x000fca00078e0214 */
[----:B------:R1:W-:Y:S01]  /*5080*/  LDGSTS.E [R25+0x29800], [R20.64], P4 ;  /* 0x2980000014197fae */ /* 0x0003e2000a121844 */
[----:B------:R-:W-:-:S04]  /*5090*/  IMAD.WIDE R4, R0, 0x4, R4 ;  /* 0x0000000400047825 */ /* 0x000fc800078e0204 */
[----:B--2---:R-:W-:-:S04]  /*50a0*/  IMAD.WIDE R18, R0, 0x4, R18 ;  /* 0x0000000400127825 */ /* 0x004fc800078e0212 */
[C---:B---3--:R-:W-:Y:S01]  /*50b0*/  IMAD.WIDE R2, R0.reuse, 0x4, R2 ;  /* 0x0000000400027825 */ /* 0x048fe200078e0202 */
[----:B------:R4:W-:Y:S04]  /*50c0*/  LDGSTS.E [R25+0x2a000], [R18.64], P4 ;  /* 0x2a00000012197fae */ /* 0x0009e8000a121844 */
[----:B------:R2:W-:Y:S02]  /*50d0*/  LDGSTS.E [R25+0x2a800], [R2.64], P4 ;  /* 0x2a80000002197fae */ /* 0x0005e4000a121844 */
[C---:B--2---:R-:W-:Y:S02]  /*50e0*/  IMAD.WIDE R2, R0.reuse, 0x4, R28 ;  /* 0x0000000400027825 */ /* 0x044fe400078e021c */
[----:B------:R2:W5:Y:S02]  /*50f0*/  LDL.LU.64 R28, [R1+0x7b8] ;  /* 0x0007b800011c7983 */ /* 0x0005640000300a00 */
[----:B-1----:R-:W-:-:S04]  /*5100*/  IMAD.WIDE R20, R0, 0x4, R26 ;  /* 0x0000000400147825 */ /* 0x002fc800078e021a */
[C---:B----4-:R-:W-:Y:S01]  /*5110*/  IMAD.WIDE R18, R0.reuse, 0x4, R22 ;  /* 0x0000000400127825 */ /* 0x050fe200078e0216 */
[----:B------:R2:W-:Y:S04]  /*5120*/  LDGSTS.E [R25+0x2b000], [R20.64], P4 ;  /* 0x2b00000014197fae */ /* 0x0005e8000a121844 */
[----:B------:R1:W-:Y:S01]  /*5130*/  LDGSTS.E [R25+0x2b800], [R18.64], P4 ;  /* 0x2b80000012197fae */ /* 0x0003e2000a121844 */
[----:B------:R-:W-:-:S03]  /*5140*/  IMAD.WIDE R6, R0, 0x4, R6 ;  /* 0x0000000400067825 */ /* 0x000fc600078e0206 */
[----:B------:R2:W-:Y:S01]  /*5150*/  LDGSTS.E [R25+0x2c000], [R2.64], P4 ;  /* 0x2c00000002197fae */ /* 0x0005e2000a121844 */
[----:B------:R-:W-:-:S03]  /*5160*/  IMAD.WIDE R8, R0, 0x4, R8 ;  /* 0x0000000400087825 */ /* 0x000fc600078e0208 */
[----:B------:R2:W-:Y:S04]  /*5170*/  LDGSTS.E [R25+0x2c800], [R4.64], P4 ;  /* 0x2c80000004197fae */ /* 0x0005e8000a121844 */
[----:B-1----:R-:W1:Y:S01]  /*5180*/  S2R R18, SR_TID.X ;  /* 0x0000000000127919 */ /* 0x002e620000002100 */
[----:B------:R-:W-:-:S03]  /*5190*/  IMAD.WIDE R10, R0, 0x4, R10 ;  /* 0x00000004000a7825 */ /* 0x000fc600078e020a */
[----:B------:R2:W-:Y:S01]  /*51a0*/  LDGSTS.E [R25+0x2d000], [R6.64], P4 ;  /* 0x2d00000006197fae */ /* 0x0005e2000a121844 */
[----:B------:R-:W-:-:S03]  /*51b0*/  IMAD.WIDE R12, R0, 0x4, R12 ;  /* 0x00000004000c7825 */ /* 0x000fc600078e020c */
[----:B------:R2:W-:Y:S01]  /*51c0*/  LDGSTS.E [R25+0x2d800], [R8.64], P4 ;  /* 0x2d80000008197fae */ /* 0x0005e2000a121844 */
[----:B------:R-:W-:-:S03]  /*51d0*/  IMAD.WIDE R14, R0, 0x4, R14 ;  /* 0x00000004000e7825 */ /* 0x000fc600078e020e */
[----:B------:R2:W-:Y:S01]  /*51e0*/  LDGSTS.E [R25+0x2e000], [R10.64], P4 ;  /* 0x2e0000000a197fae */ /* 0x0005e2000a121844 */
[----:B------:R-:W-:-:S03]  /*51f0*/  IMAD.WIDE R16, R0, 0x4, R16 ;  /* 0x0000000400107825 */ /* 0x000fc600078e0210 */
[----:B------:R2:W-:Y:S04]  /*5200*/  LDGSTS.E [R25+0x2e800], [R12.64], P4 ;  /* 0x2e8000000c197fae */ /* 0x0005e8000a121844 */
[----:B------:R2:W-:Y:S04]  /*5210*/  LDGSTS.E [R25+0x2f000], [R14.64], P4 ;  /* 0x2f0000000e197fae */ /* 0x0005e8000a121844 */
[----:B------:R2:W-:Y:S04]  /*5220*/  LDGSTS.E [R25+0x2f800], [R16.64], P4 ;  /* 0x2f80000010197fae */ /* 0x0005e8000a121844 */
[----:B------:R-:W0:Y:S01]  /*5230*/  LDGDEPBAR ;  /* 0x00000000000079af */ /* 0x000e220000000000 */
[----:B------:R-:W-:Y:S05]  /*5240*/  @P3 BRA `(.L_x_0) ;  /* 0x0000103000003947 */ /* 0x000fea0003800000 */
[C---:B-12---:R-:W-:Y:S01]  /*5250*/  IMAD.SHL.U32 R2, R18.reuse, 0x20, RZ ;  /* 0x0000002012027824 */ /* 0x046fe200078e00ff */
[----:B------:R-:W-:Y:S01]  /*5260*/  CS2R R20, SRZ ;  /* 0x0000000000147805 */ /* 0x000fe2000001ff00 */
[----:B------:R-:W-:Y:S01]  /*5270*/  IMAD.SHL.U32 R0, R18, 0x2, RZ ;  /* 0x0000000212007824 */ /* 0x000fe200078e00ff */
[----:B------:R-:W-:-:S02]  /*5280*/  CS2R R22, SRZ ;  /* 0x0000000000167805 */ /* 0x000fc4000001ff00 */
[----:B------:R1:W-:Y:S04]  /*5290*/  STL [R1+0x798], R2 ;  /* 0x0007980201007387 */ /* 0x0003e80000100800 */
[----:B------:R1:W-:Y:S04]  /*52a0*/  STL [R1+0x360], RZ ;  /* 0x000360ff01007387 */ /* 0x0003e80000100800 */
[----:B------:R1:W-:Y:S04]  /*52b0*/  STL [R1+0x79c], R0 ;  /* 0x00079c0001007387 */ /* 0x0003e80000100800 */
[----:B------:R1:W-:Y:S04]  /*52c0*/  STL [R1+0x364], RZ ;  /* 0x000364ff01007387 */ /* 0x0003e80000100800 */
        /* <DEDUP_REMOVED lines=249> */
[----:B------:R1:W-:Y:S01]  /*6260*/  STL [R1+0x2fc], RZ ;  /* 0x0002fcff01007387 */ /* 0x0003e20000100800 */
[----:B------:R-:W-:Y:S05]  /*6270*/  BRA `(.L_x_1) ;  /* 0x000143c000007947 */ /* 0x000fea0003800000 */
.L_x_0:
[----:B-12---:R-:W2:Y:S04]  /*6280*/  LDL.LU R5, [R1+0x74] ;  /* 0x0000740001057983 */ /* 0x006ea80000300800 */
[----:B------:R-:W3:Y:S04]  /*6290*/  LDL.LU R8, [R1+0x38] ;  /* 0x0000380001087983 */ /* 0x000ee80000300800 */
[----:B------:R-:W4:Y:S04]  /*62a0*/  LDL.LU R21, [R1+0x3c] ;  /* 0x00003c0001157983 */ /* 0x000f280000300800 */
[----:B------:R-:W3:Y:S04]  /*62b0*/  LDL.LU R24, [R1+0x40] ;  /* 0x0000400001187983 */ /* 0x000ee80000300800 */
[----:B------:R-:W4:Y:S04]  /*62c0*/  LDL.LU R12, [R1+0x44] ;  /* 0x00004400010c7983 */ /* 0x000f280000300800 */
[----:B------:R-:W4:Y:S01]  /*62d0*/  LDL.LU R11, [R1+0x48] ;  /* 0x00004800010b7983 */ /* 0x000f220000300800 */
[----:B------:R-:W-:Y:S01]  /*62e0*/  IMAD.MOV.U32 R10, RZ, RZ, 0x1f ;  /* 0x0000001fff0a7424 */ /* 0x000fe200078e00ff */
[----:B------:R-:W-:Y:S01]  /*62f0*/  SHF.R.S32.HI R2, RZ, 0x1f, R0 ;  /* 0x0000001fff027819 */ /* 0x000fe20000011400 */
[----:B------:R-:W-:Y:S01]  /*6300*/  IMAD.MOV.U32 R23, RZ, RZ, c[0x0][0x188] ;  /* 0x00006200ff177624 */ /* 0x000fe200078e00ff */
[----:B-----5:R-:W-:Y:S02]  /*6310*/  STL [R1+0x7b4], R28 ;  /* 0x0007b41c01007387 */ /* 0x020fe40000100800 */
[----:B------:R-:W-:-:S02]  /*6320*/  IADD3 R10, R10, c[0x0][0x180], RZ ;  /* 0x000060000a0a7a10 */ /* 0x000fc40007ffe0ff */
[----:B------:R-:W1:Y:S01]  /*6330*/  S2R R4, SR_TID.X ;  /* 0x0000000000047919 */ /* 0x000e620000002100 */
[----:B------:R-:W-:Y:S02]  /*6340*/  SHF.R.S32.HI R3, RZ, 0x1f, R23 ;  /* 0x0000001fff037819 */ /* 0x000fe40000011417 */
[----:B------:R-:W-:Y:S02]  /*6350*/  SHF.R.S32.HI R14, RZ, 0x1f, R10 ;  /* 0x0000001fff0e7819 */ /* 0x000fe4000001140a */
[----:B------:R-:W-:Y:S02]  /*6360*/  SHF.L.U64.HI R6, R0, 0x3, R2 ;  /* 0x0000000300067819 */ /* 0x000fe40000010202 */
[----:B--2---:R-:W-:Y:S02]  /*6370*/  SHF.R.S32.HI R9, RZ, 0x1f, R5 ;  /* 0x0000001fff097819 */ /* 0x004fe40000011405 */
[----:B-1----:R-:W-:Y:S02]  /*6380*/  LOP3.LUT R4, R4, 0x1f, RZ, 0xc0, !PT ;  /* 0x0000001f04047812 */ /* 0x002fe400078ec0ff */
[----:B------:R-:W-:Y:S01]  /*6390*/  SHF.L.U64.HI R9, R5, 0x2, R9 ;  /* 0x0000000205097819 */ /* 0x000fe20000010209 */
[----:B------:R-:W-:Y:S01]  /*63a0*/  IMAD.SHL.U32 R5, R0, 0x8, RZ ;  /* 0x0000000800057824 */ /* 0x000fe200078e00ff */
[----:B------:R-:W-:Y:S01]  /*63b0*/  LEA.HI R14, R14, R10, RZ, 0x5 ;  /* 0x0000000a0e0e7211 */ /* 0x000fe200078f28ff */
[----:B------:R-:W-:Y:S01]  /*63c0*/  IMAD R13, R4, c[0x0][0x18c], RZ ;  /* 0x00006300040d7a24 */ /* 0x000fe200078e02ff */
[----:B------:R-:W-:-:S02]  /*63d0*/  SHF.R.S32.HI R4, RZ, 0x1f, R29 ;  /* 0x0000001fff047819 */ /* 0x000fc4000001141d */
[-C--:B------:R-:W-:Y:S02]  /*63e0*/  LEA R26, P0, R29, R5.reuse, 0x2 ;  /* 0x000000051d1a7211 */ /* 0x080fe400078010ff */
[----:B---3--:R-:W-:Y:S02]  /*63f0*/  LEA R15, P1, R8, R5, 0x2 ;  /* 0x00000005080f7211 */ /* 0x008fe400078210ff */
[----:B------:R-:W-:Y:S01]  /*6400*/  SHF.L.U64.HI R3, R23, 0x2, R3 ;  /* 0x0000000217037819 */ /* 0x000fe20000010203 */
[----:B------:R-:W-:Y:S01]  /*6410*/  STL [R1+0x7c8], R26 ;  /* 0x0007c81a01007387 */ /* 0x000fe20000100800 */
[----:B------:R-:W-:Y:S02]  /*6420*/  SHF.R.S32.HI R3, RZ, 0x1f, R8 ;  /* 0x0000001fff037819 */ /* 0x000fe40000011408 */
[----:B------:R-:W-:Y:S01]  /*6430*/  SHF.R.S32.HI R7, RZ, 0x1f, R13 ;  /* 0x0000001fff077819 */ /* 0x000fe2000001140d */
[----:B------:R-:W2:Y:S04]  /*6440*/  LDL.LU R22, [R1+0x4c] ;  /* 0x00004c0001167983 */ /* 0x000ea80000300800 */
[----:B------:R-:W3:Y:S04]  /*6450*/  LDL.LU R25, [R1+0x60] ;  /* 0x0000600001197983 */ /* 0x000ee80000300800 */
[----:B------:R1:W-:Y:S04]  /*6460*/  STL [R1], R15 ;  /* 0x0000000f01007387 */ /* 0x0003e80000100800 */
[----:B------:R-:W3:Y:S04]  /*6470*/  LDL.LU R16, [R1+0x50] ;  /* 0x0000500001107983 */ /* 0x000ee80000300800 */
[----:B-1----:R-:W3:Y:S01]  /*6480*/  LDL.LU R15, [R1+0x64] ;  /* 0x00006400010f7983 */ /* 0x002ee20000300800 */
[----:B------:R-:W-:-:S02]  /*6490*/  LEA.HI.X R4, R29, R6, R4, 0x2, P0 ;  /* 0x000000061d047211 */ /* 0x000fc400000f1404 */
[----:B------:R-:W-:Y:S01]  /*64a0*/  LEA.HI.X R3, R8, R6, R3, 0x2, P1 ;  /* 0x0000000608037211 */ /* 0x000fe200008f1403 */
[----:B------:R-:W-:Y:S01]  /*64b0*/  STL [R1+0x7cc], R14 ;  /* 0x0007cc0e01007387 */ /* 0x000fe20000100800 */
[----:B------:R-:W-:-:S03]  /*64c0*/  SHF.L.U64.HI R7, R13, 0x2, R7 ;  /* 0x000000020d077819 */ /* 0x000fc60000010207 */
[----:B------:R-:W3:Y:S04]  /*64d0*/  LDL.LU R26, [R1+0x54] ;  /* 0x00005400011a7983 */ /* 0x000ee80000300800 */
[----:B------:R-:W-:Y:S04]  /*64e0*/  STL [R1+0x10], R4 ;  /* 0x0000100401007387 */ /* 0x000fe80000100800 */
[----:B------:R-:W3:Y:S04]  /*64f0*/  LDL.LU R20, [R1+0x68] ;  /* 0x0000680001147983 */ /* 0x000ee80000300800 */
[----:B------:R1:W-:Y:S04]  /*6500*/  STL [R1+0x14], R3 ;  /* 0x0000140301007387 */ /* 0x0003e80000100800 */
[----:B------:R-:W3:Y:S01]  /*6510*/  LDL.LU R27, [R1+0x58] ;  /* 0x00005800011b7983 */ /* 0x000ee20000300800 */
[----:B----4-:R-:W-:-:S03]  /*6520*/  LEA R10, P0, R21, R5, 0x2 ;  /* 0x00000005150a7211 */ /* 0x010fc600078010ff */
[----:B------:R-:W4:Y:S01]  /*6530*/  LDL.LU R19, [R1+0x6c] ;  /* 0x00006c0001137983 */ /* 0x000f220000300800 */
[-C--:B------:R-:W-:Y:S02]  /*6540*/  LEA R13, P1, R24, R5.reuse, 0x2 ;  /* 0x00000005180d7211 */ /* 0x080fe400078210ff */
[----:B-1----:R-:W-:Y:S01]  /*6550*/  SHF.R.S32.HI R3, RZ, 0x1f, R21 ;  /* 0x0000001fff037819 */ /* 0x002fe20000011415 */
[----:B------:R1:W-:Y:S01]  /*6560*/  STL [R1+0x7c4], R10 ;  /* 0x0007c40a01007387 */ /* 0x0003e20000100800 */
[----:B------:R-:W-:Y:S02]  /*6570*/  SHF.R.S32.HI R4, RZ, 0x1f, R24 ;  /* 0x0000001fff047819 */ /* 0x000fe40000011418 */
[-C--:B------:R-:W-:Y:S01]  /*6580*/  LEA R17, P2, R12, R5.reuse, 0x2 ;  /* 0x000000050c117211 */ /* 0x080fe200078410ff */
[----:B------:R-:W-:Y:S01]  /*6590*/  STL [R1+0x7d0], R13 ;  /* 0x0007d00d01007387 */ /* 0x000fe20000100800 */
[----:B------:R-:W-:Y:S02]  /*65a0*/  LEA R29, P3, R11, R5, 0x2 ;  /* 0x000000050b1d7211 */ /* 0x000fe400078610ff */
[----:B------:R-:W-:Y:S01]  /*65b0*/  SHF.R.S32.HI R7, RZ, 0x1f, R12 ;  /* 0x0000001fff077819 */ /* 0x000fe2000001140c */
[----:B------:R-:W-:Y:S01]  /*65c0*/  STL [R1+0x7d4], R17 ;  /* 0x0007d41101007387 */ /* 0x000fe20000100800 */
[----:B------:R-:W-:-:S02]  /*65d0*/  LEA.HI.X R3, R21, R6, R3, 0x2, P0 ;  /* 0x0000000615037211 */ /* 0x000fc400000f1403 */
[----:B------:R-:W-:Y:S01]  /*65e0*/  SHF.R.S32.HI R8, RZ, 0x1f, R11 ;  /* 0x0000001fff087819 */ /* 0x000fe2000001140b */
[----:B------:R-:W-:Y:S01]  /*65f0*/  STL [R1+0x7c0], R29 ;  /* 0x0007c01d01007387 */ /* 0x000fe20000100800 */
[-C--:B-1----:R-:W-:Y:S02]  /*6600*/  LEA.HI.X R10, R24, R6.reuse, R4, 0x2, P1 ;  /* 0x00000006180a7211 */ /* 0x082fe400008f1404 */
[-C--:B------:R-:W-:Y:S01]  /*6610*/  LEA.HI.X R4, R12, R6.reuse, R7, 0x2, P2 ;  /* 0x000000060c047211 */ /* 0x080fe200010f1407 */
[----:B------:R1:W-:Y:S04]  /*6620*/  STL [R1+0x18], R3 ;  /* 0x0000180301007387 */ /* 0x0003e80000100800 */
[----:B------:R-:W-:Y:S04]  /*6630*/  STL [R1+0x1c], R10 ;  /* 0x00001c0a01007387 */ /* 0x000fe80000100800 */
[----:B------:R-:W4:Y:S01]  /*6640*/  LDL.LU R28, [R1+0x5c] ;  /* 0x00005c00011c7983 */ /* 0x000f220000300800 */
[----:B-1----:R-:W-:-:S03]  /*6650*/  LEA.HI.X R3, R11, R6, R8, 0x2, P3 ;  /* 0x000000060b037211 */ /* 0x002fc600018f1408 */
[----:B------:R-:W-:Y:S04]  /*6660*/  STL [R1+0x20], R4 ;  /* 0x0000200401007387 */ /* 0x000fe80000100800 */
[----:B------:R-:W4:Y:S04]  /*6670*/  LDL.LU R21, [R1+0x70] ;  /* 0x0000700001157983 */ /* 0x000f280000300800 */
[----:B------:R2:W-:Y:S02]  /*6680*/  STL [R1+0x24], R3 ;  /* 0x0000240301007387 */ /* 0x0005e40000100800 */
[----:B--2---:R-:W-:-:S02]  /*6690*/  LEA R3, P0, R22, R5, 0x2 ;  /* 0x0000000516037211 */ /* 0x004fc400078010ff */
[----:B---3--:R-:W-:-:S03]  /*66a0*/  LEA R4, P1, R25, R5, 0x2 ;  /* 0x0000000519047211 */ /* 0x008fc600078210ff */
[----:B------:R1:W-:Y:S01]  /*66b0*/  STL [R1+0x7bc], R3 ;  /* 0x0007bc0301007387 */ /* 0x0003e20000100800 */
[----:B------:R-:W-:Y:S02]  /*66c0*/  SHF.R.S32.HI R7, RZ, 0x1f, R22 ;  /* 0x0000001fff077819 */ /* 0x000fe40000011416 */
[----:B------:R-:W-:Y:S01]  /*66d0*/  SHF.R.S32.HI R8, RZ, 0x1f, R25 ;  /* 0x0000001fff087819 */ /* 0x000fe20000011419 */
[----:B------:R2:W-:Y:S01]  /*66e0*/  STL [R1+0x7b8], R4 ;  /* 0x0007b80401007387 */ /* 0x0005e20000100800 */
[-C--:B------:R-:W-:Y:S02]  /*66f0*/  LEA R24, P2, R16, R5.reuse, 0x2 ;  /* 0x0000000510187211 */ /* 0x080fe400078410ff */
[-C--:B-1----:R-:W-:Y:S02]  /*6700*/  LEA.HI.X R3, R22, R6.reuse, R7, 0x2, P0 ;  /* 0x0000000616037211 */ /* 0x082fe400000f1407 */
[----:B------:R-:W-:Y:S02]  /*6710*/  LEA.HI.X R7, R25, R6, R8, 0x2, P1 ;  /* 0x0000000619077211 */ /* 0x000fe400008f1408 */
[----:B--2---:R-:W-:Y:S01]  /*6720*/  LEA R4, P3, R15, R5, 0x2 ;  /* 0x000000050f047211 */ /* 0x004fe200078610ff */
[----:B------:R-:W-:Y:S04]  /*6730*/  STL [R1+0x7d8], R24 ;  /* 0x0007d81801007387 */ /* 0x000fe80000100800 */
[----:B------:R1:W-:Y:S04]  /*6740*/  STL [R1+0x4], R4 ;  /* 0x0000040401007387 */ /* 0x0003e80000100800 */
[----:B------:R-:W-:Y:S04]  /*6750*/  STL [R1+0x28], R3 ;  /* 0x0000280301007387 */ /* 0x000fe80000100800 */
[----:B------:R2:W-:Y:S04]  /*6760*/  STL [R1+0x2c], R7 ;  /* 0x00002c0701007387 */ /* 0x0005e80000100800 */
[----:B------:R-:W3:Y:S01]  /*6770*/  LDL.LU R22, [R1+0x170] ;  /* 0x0001700001167983 */ /* 0x000ee20000300800 */
[----:B------:R-:W-:-:S04]  /*6780*/  SHF.R.S32.HI R11, RZ, 0x1f, R16 ;  /* 0x0000001fff0b7819 */ /* 0x000fc80000011410 */
[-C--:B-1----:R-:W-:Y:S02]  /*6790*/  LEA.HI.X R4, R16, R6.reuse, R11, 0x2, P2 ;  /* 0x0000000610047211 */ /* 0x082fe400010f140b */
[----:B------:R-:W-:Y:S02]  /*67a0*/  SHF.R.S32.HI R11, RZ, 0x1f, R26 ;  /* 0x0000001fff0b7819 */ /* 0x000fe4000001141a */
[C---:B--2---:R-:W-:Y:S01]  /*67b0*/  LEA R7, P0, R26.reuse, R5, 0x2 ;  /* 0x000000051a077211 */ /* 0x044fe200078010ff */
[----:B------:R1:W-:Y:S01]  /*67c0*/  STL [R1+0x30], R4 ;  /* 0x0000300401007387 */ /* 0x0003e20000100800 */
[----:B------:R-:W-:Y:S02]  /*67d0*/  SHF.R.S32.HI R12, RZ, 0x1f, R15 ;  /* 0x0000001fff0c7819 */ /* 0x000fe4000001140f */
[-C--:B-1----:R-:W-:Y:S02]  /*67e0*/  LEA.HI.X R4, R26, R6.reuse, R11, 0x2, P0 ;  /* 0x000000061a047211 */ /* 0x082fe400000f140b */
[----:B------:R-:W1:Y:S01]  /*67f0*/  S2R R26, SR_TID.X ;  /* 0x00000000001a7919 */ /* 0x000e620000002100 */
[----:B------:R-:W-:-:S02]  /*6800*/  LEA.HI.X R3, R15, R6, R12, 0x2, P3 ;  /* 0x000000060f037211 */ /* 0x000fc400018f140c */
[----:B------:R-:W-:-:S03]  /*6810*/  SHF.R.S32.HI R12, RZ, 0x1f, R20 ;  /* 0x0000001fff0c7819 */ /* 0x000fc60000011414 */
[----:B------:R4:W-:Y:S01]  /*6820*/  STL [R1+0x34], R3 ;  /* 0x0000340301007387 */ /* 0x0009e20000100800 */
[-C--:B------:R-:W-:Y:S02]  /*6830*/  LEA R8, P1, R20, R5.reuse, 0x2 ;  /* 0x0000000514087211 */ /* 0x080fe400078210ff */
[----:B------:R-:W-:Y:S02]  /*6840*/  SHF.R.S32.HI R15, RZ, 0x1f, R27 ;  /* 0x0000001fff0f7819 */ /* 0x000fe4000001141b */
[-C--:B----4-:R-:W-:Y:S02]  /*6850*/  LEA R3, P3, R19, R5.reuse, 0x2 ;  /* 0x0000000513037211 */ /* 0x090fe400078610ff */
[----:B------:R-:W-:-:S03]  /*6860*/  LEA R25, P2, R27, R5, 0x2 ;  /* 0x000000051b197211 */ /* 0x000fc600078410ff */
[----:B------:R2:W-:Y:S01]  /*6870*/  STL [R1+0xc], R3 ;  /* 0x00000c0301007387 */ /* 0x0005e20000100800 */
[----:B------:R-:W-:-:S03]  /*6880*/  SHF.R.S32.HI R16, RZ, 0x1f, R19 ;  /* 0x0000001fff107819 */ /* 0x000fc60000011413 */
[----:B------:R4:W-:Y:S01]  /*6890*/  STL [R1+0x38], R4 ;  /* 0x0000380401007387 */ /* 0x0009e20000100800 */
[-C--:B--2---:R-:W-:Y:S02]  /*68a0*/  LEA.HI.X R3, R20, R6.reuse, R12, 0x2, P1 ;  /* 0x0000000614037211 */ /* 0x084fe400008f140c */
[C---:B-1----:R-:W-:Y:S02]  /*68b0*/  LOP3.LUT R11, R26.reuse, 0x7, RZ, 0xc0, !PT ;  /* 0x000000071a0b7812 */ /* 0x042fe400078ec0ff */
[-C--:B----4-:R-:W-:Y:S01]  /*68c0*/  LEA.HI.X R4, R27, R6.reuse, R15, 0x2, P2 ;  /* 0x000000061b047211 */ /* 0x090fe200010f140f */
[----:B------:R1:W-:Y:S01]  /*68d0*/  STL [R1+0x3c], R3 ;  /* 0x00003c0301007387 */ /* 0x0003e20000100800 */
[----:B------:R-:W-:Y:S01]  /*68e0*/  LEA.HI.X R27, R19, R6, R16, 0x2, P3 ;  /* 0x00000006131b7211 */ /* 0x000fe200018f1410 */
[----:B------:R-:W-:Y:S02]  /*68f0*/  IMAD.SHL.U32 R16, R11, 0x10, RZ ;  /* 0x000000100b107824 */ /* 0x000fe400078e00ff */
[----:B------:R-:W-:Y:S01]  /*6900*/  STL [R1+0x8], R4 ;  /* 0x0000080401007387 */ /* 0x000fe20000100800 */
[----:B-1----:R-:W-:Y:S01]  /*6910*/  IMAD.SHL.U32 R3, R26, 0x20, RZ ;  /* 0x000000201a037824 */ /* 0x002fe200078e00ff */
[----:B------:R-:W-:-:S04]  /*6920*/  SHF.R.U32.HI R18, RZ, 0x1, R18 ;  /* 0x00000001ff127819 */ /* 0x000fc80000011612 */
[----:B------:R1:W-:Y:S01]  /*6930*/  STL [R1+0x798], R3 ;  /* 0x0007980301007387 */ /* 0x0003e20000100800 */
[----:B------:R-:W-:Y:S02]  /*6940*/  LOP3.LUT R15, R3, 0xc00, RZ, 0xc0, !PT ;  /* 0x00000c00030f7812 */ /* 0x000fe400078ec0ff */
[----:B------:R-:W-:-:S03]  /*6950*/  SHF.R.S32.HI R12, RZ, 0x1f, R28 ;  /* 0x0000001fff0c7819 */ /* 0x000fc6000001141c */
[----:B------:R-:W-:Y:S02]  /*6960*/  IMAD R15, R11, 0x80, R15 ;  /* 0x000000800b0f7824 */ /* 0x000fe400078e020f */
[----:B-1----:R-:W-:Y:S01]  /*6970*/  IMAD.SHL.U32 R3, R26, 0x2, RZ ;  /* 0x000000021a037824 */ /* 0x002fe200078e00ff */
[-C--:B------:R-:W-:Y:S02]  /*6980*/  LEA R11, P0, R28, R5.reuse, 0x2 ;  /* 0x000000051c0b7211 */ /* 0x080fe400078010ff */
[----:B------:R-:W-:Y:S02]  /*6990*/  LOP3.LUT R19, R18, 0xc0, RZ, 0xc0, !PT ;  /* 0x000000c012137812 */ /* 0x000fe400078ec0ff */
[----:B------:R-:W-:Y:S02]  /*69a0*/  LOP3.LUT R16, R16, 0x30, R3, 0x78, !PT ;  /* 0x0000003010107812 */ /* 0x000fe400078e7803 */
[----:B------:R-:W-:Y:S02]  /*69b0*/  LEA.HI.X R12, R28, R6, R12, 0x2, P0 ;  /* 0x000000061c0c7211 */ /* 0x000fe400000f140c */
[----:B------:R-:W-:Y:S01]  /*69c0*/  SHF.R.S32.HI R18, RZ, 0x1f, R21 ;  /* 0x0000001fff127819 */ /* 0x000fe20000011415 */
[----:B------:R-:W-:Y:S01]  /*69d0*/  IMAD.IADD R28, R15, 0x1, R16 ;  /* 0x000000010f1c7824 */ /* 0x000fe200078e0210 */
[----:B------:R-:W-:Y:S01]  /*69e0*/  LOP3.LUT R20, R26, 0x3, RZ, 0xc0, !PT ;  /* 0x000000031a147812 */ /* 0x000fe200078ec0ff */
[----:B------:R-:W-:Y:S01]  /*69f0*/  IMAD.SHL.U32 R15, R23, 0x20, RZ ;  /* 0x00000020170f7824 */ /* 0x000fe200078e00ff */
[----:B------:R-:W-:-:S02]  /*6a00*/  LEA R5, P1, R21, R5, 0x2 ;  /* 0x0000000515057211 */ /* 0x000fc400078210ff */
[----:B------:R-:W-:Y:S01]  /*6a10*/  LOP3.LUT R19, R19, 0x1c, R26, 0xf8, !PT ;  /* 0x0000001c13137812 */ /* 0x000fe200078ef81a */
[----:B------:R-:W-:Y:S01]  /*6a20*/  IMAD.MOV.U32 R26, RZ, RZ, c[0x0][0x188] ;  /* 0x00006200ff1a7624 */ /* 0x000fe200078e00ff */
[----:B------:R-:W-:Y:S02]  /*6a30*/  LEA.HI.X R6, R21, R6, R18, 0x2, P1 ;  /* 0x0000000615067211 */ /* 0x000fe400008f1412 */
[----:B------:R-:W-:Y:S01]  /*6a40*/  SHF.L.U64.HI R2, R0, 0x2, R2 ;  /* 0x0000000200027819 */ /* 0x000fe20000010202 */
[----:B------:R-:W-:Y:S02]  /*6a50*/  IMAD R21, R26, 0x1d, RZ ;  /* 0x0000001d1a157824 */ /* 0x000fe400078e02ff */
[----:B------:R-:W-:-:S03]  /*6a60*/  IMAD R20, R20, 0x820, RZ ;  /* 0x0000082014147824 */ /* 0x000fc600078e02ff */
[----:B------:R-:W-:Y:S01]  /*6a70*/  SHF.R.S32.HI R18, RZ, 0x1f, R21 ;  /* 0x0000001fff127819 */ /* 0x000fe20000011415 */
[----:B------:R1:W-:Y:S02]  /*6a80*/  STL [R1+0x79c], R3 ;  /* 0x00079c0301007387 */ /* 0x0003e40000100800 */
[----:B-1----:R-:W-:Y:S01]  /*6a90*/  LOP3.LUT R3, R20, R19, RZ, 0x3c, !PT ;  /* 0x0000001314037212 */ /* 0x002fe200078e3cff */
[----:B------:R-:W-:-:S04]  /*6aa0*/  IMAD.MOV.U32 R20, RZ, RZ, -0x1 ;  /* 0xffffffffff147424 */ /* 0x000fc800078e00ff */
[----:B------:R-:W-:Y:S04]  /*6ab0*/  STL [R1+0x6f4], R3 ;  /* 0x0006f40301007387 */ /* 0x000fe80000100800 */
[----:B------:R-:W-:Y:S04]  /*6ac0*/  STL [R1+0x6f8], R28 ;  /* 0x0006f81c01007387 */ /* 0x000fe80000100800 */
[----:B------:R-:W-:Y:S01]  /*6ad0*/  STL [R1+0x66c], RZ ;  /* 0x00066cff01007387 */ /* 0x000fe20000100800 */
[----:B---3--:R-:W-:Y:S01]  /*6ae0*/  LEA R0, P0, R15, R22, 0x3 ;  /* 0x000000160f007211 */ /* 0x008fe200078018ff */
[----:B------:R-:W-:-:S04]  /*6af0*/  IMAD.MOV.U32 R22, RZ, RZ, c[0x0][0x188] ;  /* 0x00006200ff167624 */ /* 0x000fc800078e00ff */
[----:B------:R-:W-:-:S05]  /*6b00*/  IMAD R21, R22, 0x1a, RZ ;  /* 0x0000001a16157824 */ /* 0x000fca00078e02ff */
[----:B------:R-:W-:Y:S01]  /*6b10*/  SHF.R.S32.HI R24, RZ, 0x1f, R21 ;  /* 0x0000001fff187819 */ /* 0x000fe20000011415 */
[----:B------:R-:W-:-:S05]  /*6b20*/  IMAD.MOV.U32 R21, RZ, RZ, 0x1 ;  /* 0x00000001ff157424 */ /* 0x000fca00078e00ff */
[----:B------:R-:W-:Y:S04]  /*6b30*/  STL [R1+0x668], R21 ;  /* 0x0006681501007387 */ /* 0x000fe80000100800 */
[----:B------:R-:W-:Y:S04]  /*6b40*/  STL [R1+0x360], RZ ;  /* 0x000360ff01007387 */ /* 0x000fe80000100800 */
[----:B------:R-:W-:Y:S04]  /*6b50*/  STL [R1+0x664], R20 ;  /* 0x0006641401007387 */ /* 0x000fe80000100800 */
[----:B------:R-:W-:Y:S04]  /*6b60*/  STL [R1+0x364], RZ ;  /* 0x000364ff01007387 */ /* 0x000fe80000100800 */
        /* <DEDUP_REMOVED lines=215> */
[----:B------:R-:W-:Y:S01]  /*78e0*/  STL [R1+0x404], RZ ;  /* 0x000404ff01007387 */ /* 0x000fe20000100800 */
[----:B------:R-:W-:-:S03]  /*78f0*/  SHF.R.S32.HI R2, RZ, 0x1f, R15 ;  /* 0x0000001fff027819 */ /* 0x000fc6000001140f */
[----:B------:R-:W-:Y:S04]  /*7900*/  STL [R1+0x408], RZ ;  /* 0x000408ff01007387 */ /* 0x000fe80000100800 */
[----:B------:R-:W-:Y:S04]  /*7910*/  STL [R1+0x40c], RZ ;  /* 0x00040cff01007387 */ /* 0x000fe80000100800 */
[----:B------:R-:W-:Y:S04]  /*7920*/  STL [R1+0x450], RZ ;  /* 0x000450ff01007387 */ /* 0x000fe80000100800 */
[----:B------:R-:W-:Y:S01]  /*7930*/  STL [R1+0x454], RZ ;  /* 0x000454ff01007387 */ /* 0x000fe20000100800 */
[----:B------:R-:W-:-:S03]  /*7940*/  LEA.HI.X R9, R15, R9, R2, 0x3, P0 ;  /* 0x000000090f097211 */ /* 0x000fc600000f1c02 */
[----:B------:R-:W-:Y:S01]  /*7950*/  STL [R1+0x458], RZ ;  /* 0x000458ff01007387 */ /* 0x000fe20000100800 */
[----:B------:R-:W-:-:S03]  /*7960*/  IADD3 R0, P0, R0, c[0x0][0x160], RZ ;  /* 0x0000580000007a10 */ /* 0x000fc60007f1e0ff */
[----:B------:R-:W-:Y:S01]  /*7970*/  STL [R1+0x45c], RZ ;  /* 0x00045cff01007387 */ /* 0x000fe20000100800 */
[----:B------:R-:W-:-:S03]  /*7980*/  SHF.L.U64.HI R2, R15, 0x2, R2 ;  /* 0x000000020f027819 */ /* 0x000fc60000010202 */
[----:B------:R-:W-:Y:S01]  /*7990*/  STL [R1+0x90], RZ ;  /* 0x000090ff01007387 */ /* 0x000fe20000100800 */
[----:B------:R-:W-:-:S03]  /*79a0*/  IMAD.MOV.U32 R15, RZ, RZ, c[0x0][0x188] ;  /* 0x00006200ff0f7624 */ /* 0x000fc600078e00ff */
[----:B------:R-:W-:Y:S04]  /*79b0*/  STL [R1+0x94], RZ ;  /* 0x000094ff01007387 */ /* 0x000fe80000100800 */
[----:B------:R-:W-:Y:S04]  /*79c0*/  STL [R1+0x98], RZ ;  /* 0x000098ff01007387 */ /* 0x000fe80000100800 */
[----:B------:R-:W-:Y:S04]  /*79d0*/  STL [R1+0x9c], RZ ;  /* 0x00009cff01007387 */ /* 0x000fe80000100800 */
[----:B------:R-:W-:Y:S01]  /*79e0*/  STL [R1+0x70], RZ ;  /* 0x000070ff01007387 */ /* 0x000fe20000100800 */
[----:B------:R-:W-:-:S03]  /*79f0*/  IMAD R15, R15, 0x1f, RZ ;  /* 0x0000001f0f0f7824 */ /* 0x000fc600078e02ff */
[----:B------:R-:W-:Y:S04]  /*7a00*/  STL [R1+0x74], RZ ;  /* 0x000074ff01007387 */ /* 0x000fe80000100800 */
[----:B------:R-:W-:Y:S04]  /*7a10*/  STL [R1+0x78], RZ ;  /* 0x000078ff01007387 */ /* 0x000fe80000100800 */
[----:B------:R1:W-:Y:S01]  /*7a20*/  STL [R1+0x3b0], R0 ;  /* 0x0003b00001007387 */ /* 0x0003e20000100800 */
[----:B------:R-:W-:Y:S01]  /*7a30*/  IMAD R14, R26, 0x1e, RZ ;  /* 0x0000001e1a0e7824 */ /* 0x000fe200078e02ff */
[----:B------:R-:W-:Y:S01]  /*7a40*/  SHF.R.S32.HI R15, RZ, 0x1f, R15 ;  /* 0x0000001fff0f7819 */ /* 0x000fe2000001140f */
[----:B------:R-:W-:-:S02]  /*7a50*/  IMAD.MOV.U32 R2, RZ, RZ, c[0x0][0x188] ;  /* 0x00006200ff027624 */ /* 0x000fc400078e00ff */
[----:B-1----:R-:W-:-:S04]  /*7a60*/  IMAD.MOV.U32 R0, RZ, RZ, c[0x0][0x188] ;  /* 0x00006200ff007624 */ /* 0x002fc800078e00ff */
[----:B------:R-:W-:Y:S01]  /*7a70*/  IMAD R0, R0, 0x1f, RZ ;  /* 0x0000001f00007824 */ /* 0x000fe200078e02ff */
[----:B------:R-:W-:Y:S01]  /*7a80*/  SHF.R.S32.HI R16, RZ, 0x1f, R14 ;  /* 0x0000001fff107819 */ /* 0x000fe2000001140e */
[----:B------:R-:W-:-:S03]  /*7a90*/  IMAD R2, R2, 0x1e, RZ ;  /* 0x0000001e02027824 */ /* 0x000fc600078e02ff */
[----:B------:R-:W-:Y:S01]  /*7aa0*/  SHF.L.U64.HI R0, R0, 0x2, R15 ;  /* 0x0000000200007819 */ /* 0x000fe2000001020f */
[----:B------:R-:W-:Y:S01]  /*7ab0*/  IMAD.MOV.U32 R15, RZ, RZ, c[0x0][0x188] ;  /* 0x00006200ff0f7624 */ /* 0x000fe200078e00ff */
[----:B------:R-:W-:-:S03]  /*7ac0*/  SHF.L.U64.HI R2, R2, 0x2, R16 ;  /* 0x0000000202027819 */ /* 0x000fc60000010210 */
[C---:B------:R-:W-:Y:S02]  /*7ad0*/  IMAD R16, R15.reuse, 0x1d, RZ ;  /* 0x0000001d0f107824 */ /* 0x040fe400078e02ff */
[C---:B------:R-:W-:Y:S02]  /*7ae0*/  IMAD R0, R15.reuse, 0x1b, RZ ;  /* 0x0000001b0f007824 */ /* 0x040fe400078e02ff */
[----:B------:R-:W-:Y:S01]  /*7af0*/  IMAD R26, R26, 0x1c, RZ ;  /* 0x0000001c1a1a7824 */ /* 0x000fe200078e02ff */
[----:B------:R-:W-:Y:S01]  /*7b00*/  SHF.L.U64.HI R16, R16, 0x2, R18 ;  /* 0x0000000210107819 */ /* 0x000fe20000010212 */
[C---:B------:R-:W-:Y:S01]  /*7b10*/  IMAD R2, R15.reuse, 0x1b, RZ ;  /* 0x0000001b0f027824 */ /* 0x040fe200078e02ff */
[----:B------:R-:W-:Y:S01]  /*7b20*/  SHF.R.S32.HI R0, RZ, 0x1f, R0 ;  /* 0x0000001fff007819 */ /* 0x000fe20000011400 */
[----:B------:R-:W-:Y:S01]  /*7b30*/  IMAD.MOV.U32 R18, RZ, RZ, c[0x0][0x188] ;  /* 0x00006200ff127624 */ /* 0x000fe200078e00ff */
[----:B------:R-:W-:Y:S01]  /*7b40*/  SHF.R.S32.HI R19, RZ, 0x1f, R26 ;  /* 0x0000001fff137819 */ /* 0x000fe2000001141a */
[----:B------:R-:W-:Y:S01]  /*7b50*/  IMAD R15, R15, 0x1c, RZ ;  /* 0x0000001c0f0f7824 */ /* 0x000fe200078e02ff */
[----:B------:R-:W-:Y:S01]  /*7b60*/  SHF.L.U64.HI R0, R2, 0x2, R0 ;  /* 0x0000000202007819 */ /* 0x000fe20000010200 */
[----:B------:R-:W-:-:S02]  /*7b70*/  IMAD R16, R18, 0x19, RZ ;  /* 0x0000001912107824 */ /* 0x000fc400078e02ff */
[C---:B------:R-:W-:Y:S01]  /*7b80*/  IMAD R0, R18.reuse, 0x18, RZ ;  /* 0x0000001812007824 */ /* 0x040fe200078e02ff */
[----:B------:R-:W-:Y:S01]  /*7b90*/  SHF.L.U64.HI R15, R15, 0x2, R19 ;  /* 0x000000020f0f7819 */ /* 0x000fe20000010213 */
[C---:B------:R-:W-:Y:S01]  /*7ba0*/  IMAD R15, R18.reuse, 0x19, RZ ;  /* 0x00000019120f7824 */ /* 0x040fe200078e02ff */
[----:B------:R-:W-:Y:S01]  /*7bb0*/  SHF.R.S32.HI R16, RZ, 0x1f, R16 ;  /* 0x0000001fff107819 */ /* 0x000fe20000011410 */
[C---:B------:R-:W-:Y:S01]  /*7bc0*/  IMAD R2, R18.reuse, 0x18, RZ ;  /* 0x0000001812027824 */ /* 0x040fe200078e02ff */
[----:B------:R-:W-:Y:S01]  /*7bd0*/  SHF.R.S32.HI R0, RZ, 0x1f, R0 ;  /* 0x0000001fff007819 */ /* 0x000fe20000011400 */
[C---:B------:R-:W-:Y:S01]  /*7be0*/  IMAD R19, R18.reuse, 0x1a, RZ ;  /* 0x0000001a12137824 */ /* 0x040fe200078e02ff */
[----:B------:R-:W-:Y:S01]  /*7bf0*/  SHF.L.U64.HI R15, R15, 0x2, R16 ;  /* 0x000000020f0f7819 */ /* 0x000fe20000010210 */
[----:B------:R-:W-:Y:S01]  /*7c00*/  IMAD R15, R18, 0x16, RZ ;  /* 0x00000016120f7824 */ /* 0x000fe200078e02ff */
[----:B------:R-:W-:Y:S01]  /*7c10*/  SHF.L.U64.HI R2, R2, 0x2, R0 ;  /* 0x0000000202027819 */ /* 0x000fe20000010200 */
[C---:B------:R-:W-:Y:S01]  /*7c20*/  IMAD R2, R18.reuse, 0x15, RZ ;  /* 0x0000001512027824 */ /* 0x040fe200078e02ff */
[----:B------:R-:W-:Y:S01]  /*7c30*/  SHF.L.U64.HI R19, R19, 0x2, R24 ;  /* 0x0000000213137819 */ /* 0x000fe20000010218 */
[----:B------:R-:W-:Y:S01]  /*7c40*/  IMAD R10, R23, 0x14, RZ ;  /* 0x00000014170a7824 */ /* 0x000fe200078e02ff */
[----:B------:R-:W2:Y:S01]  /*7c50*/  LDL.LU R24, [R1+0x7d8] ;  /* 0x0007d80001187983 */ /* 0x000ea20000300800 */
[----:B------:R-:W-:-:S02]  /*7c60*/  IMAD R0, R18, 0x15, RZ ;  /* 0x0000001512007824 */ /* 0x000fc400078e02ff */
[C---:B------:R-:W-:Y:S02]  /*7c70*/  IMAD R16, R18.reuse, 0x16, RZ ;  /* 0x0000001612107824 */ /* 0x040fe400078e02ff */
[----:B------:R-:W-:Y:S01]  /*7c80*/  IMAD R19, R18, 0x17, RZ ;  /* 0x0000001712137824 */ /* 0x000fe200078e02ff */
[----:B------:R-:W-:Y:S01]  /*7c90*/  SHF.R.S32.HI R18, RZ, 0x1f, R15 ;  /* 0x0000001fff127819 */ /* 0x000fe2000001140f */
[----:B------:R-:W-:Y:S01]  /*7ca0*/  IMAD R22, R22, 0x17, RZ ;  /* 0x0000001716167824 */ /* 0x000fe200078e02ff */
[----:B------:R-:W-:Y:S02]  /*7cb0*/  SHF.R.S32.HI R15, RZ, 0x1f, R2 ;  /* 0x0000001fff0f7819 */ /* 0x000fe40000011402 */
[----:B------:R-:W-:Y:S02]  /*7cc0*/  SHF.R.S32.HI R2, RZ, 0x1f, R10 ;  /* 0x0000001fff027819 */ /* 0x000fe4000001140a */
[----:B------:R-:W-:Y:S02]  /*7cd0*/  SHF.L.U64.HI R15, R0, 0x2, R15 ;  /* 0x00000002000f7819 */ /* 0x000fe4000001020f */
[----:B------:R-:W-:-:S02]  /*7ce0*/  SHF.R.S32.HI R17, RZ, 0x1f, R22 ;  /* 0x0000001fff117819 */ /* 0x000fc40000011416 */
[----:B------:R-:W-:Y:S01]  /*7cf0*/  SHF.L.U64.HI R0, R10, 0x2, R2 ;  /* 0x000000020a007819 */ /* 0x000fe20000010202 */
[----:B------:R-:W-:Y:S01]  /*7d00*/  IMAD.MOV.U32 R2, RZ, RZ, c[0x0][0x188] ;  /* 0x00006200ff027624 */ /* 0x000fe200078e00ff */
[----:B------:R-:W-:Y:S01]  /*7d10*/  SHF.L.U64.HI R16, R16, 0x2, R18 ;  /* 0x0000000210107819 */ /* 0x000fe20000010212 */
[----:B------:R-:W-:Y:S01]  /*7d20*/  IMAD.MOV.U32 R16, RZ, RZ, c[0x0][0x188] ;  /* 0x00006200ff107624 */ /* 0x000fe200078e00ff */
[----:B------:R-:W-:Y:S01]  /*7d30*/  SHF.L.U64.HI R19, R19, 0x2, R17 ;  /* 0x0000000213137819 */ /* 0x000fe20000010211 */
[----:B------:R-:W-:Y:S01]  /*7d40*/  IMAD R19, R2, 0x12, RZ ;  /* 0x0000001202137824 */ /* 0x000fe200078e02ff */
[----:B------:R-:W3:Y:S01]  /*7d50*/  LDL.LU R17, [R1+0x7d4] ;  /* 0x0007d40001117983 */ /* 0x000ee20000300800 */
[C---:B------:R-:W-:Y:S02]  /*7d60*/  IMAD R18, R16.reuse, 0x11, RZ ;  /* 0x0000001110127824 */ /* 0x040fe400078e02ff */
[C---:B------:R-:W-:Y:S01]  /*7d70*/  IMAD R2, R16.reuse, 0x12, RZ ;  /* 0x0000001210027824 */ /* 0x040fe200078e02ff */
[----:B------:R-:W-:Y:S01]  /*7d80*/  SHF.R.S32.HI R19, RZ, 0x1f, R19 ;  /* 0x0000001fff137819 */ /* 0x000fe20000011413 */
[----:B------:R-:W-:Y:S01]  /*7d90*/  IMAD R16, R16, 0x11, RZ ;  /* 0x0000001110107824 */ /* 0x000fe200078e02ff */
[----:B------:R-:W-:Y:S01]  /*7da0*/  SHF.R.S32.HI R18, RZ, 0x1f, R18 ;  /* 0x0000001fff127819 */ /* 0x000fe20000011412 */
[----:B------:R-:W-:Y:S01]  /*7db0*/  IMAD.MOV.U32 R0, RZ, RZ, c[0x0][0x188] ;  /* 0x00006200ff007624 */ /* 0x000fe200078e00ff */
[----:B------:R-:W-:Y:S01]  /*7dc0*/  SHF.L.U64.HI R19, R2, 0x2, R19 ;  /* 0x0000000202137819 */ /* 0x000fe20000010213 */
[----:B------:R-:W-:Y:S01]  /*7dd0*/  IMAD.MOV.U32 R15, RZ, RZ, c[0x0][0x188] ;  /* 0x00006200ff0f7624 */ /* 0x000fe200078e00ff */
[----:B------:R-:W-:Y:S01]  /*7de0*/  SHF.L.U64.HI R16, R16, 0x2, R18 ;  /* 0x0000000210107819 */ /* 0x000fe20000010212 */
[C---:B------:R-:W-:Y:S01]  /*7df0*/  IMAD.SHL.U32 R2, R0.reuse, 0x10, RZ ;  /* 0x0000001000027824 */ /* 0x040fe200078e00ff */
[----:B------:R-:W4:Y:S01]  /*7e00*/  LDL.LU R10, [R1] ;  /* 0x00000000010a7983 */ /* 0x000f220000300800 */
[----:B------:R-:W-:-:S02]  /*7e10*/  IMAD.SHL.U32 R18, R0, 0x10, RZ ;  /* 0x0000001000127824 */ /* 0x000fc400078e00ff */
[----:B------:R-:W-:Y:S01]  /*7e20*/  IMAD R0, R0, 0xf, RZ ;  /* 0x0000000f00007824 */ /* 0x000fe200078e02ff */
[----:B------:R-:W-:Y:S01]  /*7e30*/  SHF.R.S32.HI R19, RZ, 0x1f, R2 ;  /* 0x0000001fff137819 */ /* 0x000fe20000011402 */
[C---:B------:R-:W-:Y:S02]  /*7e40*/  IMAD R2, R15.reuse, 0xf, RZ ;  /* 0x0000000f0f027824 */ /* 0x040fe400078e02ff */
[----:B------:R-:W-:Y:S01]  /*7e50*/  IMAD R16, R15, 0xe, RZ ;  /* 0x0000000e0f107824 */ /* 0x000fe200078e02ff */
[----:B------:R-:W-:Y:S01]  /*7e60*/  SHF.R.S32.HI R0, RZ, 0x1f, R0 ;  /* 0x0000001fff007819 */ /* 0x000fe20000011400 */
[----:B------:R-:W-:Y:S01]  /*7e70*/  IMAD R29, R23, 0xd, RZ ;  /* 0x0000000d171d7824 */ /* 0x000fe200078e02ff */
[----:B------:R-:W-:Y:S01]  /*7e80*/  SHF.L.U64.HI R18, R18, 0x2, R19 ;  /* 0x0000000212127819 */ /* 0x000fe20000010213 */
[----:B------:R-:W-:Y:S01]  /*7e90*/  IMAD R15, R15, 0xe, RZ ;  /* 0x0000000e0f0f7824 */ /* 0x000fe200078e02ff */
[----:B------:R-:W-:Y:S02]  /*7ea0*/  SHF.R.S32.HI R16, RZ, 0x1f, R16 ;  /* 0x0000001fff107819 */ /* 0x000fe40000011410 */
[----:B------:R-:W-:Y:S01]  /*7eb0*/  SHF.L.U64.HI R18, R2, 0x2, R0 ;  /* 0x0000000202127819 */ /* 0x000fe20000010200 */
[----:B------:R-:W-:Y:S01]  /*7ec0*/  IMAD.MOV.U32 R0, RZ, RZ, c[0x0][0x188] ;  /* 0x00006200ff007624 */ /* 0x000fe200078e00ff */
[----:B------:R-:W-:-:S02]  /*7ed0*/  SHF.R.S32.HI R2, RZ, 0x1f, R29 ;  /* 0x0000001fff027819 */ /* 0x000fc4000001141d */
[----:B------:R-:W-:Y:S02]  /*7ee0*/  SHF.L.U64.HI R18, R15, 0x2, R16 ;  /* 0x000000020f127819 */ /* 0x000fe40000010210 */
[----:B------:R-:W-:Y:S01]  /*7ef0*/  SHF.L.U64.HI R16, R29, 0x2, R2 ;  /* 0x000000021d107819 */ /* 0x000fe20000010202 */
[C---:B------:R-:W-:Y:S02]  /*7f00*/  IMAD R2, R0.reuse, 0xc, RZ ;  /* 0x0000000c00027824 */ /* 0x040fe400078e02ff */
[----:B------:R-:W-:Y:S02]  /*7f10*/  IMAD.MOV.U32 R15, RZ, RZ, c[0x0][0x188] ;  /* 0x00006200ff0f7624 */ /* 0x000fe400078e00ff */
[C---:B------:R-:W-:Y:S01]  /*7f20*/  IMAD R16, R0.reuse, 0xc, RZ ;  /* 0x0000000c00107824 */ /* 0x040fe200078e02ff */
[----:B------:R-:W-:Y:S01]  /*7f30*/  SHF.R.S32.HI R19, RZ, 0x1f, R2 ;  /* 0x0000001fff137819 */ /* 0x000fe20000011402 */
[----:B------:R-:W-:Y:S02]  /*7f40*/  IMAD R18, R0, 0xb, RZ ;  /* 0x0000000b00127824 */ /* 0x000fe400078e02ff */
[C---:B------:R-:W-:Y:S01]  /*7f50*/  IMAD R0, R15.reuse, 0xb, RZ ;  /* 0x0000000b0f007824 */ /* 0x040fe200078e02ff */
[----:B------:R-:W-:Y:S01]  /*7f60*/  SHF.L.U64.HI R19, R16, 0x2, R19 ;  /* 0x0000000210137819 */ /* 0x000fe20000010213 */
[----:B------:R-:W-:Y:S01]  /*7f70*/  IMAD.MOV.U32 R2, RZ, RZ, c[0x0][0x188] ;  /* 0x00006200ff027624 */ /* 0x000fe200078e00ff */
[----:B------:R-:W-:Y:S01]  /*7f80*/  SHF.R.S32.HI R18, RZ, 0x1f, R18 ;  /* 0x0000001fff127819 */ /* 0x000fe20000011412 */
[----:B------:R-:W-:-:S02]  /*7f90*/  IMAD R16, R15, 0xa, RZ ;  /* 0x0000000a0f107824 */ /* 0x000fc400078e02ff */
[C---:B------:R-:W-:Y:S01]  /*7fa0*/  IMAD R14, R23.reuse, 0x13, RZ ;  /* 0x00000013170e7824 */ /* 0x040fe200078e02ff */
[----:B------:R-:W-:Y:S01]  /*7fb0*/  SHF.L.U64.HI R19, R0, 0x2, R18 ;  /* 0x0000000200137819 */ /* 0x000fe20000010212 */
[----:B------:R-:W-:Y:S01]  /*7fc0*/  IMAD R0, R2, 0xa, RZ ;  /* 0x0000000a02007824 */ /* 0x000fe200078e02ff */
[----:B------:R-:W-:Y:S01]  /*7fd0*/  SHF.R.S32.HI R18, RZ, 0x1f, R16 ;  /* 0x0000001fff127819 */ /* 0x000fe20000011410 */
[C---:B------:R-:W-:Y:S01]  /*7fe0*/  IMAD R3, R23.reuse, 0x9, RZ ;  /* 0x0000000917037824 */ /* 0x040fe200078e02ff */
[----:B------:R-:W-:Y:S01]  /*7ff0*/  SHF.R.S32.HI R13, RZ, 0x1f, R14 ;  /* 0x0000001fff0d7819 */ /* 0x000fe2000001140e */
[C---:B------:R-:W-:Y:S01]  /*8000*/  IMAD R4, R23.reuse, 0x7, RZ ;  /* 0x0000000717047824 */ /* 0x040fe200078e02ff */
[----:B------:R-:W-:Y:S01]  /*8010*/  SHF.L.U64.HI R18, R0, 0x2, R18 ;  /* 0x0000000200127819 */ /* 0x000fe20000010212 */
[----:B------:R-:W-:Y:S01]  /*8020*/  IMAD R23, R23, 0x6, RZ ;  /* 0x0000000617177824 */ /* 0x000fe200078e02ff */
[----:B------:R-:W-:Y:S01]  /*8030*/  SHF.L.U64.HI R14, R14, 0x2, R13 ;  /* 0x000000020e0e7819 */ /* 0x000fe2000001020d */
[----:B------:R-:W-:Y:S01]  /*8040*/  IMAD.MOV.U32 R18, RZ, RZ, c[0x0][0x188] ;  /* 0x00006200ff127624 */ /* 0x000fe200078e00ff */
[----:B------:R-:W-:Y:S01]  /*8050*/  SHF.R.S32.HI R16, RZ, 0x1f, R3 ;  /* 0x0000001fff107819 */ /* 0x000fe20000011403 */
[----:B------:R-:W-:-:S02]  /*8060*/  IMAD R2, R2, 0x9, RZ ;  /* 0x0000000902027824 */ /* 0x000fc400078e02ff */
[----:B------:R-:W-:Y:S01]  /*8070*/  IMAD.SHL.U32 R0, R15, 0x8, RZ ;  /* 0x000000080f007824 */ /* 0x000fe200078e00ff */
[----:B------:R-:W-:Y:S01]  /*8080*/  SHF.R.S32.HI R26, RZ, 0x1f, R23 ;  /* 0x0000001fff1a7819 */ /* 0x000fe20000011417 */
[----:B------:R-:W-:Y:S01]  /*8090*/  IMAD R19, R18, 0x6, RZ ;  /* 0x0000000612137824 */ /* 0x000fe200078e02ff */
[----:B------:R-:W2:Y:S01]  /*80a0*/  LDL.LU R13, [R1+0x7d0] ;  /* 0x0007d000010d7983 */ /* 0x000ea20000300800 */
[----:B------:R-:W-:Y:S02]  /*80b0*/  SHF.L.U64.HI R16, R2, 0x2, R16 ;  /* 0x0000000202107819 */ /* 0x000fe40000010210 */
[----:B------:R-:W-:Y:S01]  /*80c0*/  SHF.R.S32.HI R16, RZ, 0x1f, R0 ;  /* 0x0000001fff107819 */ /* 0x000fe20000011400 */
[----:B------:R-:W2:Y:S01]  /*80d0*/  LDL.LU R14, [R1+0x7cc] ;  /* 0x0007cc00010e7983 */ /* 0x000ea20000300800 */
[----:B------:R-:W-:-:S03]  /*80e0*/  SHF.R.S32.HI R0, RZ, 0x1f, R4 ;  /* 0x0000001fff007819 */ /* 0x000fc60000011404 */
[----:B------:R-:W3:Y:S01]  /*80f0*/  LDL.LU R29, [R1+0x10] ;  /* 0x00001000011d7983 */ /* 0x000ee20000300800 */
[----:B------:R-:W-:-:S03]  /*8100*/  SHF.L.U64.HI R19, R19, 0x2, R26 ;  /* 0x0000000213137819 */ /* 0x000fc6000001021a */
[----:B------:R-:W3:Y:S04]  /*8110*/  LDL.LU R3, [R1+0x14] ;  /* 0x0000140001037983 */ /* 0x000ee80000300800 */
[----:B------:R-:W3:Y:S04]  /*8120*/  LDL.LU R4, [R1+0x18] ;  /* 0x0000180001047983 */ /* 0x000ee80000300800 */
[----:B------:R-:W3:Y:S01]  /*8130*/  LDL.LU R26, [R1+0x7c8] ;  /* 0x0007c800011a7983 */ /* 0x000ee20000300800 */
[C---:B------:R-:W-:Y:S02]  /*8140*/  IMAD R2, R15.reuse, 0x7, RZ ;  /* 0x000000070f027824 */ /* 0x040fe400078e02ff */
[----:B------:R-:W-:Y:S01]  /*8150*/  IMAD.SHL.U32 R15, R15, 0x8, RZ ;  /* 0x000000080f0f7824 */ /* 0x000fe200078e00ff */
[----:B------:R-:W3:Y:S04]  /*8160*/  LDL.LU R19, [R1+0xc] ;  /* 0x00000c0001137983 */ /* 0x000ee80000300800 */
[----:B------:R-:W-:Y:S01]  /*8170*/  SHF.L.U64.HI R15, R15, 0x2, R16 ;  /* 0x000000020f0f7819 */ /* 0x000fe20000010210 */
[----:B------:R-:W-:Y:S01]  /*8180*/  IMAD R16, R18, 0x5, RZ ;  /* 0x0000000512107824 */ /* 0x000fe200078e02ff */
[----:B------:R-:W-:Y:S01]  /*8190*/  SHF.L.U64.HI R0, R2, 0x2, R0 ;  /* 0x0000000202007819 */ /* 0x000fe20000010200 */
[----:B------:R-:W-:-:S02]  /*81a0*/  IMAD.SHL.U32 R0, R18, 0x4, RZ ;  /* 0x0000000412007824 */ /* 0x000fc400078e00ff */
[C---:B------:R-:W-:Y:S02]  /*81b0*/  IMAD.SHL.U32 R2, R18.reuse, 0x4, RZ ;  /* 0x0000000412027824 */ /* 0x040fe400078e00ff */
[----:B------:R-:W-:Y:S01]  /*81c0*/  IMAD R15, R18, 0x5, RZ ;  /* 0x00000005120f7824 */ /* 0x000fe200078e02ff */
[----:B------:R-:W-:Y:S01]  /*81d0*/  SHF.R.S32.HI R18, RZ, 0x1f, R16 ;  /* 0x0000001fff127819 */ /* 0x000fe20000011410 */
[----:B------:R-:W-:Y:S01]  /*81e0*/  IMAD.MOV.U32 R16, RZ, RZ, c[0x0][0x188] ;  /* 0x00006200ff107624 */ /* 0x000fe200078e00ff */
[----:B------:R-:W-:Y:S02]  /*81f0*/  SHF.R.S32.HI R0, RZ, 0x1f, R0 ;  /* 0x0000001fff007819 */ /* 0x000fe40000011400 */
[----:B------:R-:W-:Y:S01]  /*8200*/  SHF.L.U64.HI R18, R15, 0x2, R18 ;  /* 0x000000020f127819 */ /* 0x000fe20000010212 */
[----:B------:R-:W-:Y:S01]  /*8210*/  IMAD R15, R16, 0x3, RZ ;  /* 0x00000003100f7824 */ /* 0x000fe200078e02ff */
[----:B------:R-:W-:Y:S01]  /*8220*/  SHF.L.U64.HI R0, R2, 0x2, R0 ;  /* 0x0000000202007819 */ /* 0x000fe20000010200 */
[----:B------:R-:W-:-:S02]  /*8230*/  IMAD.SHL.U32 R2, R16, 0x2, RZ ;  /* 0x0000000210027824 */ /* 0x000fc400078e00ff */
[C---:B------:R-:W-:Y:S01]  /*8240*/  IMAD.SHL.U32 R0, R16.reuse, 0x2, RZ ;  /* 0x0000000210007824 */ /* 0x040fe200078e00ff */
[----:B------:R-:W-:Y:S01]  /*8250*/  SHF.R.S32.HI R18, RZ, 0x1f, R15 ;  /* 0x0000001fff127819 */ /* 0x000fe2000001140f */
[----:B------:R-:W-:Y:S01]  /*8260*/  IMAD R16, R16, 0x3, RZ ;  /* 0x0000000310107824 */ /* 0x000fe200078e02ff */
[----:B------:R-:W-:Y:S02]  /*8270*/  SHF.R.S32.HI R15, RZ, 0x1f, R2 ;  /* 0x0000001fff0f7819 */ /* 0x000fe40000011402 */
[----:B------:R-:W3:Y:S02]  /*8280*/  LDL.LU R2, [R1+0x34] ;  /* 0x0000340001027983 */ /* 0x000ee40000300800 */
[----:B------:R-:W-:Y:S02]  /*8290*/  SHF.L.U64.HI R16, R16, 0x2, R18 ;  /* 0x0000000210107819 */ /* 0x000fe40000010212 */
[----:B------:R-:W3:Y:S01]  /*82a0*/  LDL.LU R18, [R1+0x38] ;  /* 0x0000380001127983 */ /* 0x000ee20000300800 */
[----:B------:R-:W-:-:S03]  /*82b0*/  SHF.L.U64.HI R0, R0, 0x2, R15 ;  /* 0x0000000200007819 */ /* 0x000fc6000001020f */
[----:B------:R-:W3:Y:S04]  /*82c0*/  LDL.LU R16, [R1+0x3c] ;  /* 0x00003c0001107983 */ /* 0x000ee80000300800 */
[----:B------:R-:W3:Y:S01]  /*82d0*/  LDL.LU R15, [R1+0x8] ;  /* 0x00000800010f7983 */ /* 0x000ee20000300800 */
[----:B----4-:R-:W-:Y:S02]  /*82e0*/  IADD3 R10, P6, R10, c[0x0][0x168], RZ ;  /* 0x00005a000a0a7a10 */ /* 0x010fe40007fde0ff */
[----:B--2---:R-:W-:Y:S02]  /*82f0*/  SHF.R.S32.HI R0, RZ, 0x5, R14 ;  /* 0x00000005ff007819 */ /* 0x004fe4000001140e */
[----:B------:R-:W2:Y:S01]  /*8300*/  LDL.LU R14, [R1+0x30] ;  /* 0x00003000010e7983 */ /* 0x000ea20000300800 */
[----:B---3--:R-:W-:-:S05]  /*8310*/  IADD3 R26, P3, R26, c[0x0][0x168], RZ ;  /* 0x00005a001a1a7a10 */ /* 0x008fca0007f7e0ff */
[----:B------:R1:W-:Y:S04]  /*8320*/  STL [R1+0x674], R26 ;  /* 0x0006741a01007387 */ /* 0x0003e80000100800 */
[----:B-1----:R-:W3:Y:S04]  /*8330*/  LDL.LU R26, [R1+0x2c] ;  /* 0x00002c00011a7983 */ /* 0x002ee80000300800 */
[----:B------:R1:W-:Y:S04]  /*8340*/  STL [R1+0x67c], R10 ;  /* 0x00067c0a01007387 */ /* 0x0003e80000100800 */
[----:B-1----:R-:W4:Y:S01]  /*8350*/  LDL.LU R10, [R1+0x7c4] ;  /* 0x0007c400010a7983 */ /* 0x002f220000300800 */
[----:B------:R-:W-:-:S02]  /*8360*/  IADD3 R13, P2, R13, c[0x0][0x168], RZ ;  /* 0x00005a000d0d7a10 */ /* 0x000fc40007f5e0ff */
[----:B------:R-:W-:Y:S02]  /*8370*/  IADD3 R17, P4, R17, c[0x0][0x168], RZ ;  /* 0x00005a0011117a10 */ /* 0x000fe40007f9e0ff */
[----:B------:R-:W-:Y:S02]  /*8380*/  IADD3.X R29, R29, c[0x0][0x16c], RZ, P3, !PT ;  /* 0x00005b001d1d7a10 */ /* 0x000fe40001ffe4ff */
[----:B----4-:R-:W-:-:S05]  /*8390*/  IADD3 R10, P1, R10, c[0x0][0x168], RZ ;  /* 0x00005a000a0a7a10 */ /* 0x010fca0007f3e0ff */
[----:B------:R1:W-:Y:S04]  /*83a0*/  STL [R1+0x684], R10 ;  /* 0x0006840a01007387 */ /* 0x0003e80000100800 */
[----:B-1----:R-:W4:Y:S04]  /*83b0*/  LDL.LU R10, [R1+0x28] ;  /* 0x00002800010a7983 */ /* 0x002f280000300800 */
[----:B------:R1:W-:Y:S04]  /*83c0*/  STL [R1+0x68c], R13 ;  /* 0x00068c0d01007387 */ /* 0x0003e80000100800 */
[----:B-1----:R-:W2:Y:S04]  /*83d0*/  LDL.LU R13, [R1+0x24] ;  /* 0x00002400010d7983 */ /* 0x002ea80000300800 */
[----:B------:R1:W-:Y:S04]  /*83e0*/  STL [R1+0x694], R17 ;  /* 0x0006941101007387 */ /* 0x0003e80000100800 */
[----:B-1----:R-:W2:Y:S04]  /*83f0*/  LDL.LU R17, [R1+0x4] ;  /* 0x0000040001117983 */ /* 0x002ea80000300800 */
[----:B------:R1:W-:Y:S04]  /*8400*/  STL [R1+0x670], R29 ;  /* 0x0006701d01007387 */ /* 0x0003e80000100800 */
[----:B-1----:R-:W2:Y:S01]  /*8410*/  LDL.LU R29, [R1+0x7c0] ;  /* 0x0007c000011d7983 */ /* 0x002ea20000300800 */
[----:B------:R-:W-:-:S02]  /*8420*/  IADD3.X R3, R3, c[0x0][0x16c], RZ, P6, !PT ;  /* 0x00005b0003037a10 */ /* 0x000fc400037fe4ff */
[----:B--2---:R-:W-:-:S05]  /*8430*/  IADD3 R29, P5, R29, c[0x0][0x168], RZ ;  /* 0x00005a001d1d7a10 */ /* 0x004fca0007fbe0ff */
        /* <DEDUP_REMOVED lines=9> */
[----:B-1----:R-:W3:Y:S01]  /*84d0*/  LDL.LU R4, [R1+0x7b8] ;  /* 0x0007b80001047983 */ /* 0x002ee20000300800 */
[----:B--2---:R-:W-:-:S02]  /*84e0*/  IADD3.X R3, R3, c[0x0][0x16c], RZ, P2, !PT ;  /* 0x00005b0003037a10 */ /* 0x004fc400017fe4ff */
[----:B---3--:R-:W-:-:S05]  /*84f0*/  IADD3 R4, P1, R4, c[0x0][0x168], RZ ;  /* 0x00005a0004047a10 */ /* 0x008fca0007f3e0ff */
[----:B------:R1:W-:Y:S04]  /*8500*/  STL [R1+0x6ac], R4 ;  /* 0x0006ac0401007387 */ /* 0x0003e80000100800 */
[----:B------:R2:W-:Y:S01]  /*8510*/  STL [R1+0x688], R3 ;  /* 0x0006880301007387 */ /* 0x0005e20000100800 */
[----:B-1----:R-:W-:Y:S02]  /*8520*/  IADD3 R4, P2, R24, c[0x0][0x168], RZ ;  /* 0x00005a0018047a10 */ /* 0x002fe40007f5e0ff */
[----:B------:R-:W-:Y:S02]  /*8530*/  IADD3.X R24, R29, c[0x0][0x16c], RZ, P4, !PT ;  /* 0x00005b001d187a10 */ /* 0x000fe400027fe4ff */
[----:B--2---:R-:W-:Y:S01]  /*8540*/  IADD3 R3, P4, R17, c[0x0][0x168], RZ ;  /* 0x00005a0011037a10 */ /* 0x004fe20007f9e0ff */
[----:B------:R1:W-:Y:S04]  /*8550*/  STL [R1+0x6b4], R4 ;  /* 0x0006b40401007387 */ /* 0x0003e80000100800 */
[----:B------:R-:W-:Y:S01]  /*8560*/  STL [R1+0x690], R24 ;  /* 0x0006901801007387 */ /* 0x000fe20000100800 */
[----:B-1----:R-:W-:-:S02]  /*8570*/  IADD3.X R4, R13, c[0x0][0x16c], RZ, P5, !PT ;  /* 0x00005b000d047a10 */ /* 0x002fc40002ffe4ff */
[----:B------:R-:W-:Y:S01]  /*8580*/  IADD3 R7, P5, R7, c[0x0][0x168], RZ ;  /* 0x00005a0007077a10 */ /* 0x000fe20007fbe0ff */
[----:B------:R4:W-:Y:S04]  /*8590*/  STL [R1+0x6bc], R3 ;  /* 0x0006bc0301007387 */ /* 0x0009e80000100800 */
[----:B------:R1:W-:Y:S04]  /*85a0*/  STL [R1+0x698], R4 ;  /* 0x0006980401007387 */ /* 0x0003e80000100800 */
[----:B------:R2:W-:Y:S01]  /*85b0*/  STL [R1+0x6c4], R7 ;  /* 0x0006c40701007387 */ /* 0x0005e20000100800 */
[----:B----4-:R-:W-:-:S02]  /*85c0*/  IADD3.X R3, R10, c[0x0][0x16c], RZ, P3, !PT ;  /* 0x00005b000a037a10 */ /* 0x010fc40001ffe4ff */
[----:B-1----:R-:W-:-:S03]  /*85d0*/  IADD3 R4, P3, R8, c[0x0][0x168], RZ ;  /* 0x00005a0008047a10 */ /* 0x002fc60007f7e0ff */
[----:B------:R1:W-:Y:S01]  /*85e0*/  STL [R1+0x6a0], R3 ;  /* 0x0006a00301007387 */ /* 0x0003e20000100800 */
[----:B--2---:R-:W-:-:S03]  /*85f0*/  IADD3.X R7, R26, c[0x0][0x16c], RZ, P1, !PT ;  /* 0x00005b001a077a10 */ /* 0x004fc60000ffe4ff */
[----:B------:R2:W-:Y:S04]  /*8600*/  STL [R1+0x6cc], R4 ;  /* 0x0006cc0401007387 */ /* 0x0005e80000100800 */
[----:B------:R3:W-:Y:S01]  /*8610*/  STL [R1+0x6a8], R7 ;  /* 0x0006a80701007387 */ /* 0x0007e20000100800 */
[----:B-1----:R-:W-:Y:S02]  /*8620*/  IADD3 R3, P1, R25, c[0x0][0x168], RZ ;  /* 0x00005a0019037a10 */ /* 0x002fe40007f3e0ff */
[----:B--2---:R-:W-:-:S03]  /*8630*/  IADD3.X R4, R14, c[0x0][0x16c], RZ, P2, !PT ;  /* 0x00005b000e047a10 */ /* 0x004fc600017fe4ff */
[----:B------:R1:W-:Y:S01]  /*8640*/  STL [R1+0x6d4], R3 ;  /* 0x0006d40301007387 */ /* 0x0003e20000100800 */
[----:B---3--:R-:W-:-:S03]  /*8650*/  IADD3 R7, P2, R19, c[0x0][0x168], RZ ;  /* 0x00005a0013077a10 */ /* 0x008fc60007f5e0ff */
[----:B------:R2:W-:Y:S04]  /*8660*/  STL [R1+0x6b0], R4 ;  /* 0x0006b00401007387 */ /* 0x0005e80000100800 */
[----:B------:R-:W-:Y:S01]  /*8670*/  STL [R1+0x6dc], R7 ;  /* 0x0006dc0701007387 */ /* 0x000fe20000100800 */
[----:B-1----:R-:W-:-:S03]  /*8680*/  IADD3.X R3, R2, c[0x0][0x16c], RZ, P4, !PT ;  /* 0x00005b0002037a10 */ /* 0x002fc600027fe4ff */
[----:B------:R-:W3:Y:S01]  /*8690*/  LDL R2, [R1+0x6f4] ;  /* 0x0006f40001027983 */ /* 0x000ee20000100800 */
[----:B--2---:R-:W-:-:S03]  /*86a0*/  IADD3 R4, P4, R11, c[0x0][0x168], RZ ;  /* 0x00005a000b047a10 */ /* 0x004fc60007f9e0ff */
[----:B------:R1:W-:Y:S04]  /*86b0*/  STL [R1+0x6b8], R3 ;  /* 0x0006b80301007387 */ /* 0x0003e80000100800 */
[----:B------:R2:W-:Y:S01]  /*86c0*/  STL [R1+0x6e4], R4 ;  /* 0x0006e40401007387 */ /* 0x0005e20000100800 */
[----:B-1----:R-:W-:Y:S02]  /*86d0*/  IADD3.X R3, R18, c[0x0][0x16c], RZ, P5, !PT ;  /* 0x00005b0012037a10 */ /* 0x002fe40002ffe4ff */
[----:B------:R-:W-:Y:S02]  /*86e0*/  IADD3 R5, P5, R5, c[0x0][0x168], RZ ;  /* 0x00005a0005057a10 */ /* 0x000fe40007fbe0ff */
[----:B--2---:R-:W-:Y:S01]  /*86f0*/  IADD3.X R4, R16, c[0x0][0x16c], RZ, P3, !PT ;  /* 0x00005b0010047a10 */ /* 0x004fe20001ffe4ff */
[----:B------:R1:W-:Y:S04]  /*8700*/  STL [R1+0x6c0], R3 ;  /* 0x0006c00301007387 */ /* 0x0003e80000100800 */
[----:B------:R2:W-:Y:S01]  /*8710*/  STL [R1+0x6ec], R5 ;  /* 0x0006ec0501007387 */ /* 0x0005e20000100800 */
[----:B-1----:R-:W-:-:S03]  /*8720*/  IADD3.X R3, R15, c[0x0][0x16c], RZ, P1, !PT ;  /* 0x00005b000f037a10 */ /* 0x002fc60000ffe4ff */
[----:B------:R1:W-:Y:S01]  /*8730*/  STL [R1+0x6c8], R4 ;  /* 0x0006c80401007387 */ /* 0x0003e20000100800 */
[----:B--2---:R-:W-:-:S03]  /*8740*/  IADD3.X R5, R27, c[0x0][0x16c], RZ, P2, !PT ;  /* 0x00005b001b057a10 */ /* 0x004fc600017fe4ff */
[----:B------:R2:W-:Y:S01]  /*8750*/  STL [R1+0x6d0], R3 ;  /* 0x0006d00301007387 */ /* 0x0005e20000100800 */
[----:B-1----:R-:W-:-:S03]  /*8760*/  IADD3.X R4, R12, c[0x0][0x16c], RZ, P4, !PT ;  /* 0x00005b000c047a10 */ /* 0x002fc600027fe4ff */
[----:B------:R-:W-:Y:S01]  /*8770*/  STL [R1+0x6d8], R5 ;  /* 0x0006d80501007387 */ /* 0x000fe20000100800 */
[----:B--2---:R-:W-:-:S03]  /*8780*/  IADD3.X R3, R6, c[0x0][0x16c], RZ, P5, !PT ;  /* 0x00005b0006037a10 */ /* 0x004fc60002ffe4ff */
[----:B------:R-:W-:Y:S04]  /*8790*/  STL [R1+0x6e0], R4 ;  /* 0x0006e00401007387 */ /* 0x000fe80000100800 */
        /* <DEDUP_REMOVED lines=14> */
[----:B-1----:R-:W-:-:S03]  /*8880*/  IADD3 R3, R0, -0x2, RZ ;  /* 0xfffffffe00037810 */ /* 0x002fc60007ffe0ff */
[----:B------:R2:W-:Y:S01]  /*8890*/  STL [R1+0x260], RZ ;  /* 0x000260ff01007387 */ /* 0x0005e20000100800 */
[----:B------:R-:W-:-:S03]  /*88a0*/  LOP3.LUT R0, R28, 0x40, RZ, 0x3c, !PT ;  /* 0x000000401c007812 */ /* 0x000fc600078e3cff */
[----:B------:R2:W-:Y:S04]  /*88b0*/  STL [R1+0x264], RZ ;  /* 0x000264ff01007387 */ /* 0x0005e80000100800 */
[----:B------:R2:W-:Y:S04]  /*88c0*/  STL [R1+0x268], RZ ;  /* 0x000268ff01007387 */ /* 0x0005e80000100800 */
[----:B------:R2:W-:Y:S04]  /*88d0*/  STL [R1+0x26c], RZ ;  /* 0x00026cff01007387 */ /* 0x0005e80000100800 */
[----:B------:R2:W-:Y:S04]  /*88e0*/  STL [R1+0x2f0], RZ ;  /* 0x0002f0ff01007387 */ /* 0x0005e80000100800 */
[----:B------:R2:W-:Y:S04]  /*88f0*/  STL [R1+0x2f4], RZ ;  /* 0x0002f4ff01007387 */ /* 0x0005e80000100800 */
[----:B------:R2:W-:Y:S04]  /*8900*/  STL [R1+0x2f8], RZ ;  /* 0x0002f8ff01007387 */ /* 0x0005e80000100800 */
[----:B------:R2:W-:Y:S04]  /*8910*/  STL [R1+0x2fc], RZ ;  /* 0x0002fcff01007387 */ /* 0x0005e80000100800 */
[----:B------:R2:W5:Y:S04]  /*8920*/  LDL.LU R28, [R1+0x7b4] ;  /* 0x0007b400011c7983 */ /* 0x0005680000300800 */
[----:B------:R2:W-:Y:S01]  /*8930*/  STL [R1+0x780], R0 ;  /* 0x0007800001007387 */ /* 0x0005e20000100800 */
[----:B------:R-:W-:Y:S01]  /*8940*/  CS2R R20, SRZ ;  /* 0x0000000000147805 */ /* 0x000fe2000001ff00 */
[----:B------:R-:W-:Y:S01]  /*8950*/  CS2R R22, SRZ ;  /* 0x0000000000167805 */ /* 0x000fe2000001ff00 */
[----:B------:R-:W-:-:S02]  /*8960*/  IADD3.X R29, R9, c[0x0][0x164], RZ, P0, !PT ;  /* 0x00005900091d7a10 */ /* 0x000fc400007fe4ff */
[----:B--23--:R-:W-:Y:S02]  /*8970*/  LOP3.LUT R2, R2, 0x20, RZ, 0x3c, !PT ;  /* 0x0000002002027812 */ /* 0x00cfe400078e3cff */
.L_x_2:
[----:B------:R-:W2:Y:S01]  /*8980*/  LDL.LU R0, [R1+0x664] ;  /* 0x0006640001007983 */ /* 0x000ea20000300800 */
[----:B------:R-:W-:-:S04]  /*8990*/  DEPBAR.LE SB0, 0x2 ;  /* 0x000080800000791a */ /* 0x000fc80000000000 */
[----:B------:R-:W3:Y:S04]  /*89a0*/  LDL R4, [R1+0x6f8] ;  /* 0x0006f80001047983 */ /* 0x000ee80000100800 */
[----:B------:R-:W1:Y:S04]  /*89b0*/  S2R R2, SR_TID.X ;  /* 0x0000000000027919 */ /* 0x000e680000002100 */
[----:B-----5:R-:W-:Y:S04]  /*89c0*/  STL [R1+0x1924], R20 ;  /* 0x0019241401007387 */ /* 0x020fe80000100800 */
[----:B------:R-:W-:Y:S04]  /*89d0*/  STL [R1+0x1920], R21 ;  /* 0x0019201501007387 */ /* 0x000fe80000100800 */
[----:B------:R-:W-:Y:S04]  /*89e0*/  STL [R1+0x191c], R22 ;  /* 0x00191c1601007387 */ /* 0x000fe80000100800 */
[----:B------:R-:W-:Y:S04]  /*89f0*/  STL [R1+0x1918], R23 ;  /* 0x0019181701007387 */ /* 0x000fe80000100800 */
[----:B-----5:R-:W-:Y:S01]  /*8a00*/  STL [R1+0x908], R28 ;  /* 0x0009081c01007387 */ /* 0x020fe20000100800 */
[----:B-1----:R-:W-:-:S03]  /*8a10*/  SHF.R.U32.HI R7, RZ, 0x1, R2 ;  /* 0x00000001ff077819 */ /* 0x002fc60000011602 */
[----:B------:R-:W-:Y:S01]  /*8a20*/  STL [R1+0x86c], R29 ;  /* 0x00086c1d01007387 */ /* 0x000fe20000100800 */
[----:B------:R-:W-:Y:S02]  /*8a30*/  LOP3.LUT R5, R2, 0x3, RZ, 0xc0, !PT ;  /* 0x0000000302057812 */ /* 0x000fe400078ec0ff */
[C---:B------:R-:W-:Y:S02]  /*8a40*/  LOP3.LUT R6, R7.reuse, 0xc0, RZ, 0xc0, !PT ;  /* 0x000000c007067812 */ /* 0x040fe400078ec0ff */
[----:B------:R-:W-:Y:S01]  /*8a50*/  LOP3.LUT R7, R7, 0xc0, RZ, 0xc0, !PT ;  /* 0x000000c007077812 */ /* 0x000fe200078ec0ff */
[----:B------:R-:W-:Y:S01]  /*8a60*/  IMAD R5, R5, 0x820, RZ ;  /* 0x0000082005057824 */ /* 0x000fe200078e02ff */
[--C-:B------:R-:W-:Y:S02]  /*8a70*/  LOP3.LUT R6, R6, 0x1c, R2.reuse, 0xf8, !PT ;  /* 0x0000001c06067812 */ /* 0x100fe400078ef802 */
[----:B------:R-:W-:Y:S02]  /*8a80*/  LOP3.LUT R7, R7, 0x1c, R2, 0xf8, !PT ;  /* 0x0000001c07077812 */ /* 0x000fe400078ef802 */
[----:B------:R-:W-:-:S02]  /*8a90*/  LOP3.LUT R2, R2, 0x3, RZ, 0xc0, !PT ;  /* 0x0000000302027812 */ /* 0x000fc400078ec0ff */
[----:B------:R-:W-:-:S03]  /*8aa0*/  LOP3.LUT R5, R5, R6, RZ, 0x3c, !PT ;  /* 0x0000000605057212 */ /* 0x000fc600078e3cff */
[----:B------:R-:W-:Y:S01]  /*8ab0*/  IMAD R2, R2, 0x820, RZ ;  /* 0x0000082002027824 */ /* 0x000fe200078e02ff */
[----:B------:R-:W-:-:S04]  /*8ac0*/  LOP3.LUT R5, R5, 0x20, RZ, 0x3c, !PT ;  /* 0x0000002005057812 */ /* 0x000fc800078e3cff */
[----:B------:R-:W-:Y:S01]  /*8ad0*/  LOP3.LUT R2, R2, R7, RZ, 0x3c, !PT ;  /* 0x0000000702027212 */ /* 0x000fe200078e3cff */
[----:B------:R-:W-:Y:S01]  /*8ae0*/  BAR.SYNC.DEFER_BLOCKING 0x0 ;  /* 0x0000000000007b1d */ /* 0x000fe20000010000 */
[----:B--2---:R-:W-:-:S04]  /*8af0*/  IADD3 R0, R0, 0x1, RZ ;  /* 0x0000000100007810 */ /* 0x004fc80007ffe0ff */
[----:B------:R-:W-:-:S04]  /*8b00*/  ISETP.GT.AND P0, PT, R0, 0x1, PT ;  /* 0x000000010000780c */ /* 0x000fc80003f04270 */
[----:B------:R-:W-:-:S05]  /*8b10*/  SEL R3, R0, RZ, !P0 ;  /* 0x000000ff00037207 */ /* 0x000fca0004000000 */
[C---:B------:R-:W-:Y:S01]  /*8b20*/  IMAD R2, R3.reuse, 0x10000, R2 ;  /* 0x0001000003027824 */ /* 0x040fe200078e0202 */
[----:B------:R3:W-:Y:S01]  /*8b30*/  STL [R1+0x664], R3 ;  /* 0x0006640301007387 */ /* 0x0007e20000100800 */
[----:B------:R-:W-:-:S03]  /*8b40*/  IMAD R0, R3, 0x10000, R5 ;  /* 0x0001000003007824 */ /* 0x000fc600078e0205 */
[----:B------:R-:W-:Y:S04]  /*8b50*/  LDS R6, [R2+0x2000] ;  /* 0x0020000002067984 */ /* 0x000fe80000000800 */
[----:B------:R-:W-:Y:S01]  /*8b60*/  LDS R5, [R0] ;  /* 0x0000000000057984 */ /* 0x000fe20000000800 */
[----:B---3--:R-:W-:-:S03]  /*8b70*/  IMAD R3, R3, 0x8000, R4 ;  /* 0x0000800003037824 */ /* 0x008fc600078e0204 */
[----:B------:R-:W1:Y:S04]  /*8b80*/  LDS R4, [R2] ;  /* 0x0000000002047984 */ /* 0x000e680000000800 */
[----:B------:R-:W-:Y:S04]  /*8b90*/  LDS R7, [R0+0x2400] ;  /* 0x0024000000077984 */ /* 0x000fe80000000800 */
        /* <DEDUP_REMOVED lines=8> */
[----:B-1----:R-:W-:Y:S04]  /*8c20*/  STL [R1+0x30], R4 ;  /* 0x0000300401007387 */ /* 0x002fe80000100800 */
[----:B------:R-:W1:Y:S04]  /*8c30*/  LDS R4, [R0+0x2000] ;  /* 0x0020000000047984 */ /* 0x000e680000000800 */
[----:B------:R-:W-:Y:S04]  /*8c40*/  STL [R1+0x38], R6 ;  /* 0x0000380601007387 */ /* 0x000fe80000100800 */
[----:B------:R-:W2:Y:S04]  /*8c50*/  LDS R6, [R2+0x100] ;  /* 0x0001000002067984 */ /* 0x000ea80000000800 */
[----:B------:R-:W-:Y:S04]  /*8c60*/  STL [R1+0x34], R5 ;  /* 0x0000340501007387 */ /* 0x000fe80000100800 */
[----:B------:R-:W3:Y:S04]  /*8c70*/  LDS R5, [R2+0x2100] ;  /* 0x0021000002057984 */ /* 0x000ee80000000800 */
[----:B------:R-:W-:Y:S04]  /*8c80*/  LDSM.16.M88.4 R20, [R3+0x20000] ;  /* 0x020000000314783b */ /* 0x000fe80000000200 */
[----:B------:R-:W-:Y:S04]  /*8c90*/  LDS R18, [R2+0x2700] ;  /* 0x0027000002127984 */ /* 0x000fe80000000800 */
[----:B------:R-:W-:Y:S04]  /*8ca0*/  LDS R19, [R0+0x2700] ;  /* 0x0027000000137984 */ /* 0x000fe80000000800 */
[----:B------:R-:W-:Y:S04]  /*8cb0*/  LDS R16, [R2+0x700] ;  /* 0x0007000002107984 */ /* 0x000fe80000000800 */
[----:B------:R-:W-:Y:S04]  /*8cc0*/  LDS R17, [R0+0x700] ;  /* 0x0007000000117984 */ /* 0x000fe80000000800 */
[----:B-1----:R-:W-:Y:S04]  /*8cd0*/  STL [R1+0x3c], R4 ;  /* 0x00003c0401007387 */ /* 0x002fe80000100800 */
[----:B------:R-:W1:Y:S04]  /*8ce0*/  LDS R4, [R0+0x100] ;  /* 0x0001000000047984 */ /* 0x000e680000000800 */
[----:B--2---:R-:W-:Y:S04]  /*8cf0*/  STL [R1+0x20], R6 ;  /* 0x0000200601007387 */ /* 0x004fe80000100800 */
[----:B------:R-:W2:Y:S04]  /*8d00*/  LDS R6, [R0+0x2100] ;  /* 0x0021000000067984 */ /* 0x000ea80000000800 */
[----:B---3--:R-:W-:Y:S04]  /*8d10*/  STL [R1+0x28], R5 ;  /* 0x0000280501007387 */ /* 0x008fe80000100800 */
[----:B------:R-:W3:Y:S04]  /*8d20*/  LDS R5, [R2+0x200] ;  /* 0x0002000002057984 */ /* 0x000ee80000000800 */
        /* <DEDUP_REMOVED lines=12> */
[----:B-1----:R-:W-:Y:S04]  /*8df0*/  STL [R1], R4 ;  /* 0x0000000401007387 */ /* 0x002fe80000100800 */
[----:B------:R-:W1:Y:S04]  /*8e00*/  LDS R4, [R0+0x2300] ;  /* 0x0023000000047984 */ /* 0x000e680000000800 */
[----:B--2---:R-:W-:Y:S04]  /*8e10*/  STL [R1+0x8], R6 ;  /* 0x0000080601007387 */ /* 0x004fe80000100800 */
[----:B------:R-:W2:Y:S04]  /*8e20*/  LDL.LU.64 R24, [R1+0x360] ;  /* 0x0003600001187983 */ /* 0x000ea80000300a00 */
[----:B---3--:R-:W-:Y:S04]  /*8e30*/  STL [R1+0x4], R5 ;  /* 0x0000040501007387 */ /* 0x008fe80000100800 */
[----:B------:R-:W2:Y:S04]  /*8e40*/  LDL.LU.64 R26, [R1+0x368] ;  /* 0x00036800011a7983 */ /* 0x000ea80000300a00 */
[----:B------:R-:W3:Y:S04]  /*8e50*/  LDS R6, [R2+0x2400] ;  /* 0x0024000002067984 */ /* 0x000ee80000000800 */
[----:B------:R-:W-:Y:S04]  /*8e60*/  LDS R5, [R0+0x400] ;  /* 0x0004000000057984 */ /* 0x000fe80000000800 */
[----:B-1----:R-:W-:Y:S04]  /*8e70*/  STL [R1+0xc], R4 ;  /* 0x00000c0401007387 */ /* 0x002fe80000100800 */
[----:B------:R-:W1:Y:S04]  /*8e80*/  LDS R4, [R2+0x400] ;  /* 0x0004000002047984 */ /* 0x000e680000000800 */
[----:B---3--:R3:W-:Y:S04]  /*8e90*/  STL.64 [R1+0x1958], R6 ;  /* 0x0019580601007387 */ /* 0x0087e80000100a00 */
[----:B-1----:R1:W-:Y:S04]  /*8ea0*/  STL.64 [R1+0x1950], R4 ;  /* 0x0019500401007387 */ /* 0x0023e80000100a00 */
[----:B---3--:R-:W3:Y:S04]  /*8eb0*/  LDL.64 R6, [R1+0x8] ;  /* 0x0000080001067983 */ /* 0x008ee80000100a00 */
[----:B-1----:R-:W4:Y:S04]  /*8ec0*/  LDL.64 R4, [R1] ;  /* 0x0000000001047983 */ /* 0x002f280000100a00 */
[----:B---3--:R1:W-:Y:S04]  /*8ed0*/  STL.64 [R1+0x1978], R6 ;  /* 0x0019780601007387 */ /* 0x0083e80000100a00 */
[----:B----4-:R3:W-:Y:S04]  /*8ee0*/  STL.64 [R1+0x1970], R4 ;  /* 0x0019700401007387 */ /* 0x0107e80000100a00 */
[----:B-1----:R-:W4:Y:S04]  /*8ef0*/  LDL.64 R6, [R1+0x18] ;  /* 0x0000180001067983 */ /* 0x002f280000100a00 */
[----:B---3--:R-:W3:Y:S04]  /*8f00*/  LDL.64 R4, [R1+0x10] ;  /* 0x0000100001047983 */ /* 0x008ee80000100a00 */
[----:B----4-:R1:W-:Y:S04]  /*8f10*/  STL.64 [R1+0x1988], R6 ;  /* 0x0019880601007387 */ /* 0x0103e80000100a00 */
[----:B---3--:R3:W-:Y:S04]  /*8f20*/  STL.64 [R1+0x1980], R4 ;  /* 0x0019800401007387 */ /* 0x0087e80000100a00 */
[----:B-1----:R-:W4:Y:S04]  /*8f30*/  LDL.64 R6, [R1+0x28] ;  /* 0x0000280001067983 */ /* 0x002f280000100a00 */
[----:B---3--:R-:W4:Y:S04]  /*8f40*/  LDL.64 R4, [R1+0x20] ;  /* 0x0000200001047983 */ /* 0x008f280000100a00 */
[----:B------:R1:W-:Y:S04]  /*8f50*/  STL.64 [R1+0x1948], R10 ;  /* 0x0019480a01007387 */ /* 0x0003e80000100a00 */
[----:B------:R3:W-:Y:S04]  /*8f60*/  STL.64 [R1+0x1940], R8 ;  /* 0x0019400801007387 */ /* 0x0007e80000100a00 */
[----:B-1----:R-:W2:Y:S04]  /*8f70*/  LDL.64 R10, [R1+0x38] ;  /* 0x00003800010a7983 */ /* 0x002ea80000100a00 */
[----:B---3--:R-:W3:Y:S04]  /*8f80*/  LDL.64 R8, [R1+0x30] ;  /* 0x0000300001087983 */ /* 0x008ee80000100a00 */
[----:B------:R-:W-:Y:S04]  /*8f90*/  STL [R1+0x1928], R12 ;  /* 0x0019280c01007387 */ /* 0x000fe80000100800 */
[----:B------:R-:W-:Y:S04]  /*8fa0*/  STL [R1+0x192c], R14 ;  /* 0x00192c0e01007387 */ /* 0x000fe80000100800 */
[----:B------:R-:W-:Y:S04]  /*8fb0*/  STL [R1+0x1994], R15 ;  /* 0x0019940f01007387 */ /* 0x000fe80000100800 */
[----:B------:R1:W-:Y:S04]  /*8fc0*/  STL [R1+0x1990], R13 ;  /* 0x0019900d01007387 */ /* 0x0003e80000100800 */
[----:B------:R-:W-:Y:S04]  /*8fd0*/  STL [R1+0x15c0], R2 ;  /* 0x0015c00201007387 */ /* 0x000fe80000100800 */
[----:B-1----:R-:W4:Y:S04]  /*8fe0*/  LDL.LU.64 R12, [R1+0x240] ;  /* 0x00024000010c7983 */ /* 0x002f280000300a00 */
[----:B------:R-:W4:Y:S04]  /*8ff0*/  LDL.LU.64 R14, [R1+0x248] ;  /* 0x00024800010e7983 */ /* 0x000f280000300a00 */
[----:B------:R1:W-:Y:S04]  /*9000*/  STL.64 [R1+0x40], R20 ;  /* 0x0000401401007387 */ /* 0x0003e80000100a00 */
[----:B------:R1:W-:Y:S04]  /*9010*/  STL.64 [R1+0x48], R22 ;  /* 0x0000481601007387 */ /* 0x0003e80000100a00 */
[----:B-1----:R-:W3:Y:S04]  /*9020*/  LDL.LU.64 R20, [R1+0x230] ;  /* 0x0002300001147983 */ /* 0x002ee80000300a00 */
[----:B------:R-:W3:Y:S04]  /*9030*/  LDL.LU.64 R22, [R1+0x238] ;  /* 0x0002380001167983 */ /* 0x000ee80000300a00 */
[----:B------:R-:W-:Y:S04]  /*9040*/  STL.64 [R1+0x1938], R18 ;  /* 0x0019381201007387 */ /* 0x000fe80000100a00 */
[----:B------:R1:W-:Y:S04]  /*9050*/  STL.64 [R1+0x1930], R16 ;  /* 0x0019301001007387 */ /* 0x0003e80000100a00 */
[----:B-1----:R-:W3:Y:S04]  /*9060*/  LDL.LU.64 R16, [R1+0x40] ;  /* 0x0000400001107983 */ /* 0x002ee80000300a00 */
[----:B------:R1:W-:Y:S01]  /*9070*/  STL [R1+0x15c4], R0 ;  /* 0x0015c40001007387 */ /* 0x0003e20000100800 */
[----:B--2---:R-:W-:-:S02]  /*9080*/  IMAD.MOV.U32 R2, RZ, RZ, R10 ;  /* 0x000000ffff027224 */ /* 0x004fc400078e000a */
[----:B-1----:R-:W-:Y:S01]  /*9090*/  IMAD.MOV.U32 R0, RZ, RZ, R11 ;  /* 0x000000ffff007224 */ /* 0x002fe200078e000b */
[-C--:B---3--:R-:W-:Y:S11]  /*90a0*/  HMMA.1688.F32.TF32 R24, R8, R16.reuse, R24 ;  /* 0x000000100818723c */ /* 0x088ff60000081018 */
[----:B------:R-:W-:Y:S11]  /*90b0*/  @!UPT UIADD3 URZ, URZ, URZ, URZ ;  /* 0x0000003f3f3ff290 */ /* 0x000ff6000fffe03f */
[----:B------:R-:W-:Y:S01]  /*90c0*/  @!UPT UIADD3 URZ, URZ, URZ, URZ ;  /* 0x0000003f3f3ff290 */ /* 0x000fe2000fffe03f */
[----:B------:R1:W-:Y:S04]  /*90d0*/  STL.64 [R1+0x250], R24 ;  /* 0x0002501801007387 */ /* 0x0003e80000100a00 */
[----:B------:R2:W-:Y:S01]  /*90e0*/  STL.64 [R1+0x258], R26 ;  /* 0x0002581a01007387 */ /* 0x0005e20000100a00 */
[----:B-1----:R-:W-:Y:S02]  /*90f0*/  IMAD.MOV.U32 R25, RZ, RZ, R8 ;  /* 0x000000ffff197224 */ /* 0x002fe400078e0008 */
[----:B------:R-:W-:Y:S02]  /*9100*/  IMAD.MOV.U32 R24, RZ, RZ, R9 ;  /* 0x000000ffff187224 */ /* 0x000fe400078e0009 */
[----:B------:R-:W3:Y:S04]  /*9110*/  LDL.LU.64 R8, [R1+0xf0] ;  /* 0x0000f00001087983 */ /* 0x000ee80000300a00 */
[----:B------:R-:W3:Y:S01]  /*9120*/  LDL.LU.64 R10, [R1+0xf8] ;  /* 0x0000f800010a7983 */ /* 0x000ee20000300a00 */
[----:B----4-:R-:W-:Y:S01]  /*9130*/  HMMA.1688.F32.TF32 R12, R4, R16, R12 ;  /* 0x00000010040c723c */ /* 0x010fe2000008100c */
[----:B--2---:R-:W-:-:S02]  /*9140*/  IMAD.MOV.U32 R27, RZ, RZ, R6 ;  /* 0x000000ffff1b7224 */ /* 0x004fc400078e0006 */
[----:B------:R-:W-:Y:S02]  /*9150*/  IMAD.MOV.U32 R26, RZ, RZ, R7 ;  /* 0x000000ffff1a7224 */ /* 0x000fe400078e0007 */
[----:B------:R-:W-:Y:S02]  /*9160*/  IMAD.MOV.U32 R29, RZ, RZ, R4 ;  /* 0x000000ffff1d7224 */ /* 0x000fe400078e0004 */
[----:B------:R-:W-:Y:S01]  /*9170*/  IMAD.MOV.U32 R28, RZ, RZ, R5 ;  /* 0x000000ffff1c7224 */ /* 0x000fe200078e0005 */
[----:B---3--:R-:W-:Y:S04]  /*9180*/  STL.64 [R1+0x1968], R10 ;  /* 0x0019680a01007387 */ /* 0x008fe80000100a00 */
[----:B------:R1:W-:Y:S04]  /*9190*/  STL.64 [R1+0x1960], R8 ;  /* 0x0019600801007387 */ /* 0x0003e80000100a00 */
[----:B-1----:R-:W2:Y:S04]  /*91a0*/  LDL.LU.64 R8, [R1+0x130] ;  /* 0x0001300001087983 */ /* 0x002ea80000300a00 */
[----:B------:R-:W2:Y:S04]  /*91b0*/  LDL.LU.64 R10, [R1+0x138] ;  /* 0x00013800010a7983 */ /* 0x000ea80000300a00 */
[----:B------:R-:W-:Y:S04]  /*91c0*/  STL.64 [R1+0x240], R12 ;  /* 0x0002400c01007387 */ /* 0x000fe80000100a00 */
[----:B------:R1:W-:Y:S04]  /*91d0*/  STL.64 [R1+0x248], R14 ;  /* 0x0002480e01007387 */ /* 0x0003e80000100a00 */
[----:B-1----:R-:W3:Y:S04]  /*91e0*/  LDL.LU R15, [R1+0x1994] ;  /* 0x00199400010f7983 */ /* 0x002ee80000300800 */
[----:B------:R-:W3:Y:S04]  /*91f0*/  LDL.LU R13, [R1+0x1990] ;  /* 0x00199000010d7983 */ /* 0x000ee80000300800 */
[----:B------:R-:W4:Y:S04]  /*9200*/  LDL.LU.64 R6, [R1+0x1988] ;  /* 0x0019880001067983 */ /* 0x000f280000300a00 */
[----:B------:R-:W4:Y:S02]  /*9210*/  LDL.LU.64 R4, [R1+0x1980] ;  /* 0x0019800001047983 */ /* 0x000f240000300a00 */
[----:B----4-:R-:W-:Y:S01]  /*9220*/  HMMA.1688.F32.TF32 R20, R4, R16, R20 ;  /* 0x000000100414723c */ /* 0x010fe20000081014 */
[----:B------:R-:W-:-:S02]  /*9230*/  IMAD.MOV.U32 R14, RZ, RZ, R4 ;  /* 0x000000ffff0e7224 */ /* 0x000fc400078e0004 */
[----:B------:R-:W-:Y:S11]  /*9240*/  IMAD.MOV.U32 R12, RZ, RZ, R5 ;  /* 0x000000ffff0c7224 */ /* 0x000ff600078e0005 */
[----:B------:R-:W-:Y:S09]  /*9250*/  @!UPT UIADD3 URZ, URZ, URZ, URZ ;  /* 0x0000003f3f3ff290 */ /* 0x000ff2000fffe03f */
[----:B------:R1:W-:Y:S04]  /*9260*/  STL.64 [R1+0x230], R20 ;  /* 0x0002301401007387 */ /* 0x0003e80000100a00 */
[----:B------:R4:W-:Y:S01]  /*9270*/  STL.64 [R1+0x238], R22 ;  /* 0x0002381601007387 */ /* 0x0009e20000100a00 */
[----:B-1----:R-:W-:Y:S02]  /*9280*/  IMAD.MOV.U32 R20, RZ, RZ, R6 ;  /* 0x000000ffff147224 */ /* 0x002fe400078e0006 */
[----:B------:R-:W-:Y:S02]  /*9290*/  IMAD.MOV.U32 R21, RZ, RZ, R7 ;  /* 0x000000ffff157224 */ /* 0x000fe400078e0007 */
[----:B------:R-:W2:Y:S04]  /*92a0*/  LDL.LU.64 R6, [R1+0x1978] ;  /* 0x0019780001067983 */ /* 0x000ea80000300a00 */
[----:B------:R-:W2:Y:S02]  /*92b0*/  LDL.LU.64 R4, [R1+0x1970] ;  /* 0x0019700001047983 */ /* 0x000ea40000300a00 */
[----:B--2---:R-:W-:Y:S01]  /*92c0*/  HMMA.1688.F32.TF32 R8, R4, R16, R8 ;  /* 0x000000100408723c */ /* 0x004fe20000081008 */
[----:B------:R-:W-:-:S02]  /*92d0*/  IMAD.MOV.U32 R19, RZ, RZ, R6 ;  /* 0x000000ffff137224 */ /* 0x000fc400078e0006 */
[----:B------:R-:W-:Y:S02]  /*92e0*/  IMAD.MOV.U32 R18, RZ, RZ, R7 ;  /* 0x000000ffff127224 */ /* 0x000fe400078e0007 */
[----:B----4-:R-:W-:Y:S02]  /*92f0*/  IMAD.MOV.U32 R23, RZ, RZ, R4 ;  /* 0x000000ffff177224 */ /* 0x010fe400078e0004 */
[----:B------:R-:W-:Y:S11]  /*9300*/  IMAD.MOV.U32 R22, RZ, RZ, R5 ;  /* 0x000000ffff167224 */ /* 0x000ff600078e0005 */
[----:B------:R-:W-:Y:S05]  /*9310*/  @!UPT UIADD3 URZ, URZ, URZ, URZ ;  /* 0x0000003f3f3ff290 */ /* 0x000fea000fffe03f */
[----:B------:R-:W-:Y:S04]  /*9320*/  STL.64 [R1+0x220], R8 ;  /* 0x0002200801007387 */ /* 0x000fe80000100a00 */
[----:B------:R1:W-:Y:S04]  /*9330*/  STL.64 [R1+0x228], R10 ;  /* 0x0002280a01007387 */ /* 0x0003e80000100a00 */
[----:B-1----:R-:W2:Y:S04]  /*9340*/  LDL.LU.64 R10, [R1+0x1968] ;  /* 0x00196800010a7983 */ /* 0x002ea80000300a00 */
[----:B------:R-:W2:Y:S04]  /*9350*/  LDL.LU.64 R8, [R1+0x1960] ;  /* 0x0019600001087983 */ /* 0x000ea80000300a00 */
[----:B------:R-:W2:Y:S04]  /*9360*/  LDL.LU.64 R6, [R1+0x1958] ;  /* 0x0019580001067983 */ /* 0x000ea80000300a00 */
[----:B------:R-:W2:Y:S02]  /*9370*/  LDL.LU.64 R4, [R1+0x1950] ;  /* 0x0019500001047983 */ /* 0x000ea40000300a00 */
[----:B--2---:R-:W-:Y:S11]  /*9380*/  HMMA.1688.F32.TF32 R8, R4, R16, R8 ;  /* 0x000000100408723c */ /* 0x004ff60000081008 */
[----:B------:R-:W-:Y:S11]  /*9390*/  @!UPT UIADD3 URZ, URZ, URZ, URZ ;  /* 0x0000003f3f3ff290 */ /* 0x000ff6000fffe03f */
[----:B------:R-:W-:Y:S01]  /*93a0*/  @!UPT UIADD3 URZ, URZ, URZ, URZ ;  /* 0x0000003f3f3ff290 */ /* 0x000fe2000fffe03f */
[----:B------:R-:W-:Y:S04]  /*93b0*/  STL.64 [R1+0x2e0], R8 ;  /* 0x0002e00801007387 */ /* 0x000fe80000100a00 */
[----:B------:R1:W-:Y:S04]  /*93c0*/  STL.64 [R1+0x2e8], R10 ;  /* 0x0002e80a01007387 */ /* 0x0003e80000100a00 */
[----:B-1----:R-:W2:Y:S04]  /*93d0*/  LDL.LU.64 R10, [R1+0x1948] ;  /* 0x00194800010a7983 */ /* 0x002ea80000300a00 */
[----:B------:R-:W2:Y:S04]  /*93e0*/  LDL.LU.64 R8, [R1+0x1940] ;  /* 0x0019400001087983 */ /* 0x000ea80000300a00 */
[----:B------:R1:W-:Y:S04]  /*93f0*/  STL.64 [R1+0x1890], R6 ;  /* 0x0018900601007387 */ /* 0x0003e80000100a00 */
[----:B------:R4:W-:Y:S01]  /*9400*/  STL.64 [R1+0x1888], R4 ;  /* 0x0018880401007387 */ /* 0x0009e20000100a00 */
[----:B-1----:R-:W-:-:S02]  /*9410*/  IMAD.MOV.U32 R6, RZ, RZ, R19 ;  /* 0x000000ffff067224 */ /* 0x002fc400078e0013 */
[----:B------:R-:W-:Y:S02]  /*9420*/  IMAD.MOV.U32 R7, RZ, RZ, R18 ;  /* 0x000000ffff077224 */ /* 0x000fe400078e0012 */
[----:B----4-:R-:W-:Y:S02]  /*9430*/  IMAD.MOV.U32 R4, RZ, RZ, R23 ;  /* 0x000000ffff047224 */ /* 0x010fe400078e0017 */
[----:B------:R-:W-:Y:S01]  /*9440*/  IMAD.MOV.U32 R5, RZ, RZ, R22 ;  /* 0x000000ffff057224 */ /* 0x000fe200078e0016 */
[----:B------:R-:W-:Y:S04]  /*9450*/  STL.64 [R1+0x18b0], R6 ;  /* 0x0018b00601007387 */ /* 0x000fe80000100a00 */
[----:B------:R1:W-:Y:S04]  /*9460*/  STL.64 [R1+0x18a8], R4 ;  /* 0x0018a80401007387 */ /* 0x0003e80000100a00 */
[----:B-1----:R-:W2:Y:S04]  /*9470*/  LDL.LU.64 R4, [R1+0xb0] ;  /* 0x0000b00001047983 */ /* 0x002ea80000300a00 */
[----:B------:R-:W2:Y:S01]  /*9480*/  LDL.LU.64 R6, [R1+0xb8] ;  /* 0x0000b80001067983 */ /* 0x000ea20000300a00 */
[----:B------:R-:W-:-:S02]  /*9490*/  IMAD.MOV.U32 R22, RZ, RZ, R16 ;  /* 0x000000ffff167224 */ /* 0x000fc400078e0010 */
[----:B------:R-:W-:Y:S01]  /*94a0*/  IMAD.MOV.U32 R23, RZ, RZ, R17 ;  /* 0x000000ffff177224 */ /* 0x000fe200078e0011 */
[----:B--2---:R-:W-:Y:S11]  /*94b0*/  HMMA.1688.F32.TF32 R4, R8, R16, R4 ;  /* 0x000000100804723c */ /* 0x004ff60000081004 */
[----:B------:R-:W-:Y:S11]  /*94c0*/  @!UPT UIADD3 URZ, URZ, URZ, URZ ;  /* 0x0000003f3f3ff290 */ /* 0x000ff6000fffe03f */
[----:B------:R-:W-:Y:S01]  /*94d0*/  @!UPT UIADD3 URZ, URZ, URZ, URZ ;  /* 0x0000003f3f3ff290 */ /* 0x000fe2000fffe03f */
[----:B------:R1:W-:Y:S04]  /*94e0*/  STL.64 [R1+0x370], R4 ;  /* 0x0003700401007387 */ /* 0x0003e80000100a00 */
[----:B------:R2:W-:Y:S04]  /*94f0*/  STL.64 [R1+0x378], R6 ;  /* 0x0003780601007387 */ /* 0x0005e80000100a00 */
[----:B------:R-:W4:Y:S04]  /*9500*/  LDL.LU.64 R18, [R1+0x1938] ;  /* 0x0019380001127983 */ /* 0x000f280000300a00 */
[----:B------:R-:W4:Y:S01]  /*9510*/  LDL.LU.64 R16, [R1+0x1930] ;  /* 0x0019300001107983 */ /* 0x000f220000300a00 */
[----:B-1----:R-:W-:-:S02]  /*9520*/  IMAD.MOV.U32 R4, RZ, RZ, R14 ;  /* 0x000000ffff047224 */ /* 0x002fc400078e000e */
[----:B------:R-:W-:Y:S01]  /*9530*/  IMAD.MOV.U32 R5, RZ, RZ, R12 ;  /* 0x000000ffff057224 */ /* 0x000fe200078e000c */
[----:B------:R-:W3:Y:S01]  /*9540*/  LDL.LU R14, [R1+0x192c] ;  /* 0x00192c00010e7983 */ /* 0x000ee20000300800 */
[----:B--2---:R-:W-:Y:S02]  /*9550*/  IMAD.MOV.U32 R6, RZ, RZ, R20 ;  /* 0x000000ffff067224 */ /* 0x004fe400078e0014 */
[----:B------:R-:W-:Y:S01]  /*9560*/  IMAD.MOV.U32 R7, RZ, RZ, R21 ;  /* 0x000000ffff077224 */ /* 0x000fe200078e0015 */
[----:B------:R-:W3:Y:S04]  /*9570*/  LDL.LU R12, [R1+0x1928] ;  /* 0x00192800010c7983 */ /* 0x000ee80000300800 */
[----:B------:R-:W4:Y:S04]  /*9580*/  LDL.LU R20, [R1+0x1924] ;  /* 0x0019240001147983 */ /* 0x000f280000300800 */
[----:B------:R-:W4:Y:S04]  /*9590*/  LDL.LU R21, [R1+0x1920] ;  /* 0x0019200001157983 */ /* 0x000f280000300800 */
[----:B------:R-:W-:Y:S04]  /*95a0*/  STL.64 [R1+0x18d0], R6 ;  /* 0x0018d00601007387 */ /* 0x000fe80000100a00 */
[----:B------:R1:W-:Y:S04]  /*95b0*/  STL.64 [R1+0x18c8], R4 ;  /* 0x0018c80401007387 */ /* 0x0003e80000100a00 */
[----:B-1----:R-:W3:Y:S04]  /*95c0*/  LDL.LU.64 R4, [R1+0xa0] ;  /* 0x0000a00001047983 */ /* 0x002ee80000300a00 */
[----:B------:R-:W3:Y:S04]  /*95d0*/  LDL.LU.64 R6, [R1+0xa8] ;  /* 0x0000a80001067983 */ /* 0x000ee80000300a00 */
[----:B------:R-:W-:Y:S04]  /*95e0*/  STL.64 [R1+0x1880], R10 ;  /* 0x0018800a01007387 */ /* 0x000fe80000100a00 */
[----:B------:R1:W-:Y:S02]  /*95f0*/  STL.64 [R1+0x1878], R8 ;  /* 0x0018780801007387 */ /* 0x0003e40000100a00 */
[----:B-1----:R-:W-:-:S02]  /*9600*/  IMAD.MOV.U32 R8, RZ, RZ, R22 ;  /* 0x000000ffff087224 */ /* 0x002fc400078e0016 */
[----:B------:R-:W4:Y:S01]  /*9610*/  LDL.LU R22, [R1+0x191c] ;  /* 0x00191c0001167983 */ /* 0x000f220000300800 */
[----:B------:R-:W-:-:S03]  /*9620*/  IMAD.MOV.U32 R9, RZ, RZ, R23 ;  /* 0x000000ffff097224 */ /* 0x000fc600078e0017 */
[----:B------:R-:W4:Y:S04]  /*9630*/  LDL.LU R23, [R1+0x1918] ;  /* 0x0019180001177983 */ /* 0x000f280000300800 */
[-C--:B---3--:R-:W-:Y:S08]  /*9640*/  HMMA.1688.F32.TF32 R4, R12, R8.reuse, R4 ;  /* 0x000000080c04723c */ /* 0x088ff00000081004 */
[----:B----4-:R-:W-:Y:S11]  /*9650*/  HMMA.1688.F32.TF32 R8, R16, R8, R20 ;  /* 0x000000081008723c */ /* 0x010ff60000081014 */
[----:B------:R-:W-:Y:S04]  /*9660*/  @!UPT UIADD3 URZ, URZ, URZ, URZ ;  /* 0x0000003f3f3ff290 */ /* 0x000fe8000fffe03f */
[----:B------:R1:W-:Y:S04]  /*9670*/  STL.64 [R1+0x3f0], R4 ;  /* 0x0003f00401007387 */ /* 0x0003e80000100a00 */
[----:B------:R2:W-:Y:S04]  /*9680*/  STL.64 [R1+0x3f8], R6 ;  /* 0x0003f80601007387 */ /* 0x0005e80000100a00 */
[----:B------:R-:W-:Y:S01]  /*9690*/  LDSM.16.M88.4 R20, [R3+0x21000] ;  /* 0x021000000314783b */ /* 0x000fe20000000200 */
[----:B-1----:R-:W-:Y:S02]  /*96a0*/  IMAD.MOV.U32 R4, RZ, RZ, R29 ;  /* 0x000000ffff047224 */ /* 0x002fe400078e001d */
[----:B------:R-:W-:-:S02]  /*96b0*/  IMAD.MOV.U32 R5, RZ, RZ, R28 ;  /* 0x000000ffff057224 */ /* 0x000fc400078e001c */
[----:B--2---:R-:W-:Y:S02]  /*96c0*/  IMAD.MOV.U32 R6, RZ, RZ, R27 ;  /* 0x000000ffff067224 */ /* 0x004fe400078e001b */
[----:B------:R-:W-:-:S05]  /*96d0*/  IMAD.MOV.U32 R7, RZ, RZ, R26 ;  /* 0x000000ffff077224 */ /* 0x000fca00078e001a */
[----:B------:R1:W-:Y:S04]  /*96e0*/  STL.64 [R1+0x18f0], R6 ;  /* 0x0018f00601007387 */ /* 0x0003e80000100a00 */
[----:B------:R2:W-:Y:S04]  /*96f0*/  STL.64 [R1+0x18e8], R4 ;  /* 0x0018e80401007387 */ /* 0x0005e80000100a00 */
[----:B------:R-:W-:Y:S01]  /*9700*/  STL.64 [R1+0x1870], R14 ;  /* 0x0018700e01007387 */ /* 0x000fe20000100a00 */
[----:B-1----:R-:W-:Y:S02]  /*9710*/  IMAD.MOV.U32 R6, RZ, RZ, R2 ;  /* 0x000000ffff067224 */ /* 0x002fe400078e0002 */
[----:B------:R-:W-:Y:S01]  /*9720*/  IMAD.MOV.U32 R7, RZ, RZ, R0 ;  /* 0x000000ffff077224 */ /* 0x000fe200078e0000 */
[----:B------:R-:W-:Y:S01]  /*9730*/  STL.64 [R1+0x1868], R12 ;  /* 0x0018680c01007387 */ /* 0x000fe20000100a00 */
[----:B--2---:R-:W-:-:S02]  /*9740*/  IMAD.MOV.U32 R4, RZ, RZ, R25 ;  /* 0x000000ffff047224 */ /* 0x004fc400078e0019 */
[----:B------:R-:W-:Y:S01]  /*9750*/  IMAD.MOV.U32 R5, RZ, RZ, R24 ;  /* 0x000000ffff057224 */ /* 0x000fe200078e0018 */
[----:B------:R-:W-:Y:S04]  /*9760*/  STL.64 [R1+0x550], R8 ;  /* 0x0005500801007387 */ /* 0x000fe80000100a00 */
[----:B------:R-:W-:Y:S04]  /*9770*/  STL.64 [R1+0x558], R10 ;  /* 0x0005580a01007387 */ /* 0x000fe80000100a00 */
[----:B------:R-:W-:Y:S04]  /*9780*/  STL.64 [R1+0x1910], R6 ;  /* 0x0019100601007387 */ /* 0x000fe80000100a00 */
[----:B------:R-:W-:Y:S04]  /*9790*/  STL.64 [R1+0x1908], R4 ;  /* 0x0019080401007387 */ /* 0x000fe80000100a00 */
[----:B------:R-:W-:Y:S04]  /*97a0*/  STL.64 [R1+0x18a0], R18 ;  /* 0x0018a01201007387 */ /* 0x000fe80000100a00 */
[----:B------:R1:W-:Y:S04]  /*97b0*/  STL.64 [R1+0x1898], R16 ;  /* 0x0018981001007387 */ /* 0x0003e80000100a00 */
[----:B------:R-:W-:Y:S04]  /*97c0*/  LDSM.16.M88.4 R24, [R3+0x22000] ;  /* 0x022000000318783b */ /* 0x000fe80000000200 */
[----:B------:R-:W2:Y:S04]  /*97d0*/  LDSM.16.M88.4 R4, [R3+0x23000] ;  /* 0x023000000304783b */ /* 0x000ea80000000200 */
[----:B-1----:R-:W3:Y:S04]  /*97e0*/  LDL.LU.64 R16, [R1+0x2a0] ;  /* 0x0002a00001107983 */ /* 0x002ee80000300a00 */
[----:B------:R-:W4:Y:S04]  /*97f0*/  LDL.LU.64 R18, [R1+0x2a8] ;  /* 0x0002a80001127983 */ /* 0x000f280000300a00 */
[----:B----4-:R-:W-:Y:S04]  /*9800*/  STL.64 [R1+0x18c0], R18 ;  /* 0x0018c01201007387 */ /* 0x010fe80000100a00 */
[----:B---3--:R1:W-:Y:S04]  /*9810*/  STL.64 [R1+0x18b8], R16 ;  /* 0x0018b81001007387 */ /* 0x0083e80000100a00 */
[----:B-1----:R-:W3:Y:S04]  /*9820*/  LDL.LU.64 R16, [R1+0x2c0] ;  /* 0x0002c00001107983 */ /* 0x002ee80000300a00 */
[----:B------:R-:W4:Y:S04]  /*9830*/  LDL.LU.64 R18, [R1+0x2c8] ;  /* 0x0002c80001127983 */ /* 0x000f280000300a00 */
[----:B----4-:R-:W-:Y:S04]  /*9840*/  STL.64 [R1+0x18e0], R18 ;  /* 0x0018e01201007387 */ /* 0x010fe80000100a00 */
[----:B---3--:R1:W-:Y:S04]  /*9850*/  STL.64 [R1+0x18d8], R16 ;  /* 0x0018d81001007387 */ /* 0x0083e80000100a00 */
[----:B-1----:R-:W3:Y:S04]  /*9860*/  LDL.LU.64 R16, [R1+0x350] ;  /* 0x0003500001107983 */ /* 0x002ee80000300a00 */
[----:B------:R-:W4:Y:S01]  /*9870*/  LDL.LU.64 R18, [R1+0x358] ;  /* 0x0003580001127983 */ /* 0x000f220000300a00 */
[----:B--2---:R-:W-:-:S02]  /*9880*/  IMAD.MOV.U32 R2, RZ, RZ, R4 ;  /* 0x000000ffff027224 */ /* 0x004fc400078e0004 */
[----:B------:R-:W-:Y:S01]  /*9890*/  IMAD.MOV.U32 R0, RZ, RZ, R5 ;  /* 0x000000ffff007224 */ /* 0x000fe200078e0005 */
[----:B----4-:R-:W-:Y:S04]  /*98a0*/  STL.64 [R1+0x1900], R18 ;  /* 0x0019001201007387 */ /* 0x010fe80000100a00 */
[----:B---3--:R1:W-:Y:S04]  /*98b0*/  STL.64 [R1+0x18f8], R16 ;  /* 0x0018f81001007387 */ /* 0x0083e80000100a00 */
[----:B-1----:R-:W2:Y:S04]  /*98c0*/  LDL.LU.64 R16, [R1+0x3e0] ;  /* 0x0003e00001107983 */ /* 0x002ea80000300a00 */
[----:B------:R-:W2:Y:S04]  /*98d0*/  LDL.LU.64 R18, [R1+0x3e8] ;  /* 0x0003e80001127983 */ /* 0x000ea80000300a00 */
[----:B------:R-:W3:Y:S04]  /*98e0*/  LDL.LU.64 R8, [R1+0x140] ;  /* 0x0001400001087983 */ /* 0x000ee80000300a00 */
[----:B------:R-:W3:Y:S04]  /*98f0*/  LDL.LU.64 R10, [R1+0x148] ;  /* 0x00014800010a7983 */ /* 0x000ee80000300a00 */
[----:B------:R-:W4:Y:S04]  /*9900*/  LDL.LU.64 R12, [R1+0x100] ;  /* 0x00010000010c7983 */ /* 0x000f280000300a00 */
[----:B------:R-:W4:Y:S04]  /*9910*/  LDL.LU.64 R14, [R1+0x108] ;  /* 0x00010800010e7983 */ /* 0x000f280000300a00 */
[----:B------:R-:W-:Y:S04]  /*9920*/  STL [R1+0x15d0], R22 ;  /* 0x0015d01601007387 */ /* 0x000fe80000100800 */
[----:B------:R-:W-:Y:S04]  /*9930*/  STL [R1+0x15cc], R23 ;  /* 0x0015cc1701007387 */ /* 0x000fe80000100800 */
[----:B------:R-:W-:Y:S04]  /*9940*/  STL [R1+0x15dc], R26 ;  /* 0x0015dc1a01007387 */ /* 0x000fe80000100800 */
[----:B------:R-:W-:Y:S04]  /*9950*/  STL [R1+0x15d8], R27 ;  /* 0x0015d81b01007387 */ /* 0x000fe80000100800 */
[----:B------:R-:W-:Y:S04]  /*9960*/  STL.64 [R1+0xa0], R4 ;  /* 0x0000a00401007387 */ /* 0x000fe80000100a00 */
[----:B------:R-:W-:Y:S04]  /*9970*/  STL.64 [R1+0xa8], R6 ;  /* 0x0000a80601007387 */ /* 0x000fe80000100a00 */
[----:B------:R-:W1:Y:S04]  /*9980*/  LDSM.16.M88.4 R4, [R3+0x24000] ;  /* 0x024000000304783b */ /* 0x000e680000000200 */
[----:B-1----:R1:W-:Y:S01]  /*9990*/  STL.64 [R1+0x88], R6 ;  /* 0x0000880601007387 */ /* 0x0023e20000100a00 */
[----:B------:R-:W-:-:S02]  /*99a0*/  IMAD.MOV.U32 R26, RZ, RZ, R4 ;  /* 0x000000ffff1a7224 */ /* 0x000fc400078e0004 */
[----:B------:R-:W-:Y:S01]  /*99b0*/  IMAD.MOV.U32 R23, RZ, RZ, R5 ;  /* 0x000000ffff177224 */ /* 0x000fe200078e0005 */
[----:B-1----:R-:W2:Y:S04]  /*99c0*/  LDL.LU.64 R6, [R1+0x1910] ;  /* 0x0019100001067983 */ /* 0x002ea80000300a00 */
[----:B------:R-:W2:Y:S04]  /*99d0*/  LDL.LU.64 R4, [R1+0x1908] ;  /* 0x0019080001047983 */ /* 0x000ea80000300a00 */
[----:B------:R-:W-:Y:S04]  /*99e0*/  STL [R1+0x1800], R26 ;  /* 0x0018001a01007387 */ /* 0x000fe80000100800 */
[----:B------:R-:W-:Y:S01]  /*99f0*/  STL [R1+0x16f0], R3 ;  /* 0x0016f00301007387 */ /* 0x000fe20000100800 */
[-C--:B--2---:R-:W-:Y:S03]  /*9a00*/  HMMA.1688.F32.TF32 R4, R4, R20.reuse, R16 ;  /* 0x000000140404723c */ /* 0x084fe60000081010 */
[----:B------:R-:W2:Y:S04]  /*9a10*/  LDL.LU.64 R18, [R1+0x1900] ;  /* 0x0019000001127983 */ /* 0x000ea80000300a00 */
[----:B------:R-:W2:Y:S11]  /*9a20*/  LDL.LU.64 R16, [R1+0x18f8] ;  /* 0x0018f80001107983 */ /* 0x000eb60000300a00 */
[----:B------:R-:W-:Y:S05]  /*9a30*/  @!UPT UIADD3 URZ, URZ, URZ, URZ ;  /* 0x0000003f3f3ff290 */ /* 0x000fea000fffe03f */
[----:B------:R-:W-:Y:S04]  /*9a40*/  STL.64 [R1+0x200], R4 ;  /* 0x0002000401007387 */ /* 0x000fe80000100a00 */
[----:B------:R1:W-:Y:S04]  /*9a50*/  STL.64 [R1+0x208], R6 ;  /* 0x0002080601007387 */ /* 0x0003e80000100a00 */
[----:B-1----:R-:W2:Y:S04]  /*9a60*/  LDL.LU.64 R6, [R1+0x18f0] ;  /* 0x0018f00001067983 */ /* 0x002ea80000300a00 */
[----:B------:R-:W2:Y:S02]  /*9a70*/  LDL.LU.64 R4, [R1+0x18e8] ;  /* 0x0018e80001047983 */ /* 0x000ea40000300a00 */
[-C--:B--2---:R-:W-:Y:S02]  /*9a80*/  HMMA.1688.F32.TF32 R4, R4, R20.reuse, R16 ;  /* 0x000000140404723c */ /* 0x084fe40000081010 */
[----:B------:R-:W2:Y:S04]  /*9a90*/  LDL.LU.64 R18, [R1+0x18e0] ;  /* 0x0018e00001127983 */ /* 0x000ea80000300a00 */
[----:B------:R-:W2:Y:S11]  /*9aa0*/  LDL.LU.64 R16, [R1+0x18d8] ;  /* 0x0018d80001107983 */ /* 0x000eb60000300a00 */
[----:B------:R-:W-:Y:S06]  /*9ab0*/  @!UPT UIADD3 URZ, URZ, URZ, URZ ;  /* 0x0000003f3f3ff290 */ /* 0x000fec000fffe03f */
        /* <DEDUP_REMOVED lines=18> */
[----:B-1----:R-:W3:Y:S04]  /*9be0*/  LDL.LU.64 R6, [R1+0x1890] ;  /* 0x0018900001067983 */ /* 0x002ee80000300a00 */
[----:B------:R-:W3:Y:S02]  /*9bf0*/  LDL.LU.64 R4, [R1+0x1888] ;  /* 0x0018880001047983 */ /* 0x000ee40000300a00 */
[-C--:B---3--:R-:W-:Y:S11]  /*9c00*/  HMMA.1688.F32.TF32 R8, R4, R20.reuse, R8 ;  /* 0x000000140408723c */ /* 0x088ff60000081008 */
[----:B------:R-:W-:Y:S11]  /*9c10*/  @!UPT UIADD3 URZ, URZ, URZ, URZ ;  /* 0x0000003f3f3ff290 */ /* 0x000ff6000fffe03f */
[----:B------:R-:W-:Y:S01]  /*9c20*/  @!UPT UIADD3 URZ, URZ, URZ, URZ ;  /* 0x0000003f3f3ff290 */ /* 0x000fe2000fffe03f */
[----:B------:R-:W-:Y:S04]  /*9c30*/  STL.64 [R1+0x2d0], R8 ;  /* 0x0002d00801007387 */ /* 0x000fe80000100a00 */
[----:B------:R1:W-:Y:S04]  /*9c40*/  STL.64 [R1+0x2d8], R10 ;  /* 0x0002d80a01007387 */ /* 0x0003e80000100a00 */
[----:B-1----:R-:W4:Y:S04]  /*9c50*/  LDL.LU.64 R10, [R1+0x1880] ;  /* 0x00188000010a7983 */ /* 0x002f280000300a00 */
[----:B------:R-:W4:Y:S04]  /*9c60*/  LDL.LU.64 R8, [R1+0x1878] ;  /* 0x0018780001087983 */ /* 0x000f280000300a00 */
[----:B------:R-:W-:Y:S04]  /*9c70*/  STL.64 [R1+0x1830], R6 ;  /* 0x0018300601007387 */ /* 0x000fe80000100a00 */
[----:B------:R1:W-:Y:S04]  /*9c80*/  STL.64 [R1+0x1828], R4 ;  /* 0x0018280401007387 */ /* 0x0003e80000100a00 */
[----:B-1----:R-:W3:Y:S04]  /*9c90*/  LDL.LU.64 R4, [R1+0xc0] ;  /* 0x0000c00001047983 */ /* 0x002ee80000300a00 */
[----:B------:R-:W3:Y:S01]  /*9ca0*/  LDL.LU.64 R6, [R1+0xc8] ;  /* 0x0000c80001067983 */ /* 0x000ee20000300a00 */
[-C--:B----4-:R-:W-:Y:S11]  /*9cb0*/  HMMA.1688.F32.TF32 R12, R8, R20.reuse, R12 ;  /* 0x00000014080c723c */ /* 0x090ff6000008100c */
[----:B------:R-:W-:Y:S11]  /*9cc0*/  @!UPT UIADD3 URZ, URZ, URZ, URZ ;  /* 0x0000003f3f3ff290 */ /* 0x000ff6000fffe03f */
[----:B------:R-:W-:Y:S01]  /*9cd0*/  @!UPT UIADD3 URZ, URZ, URZ, URZ ;  /* 0x0000003f3f3ff290 */ /* 0x000fe2000fffe03f */
[----:B------:R-:W-:Y:S04]  /*9ce0*/  STL.64 [R1+0x360], R12 ;  /* 0x0003600c01007387 */ /* 0x000fe80000100a00 */
[----:B------:R1:W-:Y:S04]  /*9cf0*/  STL.64 [R1+0x368], R14 ;  /* 0x0003680e01007387 */ /* 0x0003e80000100a00 */
[----:B-1----:R-:W3:Y:S04]  /*9d00*/  LDL.LU.64 R14, [R1+0x1870] ;  /* 0x00187000010e7983 */ /* 0x002ee80000300a00 */
[----:B------:R-:W3:Y:S04]  /*9d10*/  LDL.LU.64 R12, [R1+0x1868] ;  /* 0x00186800010c7983 */ /* 0x000ee80000300a00 */
[----:B------:R1:W-:Y:S04]  /*9d20*/  STL.64 [R1+0x1820], R10 ;  /* 0x0018200a01007387 */ /* 0x0003e80000100a00 */
[----:B------:R4:W-:Y:S04]  /*9d30*/  STL.64 [R1+0x1818], R8 ;  /* 0x0018180801007387 */ /* 0x0009e80000100a00 */
[----:B-1----:R-:W2:Y:S04]  /*9d40*/  LDL.64 R10, [R1+0x28] ;  /* 0x00002800010a7983 */ /* 0x002ea80000100a00 */
[----:B----4-:R-:W4:Y:S01]  /*9d50*/  LDL.64 R8, [R1+0x20] ;  /* 0x0000200001087983 */ /* 0x010f220000100a00 */
[-C--:B---3--:R-:W-:Y:S03]  /*9d60*/  HMMA.1688.F32.TF32 R4, R12, R20.reuse, R4 ;  /* 0x000000140c04723c */ /* 0x088fe60000081004 */
[----:B--2---:R1:W-:Y:S04]  /*9d70*/  STL.64 [R1+0x1850], R10 ;  /* 0x0018500a01007387 */ /* 0x0043e80000100a00 */
[----:B----4-:R2:W-:Y:S04]  /*9d80*/  STL.64 [R1+0x1848], R8 ;  /* 0x0018480801007387 */ /* 0x0105e80000100a00 */
[----:B-1----:R-:W3:Y:S04]  /*9d90*/  LDL.64 R10, [R1+0x38] ;  /* 0x00003800010a7983 */ /* 0x002ee80000100a00 */
[----:B--2---:R-:W2:Y:S08]  /*9da0*/  LDL.64 R8, [R1+0x30] ;  /* 0x0000300001087983 */ /* 0x004eb00000100a00 */
[----:B------:R1:W-:Y:S04]  /*9db0*/  STL.64 [R1+0x3e0], R4 ;  /* 0x0003e00401007387 */ /* 0x0003e80000100a00 */
[----:B------:R4:W-:Y:S04]  /*9dc0*/  STL.64 [R1+0x3e8], R6 ;  /* 0x0003e80601007387 */ /* 0x0009e80000100a00 */
[----:B-1----:R-:W2:Y:S04]  /*9dd0*/  LDL.64 R4, [R1] ;  /* 0x0000000001047983 */ /* 0x002ea80000100a00 */
[----:B----4-:R-:W4:Y:S04]  /*9de0*/  LDL.64 R6, [R1+0x8] ;  /* 0x0000080001067983 */ /* 0x010f280000100a00 */
[----:B----4-:R-:W-:Y:S04]  /*9df0*/  STL.64 [R1+0x1840], R6 ;  /* 0x0018400601007387 */ /* 0x010fe80000100a00 */
[----:B--2---:R1:W-:Y:S04]  /*9e00*/  STL.64 [R1+0x1838], R4 ;  /* 0x0018380401007387 */ /* 0x0043e80000100a00 */
[----:B-1----:R-:W2:Y:S04]  /*9e10*/  LDL.LU.64 R4, [R1+0x90] ;  /* 0x0000900001047983 */ /* 0x002ea80000300a00 */
[----:B------:R-:W2:Y:S04]  /*9e20*/  LDL.LU.64 R6, [R1+0x98] ;  /* 0x0000980001067983 */ /* 0x000ea80000300a00 */
[----:B------:R-:W-:Y:S04]  /*9e30*/  STL [R1+0x1810], R12 ;  /* 0x0018100c01007387 */ /* 0x000fe80000100800 */
[----:B------:R1:W-:Y:S04]  /*9e40*/  STL [R1+0x180c], R13 ;  /* 0x00180c0d01007387 */ /* 0x0003e80000100800 */
[----:B------:R-:W-:Y:S04]  /*9e50*/  STL [R1+0x1808], R14 ;  /* 0x0018080e01007387 */ /* 0x000fe80000100800 */
[----:B------:R4:W-:Y:S04]  /*9e60*/  STL [R1+0x1804], R15 ;  /* 0x0018040f01007387 */ /* 0x0009e80000100800 */
[----:B-1----:R-:W2:Y:S04]  /*9e70*/  LDL.LU.64 R12, [R1+0x3d0] ;  /* 0x0003d000010c7983 */ /* 0x002ea80000300a00 */
[----:B----4-:R-:W4:Y:S04]  /*9e80*/  LDL.LU.64 R14, [R1+0x3d8] ;  /* 0x0003d800010e7983 */ /* 0x010f280000300a00 */
[----:B----4-:R-:W-:Y:S04]  /*9e90*/  STL.64 [R1+0x1860], R14 ;  /* 0x0018600e01007387 */ /* 0x010fe80000100a00 */
[----:B--2---:R1:W-:Y:S04]  /*9ea0*/  STL.64 [R1+0x1858], R12 ;  /* 0x0018580c01007387 */ /* 0x0043e80000100a00 */
[----:B-1----:R-:W2:Y:S04]  /*9eb0*/  LDL.LU.64 R12, [R1+0x410] ;  /* 0x00041000010c7983 */ /* 0x002ea80000300a00 */
[----:B------:R-:W2:Y:S01]  /*9ec0*/  LDL.LU.64 R14, [R1+0x418] ;  /* 0x00041800010e7983 */ /* 0x000ea20000300a00 */
[----:B------:R-:W-:Y:S01]  /*9ed0*/  HMMA.1688.F32.TF32 R4, R16, R20, R4 ;  /* 0x000000141004723c */ /* 0x000fe20000081004 */
[----:B---3--:R-:W-:-:S02]  /*9ee0*/  IMAD.MOV.U32 R27, RZ, RZ, R11 ;  /* 0x000000ffff1b7224 */ /* 0x008fc400078e000b */
[----:B------:R-:W-:Y:S02]  /*9ef0*/  IMAD.MOV.U32 R26, RZ, RZ, R8 ;  /* 0x000000ffff1a7224 */ /* 0x000fe400078e0008 */
[----:B------:R-:W-:Y:S11]  /*9f00*/  IMAD.MOV.U32 R29, RZ, RZ, R9 ;  /* 0x000000ffff1d7224 */ /* 0x000ff600078e0009 */
[----:B------:R-:W-:Y:S07]  /*9f10*/  @!UPT UIADD3 URZ, URZ, URZ, URZ ;  /* 0x0000003f3f3ff290 */ /* 0x000fee000fffe03f */
[----:B------:R1:W-:Y:S01]  /*9f20*/  STL.64 [R1+0x440], R4 ;  /* 0x0004400401007387 */ /* 0x0003e20000100a00 */
[----:B------:R-:W-:-:S03]  /*9f30*/  IMAD.MOV.U32 R28, RZ, RZ, R7 ;  /* 0x000000ffff1c7224 */ /* 0x000fc600078e0007 */
[----:B------:R3:W-:Y:S04]  /*9f40*/  STL [R1+0x448], R6 ;  /* 0x0004480601007387 */ /* 0x0007e80000100800 */
[----:B-1----:R-:W4:Y:S04]  /*9f50*/  LDL.LU.64 R4, [R1+0x340] ;  /* 0x0003400001047983 */ /* 0x002f280000300a00 */
[----:B---3--:R-:W4:Y:S04]  /*9f60*/  LDL.LU.64 R6, [R1+0x348] ;  /* 0x0003480001067983 */ /* 0x008f280000300a00 */
[----:B------:R1:W-:Y:S04]  /*9f70*/  STL.64 [R1+0x17f8], R18 ;  /* 0x0017f81201007387 */ /* 0x0003e80000100a00 */
[----:B------:R3:W-:Y:S04]  /*9f80*/  STL.64 [R1+0x17f0], R16 ;  /* 0x0017f01001007387 */ /* 0x0007e80000100a00 */
[----:B-1----:R-:W4:Y:S04]  /*9f90*/  LDL.64 R18, [R1+0x18] ;  /* 0x0000180001127983 */ /* 0x002f280000100a00 */
[----:B---3--:R-:W4:Y:S04]  /*9fa0*/  LDL.64 R16, [R1+0x10] ;  /* 0x0000100001107983 */ /* 0x008f280000100a00 */
[----:B------:R1:W-:Y:S02]  /*9fb0*/  STL [R1+0x11c8], R28 ;  /* 0x0011c81c01007387 */ /* 0x0003e40000100800 */
[----:B-1----:R-:W-:Y:S01]  /*9fc0*/  IMAD.MOV.U32 R28, RZ, RZ, R10 ;  /* 0x000000ffff1c7224 */ /* 0x002fe200078e000a */
[-C--:B--2---:R-:W-:Y:S11]  /*9fd0*/  HMMA.1688.F32.TF32 R12, R8, R24.reuse, R12 ;  /* 0x00000018080c723c */ /* 0x084ff6000008100c */
[----:B------:R-:W-:Y:S11]  /*9fe0*/  @!UPT UIADD3 URZ, URZ, URZ, URZ ;  /* 0x0000003f3f3ff290 */ /* 0x000ff6000fffe03f */
[----:B------:R-:W-:Y:S01]  /*9ff0*/  @!UPT UIADD3 URZ, URZ, URZ, URZ ;  /* 0x0000003f3f3ff290 */ /* 0x000fe2000fffe03f */
[----:B------:R-:W-:Y:S04]  /*a000*/  STL.64 [R1+0x1d0], R12 ;  /* 0x0001d00c01007387 */ /* 0x000fe80000100a00 */
[----:B------:R1:W-:Y:S04]  /*a010*/  STL.64 [R1+0x1d8], R14 ;  /* 0x0001d80e01007387 */ /* 0x0003e80000100a00 */
[----:B-1----:R-:W2:Y:S04]  /*a020*/  LDL.LU.64 R14, [R1+0x1860] ;  /* 0x00186000010e7983 */ /* 0x002ea80000300a00 */
[----:B------:R-:W2:Y:S04]  /*a030*/  LDL.LU.64 R12, [R1+0x1858] ;  /* 0x00185800010c7983 */ /* 0x000ea80000300a00 */
[----:B------:R-:W2:Y:S04]  /*a040*/  LDL.LU.64 R10, [R1+0x1850] ;  /* 0x00185000010a7983 */ /* 0x000ea80000300a00 */
[----:B------:R-:W2:Y:S01]  /*a050*/  LDL.LU.64 R8, [R1+0x1848] ;  /* 0x0018480001087983 */ /* 0x000ea20000300a00 */
[----:B----4-:R-:W-:Y:S01]  /*a060*/  HMMA.1688.F32.TF32 R4, R16, R24, R4 ;  /* 0x000000181004723c */ /* 0x010fe20000081004 */
[----:B------:R-:W-:-:S02]  /*a070*/  IMAD.MOV.U32 R22, RZ, RZ, R16 ;  /* 0x000000ffff167224 */ /* 0x000fc400078e0010 */
[----:B------:R-:W-:Y:S02]  /*a080*/  IMAD.MOV.U32 R20, RZ, RZ, R2 ;  /* 0x000000ffff147224 */ /* 0x000fe400078e0002 */
[----:B------:R-:W-:Y:S02]  /*a090*/  IMAD.MOV.U32 R21, RZ, RZ, R0 ;  /* 0x000000ffff157224 */ /* 0x000fe400078e0000 */
[----:B------:R-:W-:Y:S02]  /*a0a0*/  IMAD.MOV.U32 R3, RZ, RZ, R17 ;  /* 0x000000ffff037224 */ /* 0x000fe400078e0011 */
[----:B------:R-:W-:Y:S02]  /*a0b0*/  IMAD.MOV.U32 R2, RZ, RZ, R18 ;  /* 0x000000ffff027224 */ /* 0x000fe400078e0012 */
[----:B------:R-:W-:Y:S01]  /*a0c0*/  IMAD.MOV.U32 R0, RZ, RZ, R19 ;  /* 0x000000ffff007224 */ /* 0x000fe200078e0013 */
[----:B--2---:R-:W-:Y:S11]  /*a0d0*/  HMMA.1688.F32.TF32 R12, R8, R24, R12 ;  /* 0x00000018080c723c */ /* 0x004ff6000008100c */
[----:B------:R-:W-:Y:S11]  /*a0e0*/  @!UPT UIADD3 URZ, URZ, URZ, URZ ;  /* 0x0000003f3f3ff290 */ /* 0x000ff6000fffe03f */
[----:B------:R-:W-:Y:S01]  /*a0f0*/  @!UPT UIADD3 URZ, URZ, URZ, URZ ;  /* 0x0000003f3f3ff290 */ /* 0x000fe2000fffe03f */
[----:B------:R1:W-:Y:S04]  /*a100*/  STL.64 [R1+0x1c0], R12 ;  /* 0x0001c00c01007387 */ /* 0x0003e80000100a00 */
[----:B------:R2:W-:Y:S01]  /*a110*/  STL.64 [R1+0x1c8], R14 ;  /* 0x0001c80e01007387 */ /* 0x0005e20000100a00 */
[----:B-1----:R-:W-:Y:S02]  /*a120*/  IMAD.MOV.U32 R12, RZ, RZ, R8 ;  /* 0x000000ffff0c7224 */ /* 0x002fe400078e0008 */
[----:B------:R-:W-:Y:S02]  /*a130*/  IMAD.MOV.U32 R13, RZ, RZ, R9 ;  /* 0x000000ffff0d7224 */ /* 0x000fe400078e0009 */
[----:B--2---:R-:W-:Y:S01]  /*a140*/  IMAD.MOV.U32 R14, RZ, RZ, R10 ;  /* 0x000000ffff0e7224 */ /* 0x004fe200078e000a */
[----:B------:R-:W2:Y:S01]  /*a150*/  LDL.LU.64 R8, [R1+0x150] ;  /* 0x0001500001087983 */ /* 0x000ea20000300a00 */
[----:B------:R-:W-:-:S03]  /*a160*/  IMAD.MOV.U32 R15, RZ, RZ, R11 ;  /* 0x000000ffff0f7224 */ /* 0x000fc600078e000b */
[----:B------:R-:W2:Y:S04]  /*a170*/  LDL.LU.64 R10, [R1+0x158] ;  /* 0x00015800010a7983 */ /* 0x000ea80000300a00 */
[----:B------:R-:W-:Y:S04]  /*a180*/  STL.64 [R1+0x1b0], R4 ;  /* 0x0001b00401007387 */ /* 0x000fe80000100a00 */
[----:B------:R1:W-:Y:S04]  /*a190*/  STL.64 [R1+0x1b8], R6 ;  /* 0x0001b80601007387 */ /* 0x0003e80000100a00 */
[----:B-1----:R-:W3:Y:S04]  /*a1a0*/  LDL.LU.64 R6, [R1+0x1840] ;  /* 0x0018400001067983 */ /* 0x002ee80000300a00 */
[----:B------:R-:W3:Y:S04]  /*a1b0*/  LDL.LU.64 R4, [R1+0x1838] ;  /* 0x0018380001047983 */ /* 0x000ee80000300a00 */
[----:B------:R-:W4:Y:S04]  /*a1c0*/  LDL.LU.64 R16, [R1+0x110] ;  /* 0x0001100001107983 */ /* 0x000f280000300a00 */
[----:B------:R-:W4:Y:S04]  /*a1d0*/  LDL.LU.64 R18, [R1+0x118] ;  /* 0x0001180001127983 */ /* 0x000f280000300a00 */
[----:B------:R-:W-:Y:S04]  /*a1e0*/  STL.64 [R1+0x17e8], R22 ;  /* 0x0017e81601007387 */ /* 0x000fe80000100a00 */
[----:B------:R1:W-:Y:S04]  /*a1f0*/  STL.64 [R1+0x17e0], R20 ;  /* 0x0017e01401007387 */ /* 0x0003e80000100a00 */
[----:B-1----:R-:W3:Y:S04]  /*a200*/  LDL.LU.64 R20, [R1+0x2b0] ;  /* 0x0002b00001147983 */ /* 0x002ee80000300a00 */
[----:B------:R-:W3:Y:S02]  /*a210*/  LDL.LU.64 R22, [R1+0x2b8] ;  /* 0x0002b80001167983 */ /* 0x000ee40000300a00 */
[----:B---3--:R-:W-:Y:S11]  /*a220*/  HMMA.1688.F32.TF32 R20, R4, R24, R20 ;  /* 0x000000180414723c */ /* 0x008ff60000081014 */
[----:B------:R-:W-:Y:S11]  /*a230*/  @!UPT UIADD3 URZ, URZ, URZ, URZ ;  /* 0x0000003f3f3ff290 */ /* 0x000ff6000fffe03f */
[----:B------:R-:W-:Y:S01]  /*a240*/  @!UPT UIADD3 URZ, URZ, URZ, URZ ;  /* 0x0000003f3f3ff290 */ /* 0x000fe2000fffe03f */
[----:B------:R1:W-:Y:S04]  /*a250*/  STL.64 [R1+0x1a0], R20 ;  /* 0x0001a01401007387 */ /* 0x0003e80000100a00 */
[----:B------:R3:W-:Y:S01]  /*a260*/  STL.64 [R1+0x1a8], R22 ;  /* 0x0001a81601007387 */ /* 0x0007e20000100a00 */
[----:B-1----:R-:W-:Y:S02]  /*a270*/  IMAD.MOV.U32 R21, RZ, RZ, R6 ;  /* 0x000000ffff157224 */ /* 0x002fe400078e0006 */
[----:B------:R-:W-:Y:S02]  /*a280*/  IMAD.MOV.U32 R20, RZ, RZ, R7 ;  /* 0x000000ffff147224 */ /* 0x000fe400078e0007 */
[----:B---3--:R-:W-:Y:S01]  /*a290*/  IMAD.MOV.U32 R23, RZ, RZ, R4 ;  /* 0x000000ffff177224 */ /* 0x008fe200078e0004 */
[----:B------:R-:W2:Y:S01]  /*a2a0*/  LDL.LU.64 R6, [R1+0x1830] ;  /* 0x0018300001067983 */ /* 0x000ea20000300a00 */
[----:B------:R-:W-:-:S03]  /*a2b0*/  IMAD.MOV.U32 R22, RZ, RZ, R5 ;  /* 0x000000ffff167224 */ /* 0x000fc600078e0005 */
[----:B------:R-:W2:Y:S02]  /*a2c0*/  LDL.LU.64 R4, [R1+0x1828] ;  /* 0x0018280001047983 */ /* 0x000ea40000300a00 */
[----:B--2---:R-:W-:Y:S11]  /*a2d0*/  HMMA.1688.F32.TF32 R8, R4, R24, R8 ;  /* 0x000000180408723c */ /* 0x004ff60000081008 */
[----:B------:R-:W-:Y:S11]  /*a2e0*/  @!UPT UIADD3 URZ, URZ, URZ, URZ ;  /* 0x0000003f3f3ff290 */ /* 0x000ff6000fffe03f */
[----:B------:R-:W-:Y:S01]  /*a2f0*/  @!UPT UIADD3 URZ, URZ, URZ, URZ ;  /* 0x0000003f3f3ff290 */ /* 0x000fe2000fffe03f */
[----:B------:R-:W-:Y:S04]  /*a300*/  STL.64 [R1+0x2c0], R8 ;  /* 0x0002c00801007387 */ /* 0x000fe80000100a00 */
[----:B------:R1:W-:Y:S04]  /*a310*/  STL.64 [R1+0x2c8], R10 ;  /* 0x0002c80a01007387 */ /* 0x0003e80000100a00 */
[----:B-1----:R-:W4:Y:S04]  /*a320*/  LDL.LU.64 R10, [R1+0x1820] ;  /* 0x00182000010a7983 */ /* 0x002f280000300a00 */
[----:B------:R-:W4:Y:S04]  /*a330*/  LDL.LU.64 R8, [R1+0x1818] ;  /* 0x0018180001087983 */ /* 0x000f280000300a00 */
[----:B------:R1:W-:Y:S04]  /*a340*/  STL.64 [R1+0x1778], R6 ;  /* 0x0017780601007387 */ /* 0x0003e80000100a00 */
[----:B------:R2:W-:Y:S01]  /*a350*/  STL.64 [R1+0x1770], R4 ;  /* 0x0017700401007387 */ /* 0x0005e20000100a00 */
[----:B-1----:R-:W-:-:S02]  /*a360*/  IMAD.MOV.U32 R6, RZ, RZ, R21 ;  /* 0x000000ffff067224 */ /* 0x002fc400078e0015 */
[----:B------:R-:W-:Y:S02]  /*a370*/  IMAD.MOV.U32 R7, RZ, RZ, R20 ;  /* 0x000000ffff077224 */ /* 0x000fe400078e0014 */
[----:B--2---:R-:W-:Y:S02]  /*a380*/  IMAD.MOV.U32 R4, RZ, RZ, R23 ;  /* 0x000000ffff047224 */ /* 0x004fe400078e0017 */
[----:B------:R-:W-:Y:S01]  /*a390*/  IMAD.MOV.U32 R5, RZ, RZ, R22 ;  /* 0x000000ffff057224 */ /* 0x000fe200078e0016 */
[----:B------:R-:W-:Y:S04]  /*a3a0*/  STL.64 [R1+0x1798], R6 ;  /* 0x0017980601007387 */ /* 0x000fe80000100a00 */
[----:B------:R4:W-:Y:S02]  /*a3b0*/  STL.64 [R1+0x1790], R4 ;  /* 0x0017900401007387 */ /* 0x0009e40000100a00 */
[----:B----4-:R-:W-:Y:S02]  /*a3c0*/  HMMA.1688.F32.TF32 R4, R8, R24, R16 ;  /* 0x000000180804723c */ /* 0x010fe40000081010 */
[----:B------:R-:W2:Y:S04]  /*a3d0*/  LDL.LU.64 R16, [R1+0xd0] ;  /* 0x0000d00001107983 */ /* 0x000ea80000300a00 */
[----:B------:R-:W2:Y:S11]  /*a3e0*/  LDL.LU.64 R18, [R1+0xd8] ;  /* 0x0000d80001127983 */ /* 0x000eb60000300a00 */
[----:B------:R-:W-:Y:S06]  /*a3f0*/  @!UPT UIADD3 URZ, URZ, URZ, URZ ;  /* 0x0000003f3f3ff290 */ /* 0x000fec000fffe03f */
[----:B------:R1:W-:Y:S04]  /*a400*/  STL.64 [R1+0x350], R4 ;  /* 0x0003500401007387 */ /* 0x0003e80000100a00 */
[----:B------:R3:W-:Y:S04]  /*a410*/  STL.64 [R1+0x358], R6 ;  /* 0x0003580601007387 */ /* 0x0007e80000100a00 */
[----:B-1----:R-:W4:Y:S04]  /*a420*/  LDL.LU.64 R4, [R1+0x3c0] ;  /* 0x0003c00001047983 */ /* 0x002f280000300a00 */
[----:B---3--:R-:W3:Y:S04]  /*a430*/  LDL.LU.64 R6, [R1+0x3c8] ;  /* 0x0003c80001067983 */ /* 0x008ee80000300a00 */
[----:B---3--:R1:W-:Y:S04]  /*a440*/  STL.64 [R1+0x17a8], R6 ;  /* 0x0017a80601007387 */ /* 0x0083e80000100a00 */
[----:B----4-:R3:W-:Y:S01]  /*a450*/  STL.64 [R1+0x17a0], R4 ;  /* 0x0017a00401007387 */ /* 0x0107e20000100a00 */
[----:B-1----:R-:W-:-:S02]  /*a460*/  IMAD.MOV.U32 R6, RZ, RZ, R14 ;  /* 0x000000ffff067224 */ /* 0x002fc400078e000e */
[----:B------:R-:W-:Y:S02]  /*a470*/  IMAD.MOV.U32 R7, RZ, RZ, R15 ;  /* 0x000000ffff077224 */ /* 0x000fe400078e000f */
[----:B---3--:R-:W-:Y:S02]  /*a480*/  IMAD.MOV.U32 R4, RZ, RZ, R12 ;  /* 0x000000ffff047224 */ /* 0x008fe400078e000c */
[----:B------:R-:W2:Y:S01]  /*a490*/  LDL.LU R12, [R1+0x1810] ;  /* 0x00181000010c7983 */ /* 0x000ea20000300800 */
[----:B------:R-:W-:-:S03]  /*a4a0*/  IMAD.MOV.U32 R5, RZ, RZ, R13 ;  /* 0x000000ffff057224 */ /* 0x000fc600078e000d */
[----:B------:R-:W2:Y:S04]  /*a4b0*/  LDL.LU R13, [R1+0x180c] ;  /* 0x00180c00010d7983 */ /* 0x000ea80000300800 */
[----:B------:R-:W2:Y:S04]  /*a4c0*/  LDL.LU R14, [R1+0x1808] ;  /* 0x00180800010e7983 */ /* 0x000ea80000300800 */
[----:B------:R-:W2:Y:S04]  /*a4d0*/  LDL.LU R15, [R1+0x1804] ;  /* 0x00180400010f7983 */ /* 0x000ea80000300800 */
[----:B------:R-:W3:Y:S04]  /*a4e0*/  LDL.LU.64 R20, [R1+0x70] ;  /* 0x0000700001147983 */ /* 0x000ee80000300a00 */
[----:B------:R-:W3:Y:S04]  /*a4f0*/  LDL.LU.64 R22, [R1+0x78] ;  /* 0x0000780001167983 */ /* 0x000ee80000300a00 */
[----:B------:R-:W-:Y:S04]  /*a500*/  STL.64 [R1+0x17c8], R6 ;  /* 0x0017c80601007387 */ /* 0x000fe80000100a00 */
[----:B------:R1:W-:Y:S02]  /*a510*/  STL.64 [R1+0x17c0], R4 ;  /* 0x0017c00401007387 */ /* 0x0003e40000100a00 */
[----:B-1----:R-:W-:-:S02]  /*a520*/  IMAD.MOV.U32 R4, RZ, RZ, R26 ;  /* 0x000000ffff047224 */ /* 0x002fc400078e001a */
[----:B------:R-:W4:Y:S04]  /*a530*/  LDL.LU R26, [R1+0x1800] ;  /* 0x00180000011a7983 */ /* 0x000f280000300800 */
[----:B------:R-:W-:Y:S04]  /*a540*/  STL.64 [R1+0x1788], R10 ;  /* 0x0017880a01007387 */ /* 0x000fe80000100a00 */
[----:B------:R1:W-:Y:S04]  /*a550*/  STL.64 [R1+0x1780], R8 ;  /* 0x0017800801007387 */ /* 0x0003e80000100a00 */
[----:B-1----:R-:W2:Y:S04]  /*a560*/  LDL.LU.64 R8, [R1+0x330] ;  /* 0x0003300001087983 */ /* 0x002ea80000300a00 */
[----:B------:R-:W2:Y:S04]  /*a570*/  LDL.LU.64 R10, [R1+0x338] ;  /* 0x00033800010a7983 */ /* 0x000ea80000300a00 */
[----:B--2---:R-:W-:Y:S04]  /*a580*/  STL.64 [R1+0x17b8], R10 ;  /* 0x0017b80a01007387 */ /* 0x004fe80000100a00 */
[----:B------:R1:W-:Y:S04]  /*a590*/  STL.64 [R1+0x17b0], R8 ;  /* 0x0017b00801007387 */ /* 0x0003e80000100a00 */
[----:B-1----:R-:W2:Y:S04]  /*a5a0*/  LDL.LU.64 R8, [R1+0x480] ;  /* 0x0004800001087983 */ /* 0x002ea80000300a00 */
[----:B------:R-:W2:Y:S01]  /*a5b0*/  LDL.LU.64 R10, [R1+0x488] ;  /* 0x00048800010a7983 */ /* 0x000ea20000300a00 */
[-C--:B------:R-:W-:Y:S03]  /*a5c0*/  HMMA.1688.F32.TF32 R16, R12, R24.reuse, R16 ;  /* 0x000000180c10723c */ /* 0x080fe60000081010 */
[----:B--2---:R-:W-:Y:S04]  /*a5d0*/  STL.64 [R1+0x17d8], R10 ;  /* 0x0017d80a01007387 */ /* 0x004fe80000100a00 */
[----:B------:R1:W-:Y:S04]  /*a5e0*/  STL.64 [R1+0x17d0], R8 ;  /* 0x0017d00801007387 */ /* 0x0003e80000100a00 */
[----:B-1----:R-:W2:Y:S04]  /*a5f0*/  LDL.LU.64 R8, [R1+0x4e0] ;  /* 0x0004e00001087983 */ /* 0x002ea80000300a00 */
[----:B------:R-:W2:Y:S08]  /*a600*/  LDL.LU.64 R10, [R1+0x4e8] ;  /* 0x0004e800010a7983 */ /* 0x000eb00000300a00 */
[----:B------:R-:W-:Y:S04]  /*a610*/  STL.64 [R1+0x3d0], R16 ;  /* 0x0003d01001007387 */ /* 0x000fe80000100a00 */
[----:B------:R1:W-:Y:S04]  /*a620*/  STL.64 [R1+0x3d8], R18 ;  /* 0x0003d81201007387 */ /* 0x0003e80000100a00 */
[----:B-1----:R-:W3:Y:S04]  /*a630*/  LDL.LU.64 R18, [R1+0x17f8] ;  /* 0x0017f80001127983 */ /* 0x002ee80000300a00 */
[----:B------:R-:W3:Y:S02]  /*a640*/  LDL.LU.64 R16, [R1+0x17f0] ;  /* 0x0017f00001107983 */ /* 0x000ee40000300a00 */
[----:B---3--:R-:W-:Y:S11]  /*a650*/  HMMA.1688.F32.TF32 R20, R16, R24, R20 ;  /* 0x000000181014723c */ /* 0x008ff60000081014 */
[----:B------:R-:W-:Y:S11]  /*a660*/  @!UPT UIADD3 URZ, URZ, URZ, URZ ;  /* 0x0000003f3f3ff290 */ /* 0x000ff6000fffe03f */
[----:B------:R-:W-:Y:S01]  /*a670*/  @!UPT UIADD3 URZ, URZ, URZ, URZ ;  /* 0x0000003f3f3ff290 */ /* 0x000fe2000fffe03f */
[----:B------:R-:W-:Y:S04]  /*a680*/  STL.64 [R1+0x410], R20 ;  /* 0x0004101401007387 */ /* 0x000fe80000100a00 */
[----:B------:R1:W-:Y:S04]  /*a690*/  STL.64 [R1+0x418], R22 ;  /* 0x0004181601007387 */ /* 0x0003e80000100a00 */
[----:B-1----:R-:W3:Y:S04]  /*a6a0*/  LDL.LU.64 R22, [R1+0x17e8] ;  /* 0x0017e80001167983 */ /* 0x002ee80000300a00 */
[----:B------:R-:W2:Y:S01]  /*a6b0*/  LDL.LU.64 R20, [R1+0x17e0] ;  /* 0x0017e00001147983 */ /* 0x000ea20000300a00 */
[----:B------:R-:W-:-:S02]  /*a6c0*/  IMAD.MOV.U32 R5, RZ, RZ, R29 ;  /* 0x000000ffff057224 */ /* 0x000fc400078e001d */
[----:B------:R-:W-:Y:S02]  /*a6d0*/  IMAD.MOV.U32 R6, RZ, RZ, R28 ;  /* 0x000000ffff067224 */ /* 0x000fe400078e001c */
[----:B------:R-:W-:Y:S01]  /*a6e0*/  IMAD.MOV.U32 R7, RZ, RZ, R27 ;  /* 0x000000ffff077224 */ /* 0x000fe200078e001b */
[----:B------:R-:W-:Y:S01]  /*a6f0*/  STL.64 [R1+0x1768], R18 ;  /* 0x0017681201007387 */ /* 0x000fe20000100a00 */
[----:B----4-:R-:W-:-:S03]  /*a700*/  IMAD.MOV.U32 R24, RZ, RZ, R26 ;  /* 0x000000ffff187224 */ /* 0x010fc600078e001a */
[----:B------:R1:W-:Y:S04]  /*a710*/  STL.64 [R1+0x1760], R16 ;  /* 0x0017601001007387 */ /* 0x0003e80000100a00 */
[----:B-1----:R-:W4:Y:S04]  /*a720*/  LDL.LU.64 R16, [R1+0x290] ;  /* 0x0002900001107983 */ /* 0x002f280000300a00 */
[----:B------:R-:W4:Y:S01]  /*a730*/  LDL.LU.64 R18, [R1+0x298] ;  /* 0x0002980001127983 */ /* 0x000f220000300a00 */
[----:B--2---:R-:W-:Y:S01]  /*a740*/  HMMA.1688.F32.TF32 R4, R4, R20, R8 ;  /* 0x000000140404723c */ /* 0x004fe20000081008 */
[----:B---3--:R-:W-:-:S05]  /*a750*/  IMAD.MOV.U32 R25, RZ, RZ, R23 ;  /* 0x000000ffff197224 */ /* 0x008fca00078e0017 */
[----:B------:R-:W-:Y:S04]  /*a760*/  STL.64 [R1+0x1758], R24 ;  /* 0x0017581801007387 */ /* 0x000fe80000100a00 */
[----:B------:R-:W2:Y:S04]  /*a770*/  LDL.LU.64 R10, [R1+0x17d8] ;  /* 0x0017d800010a7983 */ /* 0x000ea80000300a00 */
[----:B------:R-:W2:Y:S09]  /*a780*/  LDL.LU.64 R8, [R1+0x17d0] ;  /* 0x0017d00001087983 */ /* 0x000eb20000300a00 */
[----:B------:R-:W-:Y:S04]  /*a790*/  STL.64 [R1+0x190], R4 ;  /* 0x0001900401007387 */ /* 0x000fe80000100a00 */
[----:B------:R1:W-:Y:S04]  /*a7a0*/  STL.64 [R1+0x198], R6 ;  /* 0x0001980601007387 */ /* 0x0003e80000100a00 */
[----:B-1----:R-:W2:Y:S04]  /*a7b0*/  LDL.LU.64 R6, [R1+0x17c8] ;  /* 0x0017c80001067983 */ /* 0x002ea80000300a00 */
[----:B------:R-:W2:Y:S02]  /*a7c0*/  LDL.LU.64 R4, [R1+0x17c0] ;  /* 0x0017c00001047983 */ /* 0x000ea40000300a00 */
[----:B--2---:R-:W-:Y:S02]  /*a7d0*/  HMMA.1688.F32.TF32 R4, R4, R20, R8 ;  /* 0x000000140404723c */ /* 0x004fe40000081008 */
[----:B------:R-:W2:Y:S04]  /*a7e0*/  LDL.LU.64 R10, [R1+0x17b8] ;  /* 0x0017b800010a7983 */ /* 0x000ea80000300a00 */
[----:B------:R-:W2:Y:S11]  /*a7f0*/  LDL.LU.64 R8, [R1+0x17b0] ;  /* 0x0017b00001087983 */ /* 0x000eb60000300a00 */
[----:B------:R-:W-:Y:S06]  /*a800*/  @!UPT UIADD3 URZ, URZ, URZ, URZ ;  /* 0x0000003f3f3ff290 */ /* 0x000fec000fffe03f */
[----:B------:R-:W-:Y:S04]  /*a810*/  STL.64 [R1+0x150], R4 ;  /* 0x0001500401007387 */ /* 0x000fe80000100a00 */
[----:B------:R1:W-:Y:S04]  /*a820*/  STL.64 [R1+0x158], R6 ;  /* 0x0001580601007387 */ /* 0x0003e80000100a00 */
[----:B-1----:R-:W3:Y:S04]  /*a830*/  LDL.LU.64 R6, [R1+0x17a8] ;  /* 0x0017a80001067983 */ /* 0x002ee80000300a00 */
[----:B------:R-:W3:Y:S01]  /*a840*/  LDL.LU.64 R4, [R1+0x17a0] ;  /* 0x0017a00001047983 */ /* 0x000ee20000300a00 */
[----:B------:R-:W-:-:S02]  /*a850*/  IMAD.MOV.U32 R24, RZ, RZ, R22 ;  /* 0x000000ffff187224 */ /* 0x000fc400078e0016 */
[----:B------:R-:W-:Y:S02]  /*a860*/  IMAD.MOV.U32 R25, RZ, RZ, R3 ;  /* 0x000000ffff197224 */ /* 0x000fe400078e0003 */
[----:B------:R-:W-:Y:S02]  /*a870*/  IMAD.MOV.U32 R26, RZ, RZ, R2 ;  /* 0x000000ffff1a7224 */ /* 0x000fe400078e0002 */
[----:B------:R-:W-:-:S07]  /*a880*/  IMAD.MOV.U32 R27, RZ, RZ, R0 ;  /* 0x000000ffff1b7224 */ /* 0x000fce00078e0000 */
[-C--:B---3--:R-:W-:Y:S01]  /*a890*/  HMMA.1688.F32.TF32 R24, R24, R20.reuse, R4 ;  /* 0x000000141818723c */ /* 0x088fe20000081004 */
[----:B------:R-:W2:Y:S04]  /*a8a0*/  LDL.LU.64 R6, [R1+0x1798] ;  /* 0x0017980001067983 */ /* 0x000ea80000300a00 */
[----:B------:R-:W2:Y:S11]  /*a8b0*/  LDL.LU.64 R4, [R1+0x1790] ;  /* 0x0017900001047983 */ /* 0x000eb60000300a00 */
[----:B------:R-:W-:Y:S07]  /*a8c0*/  @!UPT UIADD3 URZ, URZ, URZ, URZ ;  /* 0x0000003f3f3ff290 */ /* 0x000fee000fffe03f */
[----:B------:R1:W-:Y:S04]  /*a8d0*/  STL.64 [R1+0x110], R24 ;  /* 0x0001101801007387 */ /* 0x0003e80000100a00 */
[----:B------:R3:W-:Y:S04]  /*a8e0*/  STL.64 [R1+0x118], R26 ;  /* 0x0001181a01007387 */ /* 0x0007e80000100a00 */
[----:B-1----:R-:W4:Y:S04]  /*a8f0*/  LDL.LU.64 R24, [R1+0x180] ;  /* 0x0001800001187983 */ /* 0x002f280000300a00 */
[----:B---3--:R-:W3:Y:S01]  /*a900*/  LDL.LU.64 R26, [R1+0x188] ;  /* 0x00018800011a7983 */ /* 0x008ee20000300a00 */
[-C--:B--2---:R-:W-:Y:S03]  /*a910*/  HMMA.1688.F32.TF32 R4, R4, R20.reuse, R8 ;  /* 0x000000140404723c */ /* 0x084fe60000081008 */
[----:B------:R-:W3:Y:S04]  /*a920*/  LDL.LU.64 R10, [R1+0x1788] ;  /* 0x00178800010a7983 */ /* 0x000ee80000300a00 */
[----:B------:R-:W3:Y:S11]  /*a930*/  LDL.LU.64 R8, [R1+0x1780] ;  /* 0x0017800001087983 */ /* 0x000ef60000300a00 */
[----:B------:R-:W-:Y:S05]  /*a940*/  @!UPT UIADD3 URZ, URZ, URZ, URZ ;  /* 0x0000003f3f3ff290 */ /* 0x000fea000fffe03f */
[----:B------:R-:W-:Y:S04]  /*a950*/  STL.64 [R1+0xd0], R4 ;  /* 0x0000d00401007387 */ /* 0x000fe80000100a00 */
[----:B------:R1:W-:Y:S04]  /*a960*/  STL.64 [R1+0xd8], R6 ;  /* 0x0000d80601007387 */ /* 0x0003e80000100a00 */
[----:B-1----:R-:W4:Y:S04]  /*a970*/  LDL.LU.64 R6, [R1+0x1778] ;  /* 0x0017780001067983 */ /* 0x002f280000300a00 */
[----:B------:R-:W4:Y:S02]  /*a980*/  LDL.LU.64 R4, [R1+0x1770] ;  /* 0x0017700001047983 */ /* 0x000f240000300a00 */
[-C--:B----4-:R-:W-:Y:S11]  /*a990*/  HMMA.1688.F32.TF32 R16, R4, R20.reuse, R16 ;  /* 0x000000140410723c */ /* 0x090ff60000081010 */
[----:B------:R-:W-:Y:S11]  /*a9a0*/  @!UPT UIADD3 URZ, URZ, URZ, URZ ;  /* 0x0000003f3f3ff290 */ /* 0x000ff6000fffe03f */
[----:B------:R-:W-:Y:S01]  /*a9b0*/  @!UPT UIADD3 URZ, URZ, URZ, URZ ;  /* 0x0000003f3f3ff290 */ /* 0x000fe2000fffe03f */
[----:B------:R1:W-:Y:S04]  /*a9c0*/  STL.64 [R1+0x2b0], R16 ;  /* 0x0002b01001007387 */ /* 0x0003e80000100a00 */
[----:B------:R2:W-:Y:S04]  /*a9d0*/  STL.64 [R1+0x2b8], R18 ;  /* 0x0002b81201007387 */ /* 0x0005e80000100a00 */
[----:B-1----:R-:W4:Y:S04]  /*a9e0*/  LDL.LU.64 R16, [R1+0x120] ;  /* 0x0001200001107983 */ /* 0x002f280000300a00 */
[----:B--2---:R-:W4:Y:S04]  /*a9f0*/  LDL.LU.64 R18, [R1+0x128] ;  /* 0x0001280001127983 */ /* 0x004f280000300a00 */
[----:B------:R1:W-:Y:S04]  /*aa00*/  STL.64 [R1+0x1720], R6 ;  /* 0x0017200601007387 */ /* 0x0003e80000100a00 */
[----:B------:R2:W-:Y:S04]  /*aa10*/  STL.64 [R1+0x1718], R4 ;  /* 0x0017180401007387 */ /* 0x0005e80000100a00 */
[----:B-1----:R-:W4:Y:S04]  /*aa20*/  LDL.64 R6, [R1+0x8] ;  /* 0x0000080001067983 */ /* 0x002f280000100a00 */
[----:B--2---:R-:W2:Y:S01]  /*aa30*/  LDL.64 R4, [R1] ;  /* 0x0000000001047983 */ /* 0x004ea20000100a00 */
[----:B---3--:R-:W-:Y:S03]  /*aa40*/  HMMA.1688.F32.TF32 R20, R8, R20, R24 ;  /* 0x000000140814723c */ /* 0x008fe60000081018 */
[----:B----4-:R1:W-:Y:S04]  /*aa50*/  STL.64 [R1+0x1740], R6 ;  /* 0x0017400601007387 */ /* 0x0103e80000100a00 */
[----:B--2---:R2:W-:Y:S04]  /*aa60*/  STL.64 [R1+0x1738], R4 ;  /* 0x0017380401007387 */ /* 0x0045e80000100a00 */
[----:B-1----:R-:W3:Y:S04]  /*aa70*/  LDL.64 R6, [R1+0x18] ;  /* 0x0000180001067983 */ /* 0x002ee80000100a00 */
[----:B--2---:R-:W2:Y:S04]  /*aa80*/  LDL.64 R4, [R1+0x10] ;  /* 0x0000100001047983 */ /* 0x004ea80000100a00 */
[----:B---3--:R1:W-:Y:S04]  /*aa90*/  STL.64 [R1+0x1750], R6 ;  /* 0x0017500601007387 */ /* 0x0083e80000100a00 */
[----:B--2---:R2:W-:Y:S04]  /*aaa0*/  STL.64 [R1+0x1748], R4 ;  /* 0x0017480401007387 */ /* 0x0045e80000100a00 */
[----:B-1----:R-:W3:Y:S04]  /*aab0*/  LDL.64 R6, [R1+0x28] ;  /* 0x0000280001067983 */ /* 0x002ee80000100a00 */
[----:B--2---:R-:W2:Y:S04]  /*aac0*/  LDL.64 R4, [R1+0x20] ;  /* 0x0000200001047983 */ /* 0x004ea80000100a00 */
[----:B------:R-:W-:Y:S04]  /*aad0*/  STL.64 [R1+0x340], R20 ;  /* 0x0003401401007387 */ /* 0x000fe80000100a00 */
[----:B------:R-:W-:Y:S04]  /*aae0*/  STL [R1+0x348], R22 ;  /* 0x0003481601007387 */ /* 0x000fe80000100800 */
[----:B------:R-:W4:Y:S04]  /*aaf0*/  LDL.LU.64 R24, [R1+0x60] ;  /* 0x0000600001187983 */ /* 0x000f280000300a00 */
[----:B------:R-:W4:Y:S04]  /*ab00*/  LDL.LU.64 R26, [R1+0x68] ;  /* 0x00006800011a7983 */ /* 0x000f280000300a00 */
[----:B------:R-:W-:Y:S04]  /*ab10*/  STL [R1+0x1700], R8 ;  /* 0x0017000801007387 */ /* 0x000fe80000100800 */
[----:B------:R1:W-:Y:S04]  /*ab20*/  STL [R1+0x16fc], R9 ;  /* 0x0016fc0901007387 */ /* 0x0003e80000100800 */
[----:B------:R-:W-:Y:S04]  /*ab30*/  STL [R1+0x16f8], R10 ;  /* 0x0016f80a01007387 */ /* 0x000fe80000100800 */
[----:B------:R-:W-:Y:S04]  /*ab40*/  STL [R1+0x16f4], R11 ;  /* 0x0016f40b01007387 */ /* 0x000fe80000100800 */
[----:B-1----:R-:W2:Y:S01]  /*ab50*/  LDL.LU.64 R8, [R1+0xa0] ;  /* 0x0000a00001087983 */ /* 0x002ea20000300a00 */
[----:B------:R-:W-:-:S05]  /*ab60*/  IMAD.MOV.U32 R21, RZ, RZ, R23 ;  /* 0x000000ffff157224 */ /* 0x000fca00078e0017 */
[----:B------:R1:W-:Y:S04]  /*ab70*/  STL [R1+0x1280], R21 ;  /* 0x0012801501007387 */ /* 0x0003e80000100800 */
[----:B------:R-:W3:Y:S04]  /*ab80*/  LDL.64 R22, [R1+0x38] ;  /* 0x0000380001167983 */ /* 0x000ee80000100a00 */
[----:B-1----:R-:W3:Y:S01]  /*ab90*/  LDL.64 R20, [R1+0x30] ;  /* 0x0000300001147983 */ /* 0x002ee20000100a00 */
[----:B--2---:R-:W-:Y:S11]  /*aba0*/  HMMA.1688.F32.TF32 R16, R12, R8, R16 ;  /* 0x000000080c10723c */ /* 0x004ff60000081010 */
[----:B------:R-:W-:Y:S11]  /*abb0*/  @!UPT UIADD3 URZ, URZ, URZ, URZ ;  /* 0x0000003f3f3ff290 */ /* 0x000ff6000fffe03f */
[----:B------:R-:W-:Y:S01]  /*abc0*/  @!UPT UIADD3 URZ, URZ, URZ, URZ ;  /* 0x0000003f3f3ff290 */ /* 0x000fe2000fffe03f */
[----:B------:R-:W-:Y:S04]  /*abd0*/  STL.64 [R1+0x3c0], R16 ;  /* 0x0003c01001007387 */ /* 0x000fe80000100a00 */
[----:B------:R1:W-:Y:S04]  /*abe0*/  STL.64 [R1+0x3c8], R18 ;  /* 0x0003c81201007387 */ /* 0x0003e80000100a00 */
[----:B-1----:R-:W4:Y:S04]  /*abf0*/  LDL.LU.64 R18, [R1+0x1768] ;  /* 0x0017680001127983 */ /* 0x002f280000300a00 */
[----:B------:R-:W4:Y:S01]  /*ac00*/  LDL.LU.64 R16, [R1+0x1760] ;  /* 0x0017600001107983 */ /* 0x000f220000300a00 */
[----:B------:R-:W-:-:S02]  /*ac10*/  IMAD.MOV.U32 R2, RZ, RZ, R8 ;  /* 0x000000ffff027224 */ /* 0x000fc400078e0008 */
[----:B------:R-:W-:Y:S02]  /*ac20*/  IMAD.MOV.U32 R0, RZ, RZ, R9 ;  /* 0x000000ffff007224 */ /* 0x000fe400078e0009 */
[----:B------:R-:W2:Y:S04]  /*ac30*/  LDL.LU.64 R8, [R1+0x4c0] ;  /* 0x0004c00001087983 */ /* 0x000ea80000300a00 */
[----:B------:R-:W2:Y:S04]  /*ac40*/  LDL.LU.64 R10, [R1+0x4c8] ;  /* 0x0004c800010a7983 */ /* 0x000ea80000300a00 */
[----:B------:R1:W-:Y:S04]  /*ac50*/  STL [R1+0x1710], R12 ;  /* 0x0017100c01007387 */ /* 0x0003e80000100800 */
[----:B------:R3:W-:Y:S01]  /*ac60*/  STL [R1+0x170c], R13 ;  /* 0x00170c0d01007387 */ /* 0x0007e20000100800 */
[----:B-1----:R-:W-:-:S02]  /*ac70*/  IMAD.MOV.U32 R12, RZ, RZ, R2 ;  /* 0x000000ffff0c7224 */ /* 0x002fc400078e0002 */
[----:B---3--:R-:W-:Y:S01]  /*ac80*/  IMAD.MOV.U32 R13, RZ, RZ, R0 ;  /* 0x000000ffff0d7224 */ /* 0x008fe200078e0000 */
[----:B------:R-:W-:Y:S04]  /*ac90*/  STL [R1+0x1708], R14 ;  /* 0x0017080e01007387 */ /* 0x000fe80000100800 */
[----:B------:R4:W-:Y:S02]  /*aca0*/  STL [R1+0x1704], R15 ;  /* 0x0017040f01007387 */ /* 0x0009e40000100800 */
[----:B----4-:R-:W-:Y:S02]  /*acb0*/  HMMA.1688.F32.TF32 R12, R16, R12, R24 ;  /* 0x0000000c100c723c */ /* 0x010fe40000081018 */
[----:B------:R-:W2:Y:S11]  /*acc0*/  LDL.LU.64 R24, [R1+0x1758] ;  /* 0x0017580001187983 */ /* 0x000eb60000300a00 */
[----:B------:R-:W-:Y:S10]  /*acd0*/  @!UPT UIADD3 URZ, URZ, URZ, URZ ;  /* 0x0000003f3f3ff290 */ /* 0x000ff4000fffe03f */
[----:B------:R1:W-:Y:S04]  /*ace0*/  STL.64 [R1+0x4f0], R12 ;  /* 0x0004f00c01007387 */ /* 0x0003e80000100a00 */
[----:B------:R3:W-:Y:S04]  /*acf0*/  STL.64 [R1+0x4f8], R14 ;  /* 0x0004f80e01007387 */ /* 0x0007e80000100a00 */
[----:B-1----:R-:W4:Y:S04]  /*ad00*/  LDL.LU.64 R12, [R1+0x470] ;  /* 0x00047000010c7983 */ /* 0x002f280000300a00 */
[----:B---3--:R-:W4:Y:S04]  /*ad10*/  LDL.LU.64 R14, [R1+0x478] ;  /* 0x00047800010e7983 */ /* 0x008f280000300a00 */
[----:B------:R-:W-:Y:S04]  /*ad20*/  STL [R1+0x1714], R19 ;  /* 0x0017141301007387 */ /* 0x000fe80000100800 */
[----:B------:R-:W-:Y:S04]  /*ad30*/  STL [R1+0x1730], R18 ;  /* 0x0017301201007387 */ /* 0x000fe80000100800 */
[----:B------:R1:W-:Y:S04]  /*ad40*/  STL.64 [R1+0x1728], R16 ;  /* 0x0017281001007387 */ /* 0x0003e80000100a00 */
[----:B-1----:R-:W3:Y:S04]  /*ad50*/  LDL.LU.64 R16, [R1+0x520] ;  /* 0x0005200001107983 */ /* 0x002ee80000300a00 */
[----:B------:R-:W3:Y:S01]  /*ad60*/  LDL.LU.64 R18, [R1+0x528] ;  /* 0x0005280001127983 */ /* 0x000ee20000300a00 */
[----:B------:R-:W-:-:S02]  /*ad70*/  IMAD.MOV.U32 R27, RZ, RZ, R20 ;  /* 0x000000ffff1b7224 */ /* 0x000fc400078e0014 */
[----:B------:R-:W-:Y:S02]  /*ad80*/  IMAD.MOV.U32 R26, RZ, RZ, R21 ;  /* 0x000000ffff1a7224 */ /* 0x000fe400078e0015 */
[----:B------:R-:W-:Y:S02]  /*ad90*/  IMAD.MOV.U32 R2, RZ, RZ, R22 ;  /* 0x000000ffff027224 */ /* 0x000fe400078e0016 */
[----:B------:R-:W-:Y:S02]  /*ada0*/  IMAD.MOV.U32 R0, RZ, RZ, R23 ;  /* 0x000000ffff007224 */ /* 0x000fe400078e0017 */
[----:B------:R-:W-:Y:S02]  /*adb0*/  IMAD.MOV.U32 R29, RZ, RZ, R6 ;  /* 0x000000ffff1d7224 */ /* 0x000fe400078e0006 */
[----:B------:R-:W-:Y:S02]  /*adc0*/  IMAD.MOV.U32 R28, RZ, RZ, R7 ;  /* 0x000000ffff1c7224 */ /* 0x000fe400078e0007 */
[----:B------:R-:W-:Y:S01]  /*add0*/  IMAD.MOV.U32 R3, RZ, RZ, R5 ;  /* 0x000000ffff037224 */ /* 0x000fe200078e0005 */
[-C--:B--2---:R-:W-:Y:S08]  /*ade0*/  HMMA.1688.F32.TF32 R8, R4, R24.reuse, R8 ;  /* 0x000000180408723c */ /* 0x084ff00000081008 */
[----:B---3--:R-:W-:Y:S11]  /*adf0*/  HMMA.1688.F32.TF32 R16, R20, R24, R16 ;  /* 0x000000181410723c */ /* 0x008ff60000081010 */
[----:B------:R-:W-:Y:S11]  /*ae00*/  @!UPT UIADD3 URZ, URZ, URZ, URZ ;  /* 0x0000003f3f3ff290 */ /* 0x000ff6000fffe03f */
[----:B------:R-:W-:Y:S01]  /*ae10*/  @!UPT UIADD3 URZ, URZ, URZ, URZ ;  /* 0x0000003f3f3ff290 */ /* 0x000fe2000fffe03f */
[----:B------:R1:W-:Y:S04]  /*ae20*/  STL.64 [R1+0x180], R16 ;  /* 0x0001801001007387 */ /* 0x0003e80000100a00 */
[----:B------:R2:W-:Y:S04]  /*ae30*/  STL.64 [R1+0x188], R18 ;  /* 0x0001881201007387 */ /* 0x0005e80000100a00 */
[----:B-1----:R-:W3:Y:S04]  /*ae40*/  LDL.LU.64 R16, [R1+0x3a0] ;  /* 0x0003a00001107983 */ /* 0x002ee80000300a00 */
[----:B--2---:R-:W3:Y:S04]  /*ae50*/  LDL.LU.64 R18, [R1+0x3a8] ;  /* 0x0003a80001127983 */ /* 0x004ee80000300a00 */
[----:B------:R-:W2:Y:S04]  /*ae60*/  LDL.LU.64 R20, [R1+0x300] ;  /* 0x0003000001147983 */ /* 0x000ea80000300a00 */
[----:B------:R-:W2:Y:S04]  /*ae70*/  LDL.LU.64 R22, [R1+0x308] ;  /* 0x0003080001167983 */ /* 0x000ea80000300a00 */
[----:B------:R-:W-:Y:S04]  /*ae80*/  STL.64 [R1+0x140], R8 ;  /* 0x0001400801007387 */ /* 0x000fe80000100a00 */
[----:B------:R1:W-:Y:S04]  /*ae90*/  STL.64 [R1+0x148], R10 ;  /* 0x0001480a01007387 */ /* 0x0003e80000100a00 */
[----:B------:R-:W4:Y:S01]  /*aea0*/  LDL.LU.64 R6, [R1+0x1750] ;  /* 0x0017500001067983 */ /* 0x000f220000300a00 */
[----:B-1----:R-:W-:-:S03]  /*aeb0*/  IMAD.MOV.U32 R11, RZ, RZ, R4 ;  /* 0x000000ffff0b7224 */ /* 0x002fc600078e0004 */
[----:B------:R-:W4:Y:S02]  /*aec0*/  LDL.LU.64 R4, [R1+0x1748] ;  /* 0x0017480001047983 */ /* 0x000f240000300a00 */
[----:B----4-:R-:W-:Y:S01]  /*aed0*/  HMMA.1688.F32.TF32 R12, R4, R24, R12 ;  /* 0x00000018040c723c */ /* 0x010fe2000008100c */
[----:B------:R-:W-:Y:S02]  /*aee0*/  IMAD.MOV.U32 R9, RZ, RZ, R6 ;  /* 0x000000ffff097224 */ /* 0x000fe400078e0006 */
[----:B------:R-:W-:Y:S02]  /*aef0*/  IMAD.MOV.U32 R10, RZ, RZ, R7 ;  /* 0x000000ffff0a7224 */ /* 0x000fe400078e0007 */
[----:B------:R-:W-:Y:S11]  /*af00*/  IMAD.MOV.U32 R8, RZ, RZ, R5 ;  /* 0x000000ffff087224 */ /* 0x000ff600078e0005 */
[----:B------:R-:W-:Y:S07]  /*af10*/  @!UPT UIADD3 URZ, URZ, URZ, URZ ;  /* 0x0000003f3f3ff290 */ /* 0x000fee000fffe03f */
[----:B------:R-:W-:Y:S04]  /*af20*/  STL.64 [R1+0x100], R12 ;  /* 0x0001000c01007387 */ /* 0x000fe80000100a00 */
[----:B------:R1:W-:Y:S04]  /*af30*/  STL.64 [R1+0x108], R14 ;  /* 0x0001080e01007387 */ /* 0x0003e80000100a00 */
[----:B------:R-:W3:Y:S01]  /*af40*/  LDL.LU.64 R6, [R1+0x1740] ;  /* 0x0017400001067983 */ /* 0x000ee20000300a00 */
[----:B-1----:R-:W-:-:S03]  /*af50*/  IMAD.MOV.U32 R15, RZ, RZ, R4 ;  /* 0x000000ffff0f7224 */ /* 0x002fc600078e0004 */
[----:B------:R-:W3:Y:S02]  /*af60*/  LDL.LU.64 R4, [R1+0x1738] ;  /* 0x0017380001047983 */ /* 0x000ee40000300a00 */
[----:B---3--:R-:W-:Y:S01]  /*af70*/  HMMA.1688.F32.TF32 R16, R4, R24, R16 ;  /* 0x000000180410723c */ /* 0x008fe20000081010 */
[----:B------:R-:W-:Y:S02]  /*af80*/  IMAD.MOV.U32 R13, RZ, RZ, R6 ;  /* 0x000000ffff0d7224 */ /* 0x000fe400078e0006 */
[----:B------:R-:W-:Y:S02]  /*af90*/  IMAD.MOV.U32 R14, RZ, RZ, R7 ;  /* 0x000000ffff0e7224 */ /* 0x000fe400078e0007 */
[----:B------:R-:W-:Y:S11]  /*afa0*/  IMAD.MOV.U32 R12, RZ, RZ, R5 ;  /* 0x000000ffff0c7224 */ /* 0x000ff600078e0005 */
[----:B------:R-:W-:Y:S07]  /*afb0*/  @!UPT UIADD3 URZ, URZ, URZ, URZ ;  /* 0x0000003f3f3ff290 */ /* 0x000fee000fffe03f */
[----:B------:R-:W-:Y:S04]  /*afc0*/  STL.64 [R1+0xc0], R16 ;  /* 0x0000c01001007387 */ /* 0x000fe80000100a00 */
[----:B------:R1:W-:Y:S04]  /*afd0*/  STL.64 [R1+0xc8], R18 ;  /* 0x0000c81201007387 */ /* 0x0003e80000100a00 */
[----:B-1----:R-:W3:Y:S01]  /*afe0*/  LDL.LU R18, [R1+0x1730] ;  /* 0x0017300001127983 */ /* 0x002ee20000300800 */
[----:B------:R-:W-:-:S03]  /*aff0*/  IMAD.MOV.U32 R19, RZ, RZ, R4 ;  /* 0x000000ffff137224 */ /* 0x000fc600078e0004 */
[----:B------:R-:W3:Y:S04]  /*b000*/  LDL.LU.64 R16, [R1+0x1728] ;  /* 0x0017280001107983 */ /* 0x000ee80000300a00 */
[----:B------:R-:W2:Y:S04]  /*b010*/  LDL.LU.64 R6, [R1+0x1720] ;  /* 0x0017200001067983 */ /* 0x000ea80000300a00 */
[----:B------:R-:W2:Y:S02]  /*b020*/  LDL.LU.64 R4, [R1+0x1718] ;  /* 0x0017180001047983 */ /* 0x000ea40000300a00 */
[----:B--2---:R-:W-:Y:S11]  /*b030*/  HMMA.1688.F32.TF32 R20, R4, R24, R20 ;  /* 0x000000180414723c */ /* 0x004ff60000081014 */
[----:B------:R-:W-:Y:S11]  /*b040*/  @!UPT UIADD3 URZ, URZ, URZ, URZ ;  /* 0x0000003f3f3ff290 */ /* 0x000ff6000fffe03f */
[----:B------:R-:W-:Y:S01]  /*b050*/  @!UPT UIADD3 URZ, URZ, URZ, URZ ;  /* 0x0000003f3f3ff290 */ /* 0x000fe2000fffe03f */
[----:B------:R1:W-:Y:S04]  /*b060*/  STL.64 [R1+0x2a0], R20 ;  /* 0x0002a01401007387 */ /* 0x0003e80000100a00 */
[----:B------:R2:W-:Y:S04]  /*b070*/  STL.64 [R1+0x2a8], R22 ;  /* 0x0002a81601007387 */ /* 0x0005e80000100a00 */
[----:B-1----:R-:W4:Y:S04]  /*b080*/  LDL.LU.64 R20, [R1+0x280] ;  /* 0x0002800001147983 */ /* 0x002f280000300a00 */
[----:B--2---:R-:W4:Y:S04]  /*b090*/  LDL.LU.64 R22, [R1+0x288] ;  /* 0x0002880001167983 */ /* 0x004f280000300a00 */
[----:B------:R1:W-:Y:S04]  /*b0a0*/  STL.64 [R1+0x1668], R6 ;  /* 0x0016680601007387 */ /* 0x0003e80000100a00 */
[----:B------:R2:W-:Y:S01]  /*b0b0*/  STL.64 [R1+0x1660], R4 ;  /* 0x0016600401007387 */ /* 0x0005e20000100a00 */
[----:B-1----:R-:W-:-:S02]  /*b0c0*/  IMAD.MOV.U32 R6, RZ, RZ, R13 ;  /* 0x000000ffff067224 */ /* 0x002fc400078e000d */
[----:B------:R-:W-:Y:S02]  /*b0d0*/  IMAD.MOV.U32 R7, RZ, RZ, R14 ;  /* 0x000000ffff077224 */ /* 0x000fe400078e000e */
[----:B--2---:R-:W-:Y:S02]  /*b0e0*/  IMAD.MOV.U32 R4, RZ, RZ, R19 ;  /* 0x000000ffff047224 */ /* 0x004fe400078e0013 */
[----:B------:R-:W3:Y:S01]  /*b0f0*/  LDL.LU R19, [R1+0x1714] ;  /* 0x0017140001137983 */ /* 0x000ee20000300800 */
[----:B------:R-:W-:-:S03]  /*b100*/  IMAD.MOV.U32 R5, RZ, RZ, R12 ;  /* 0x000000ffff057224 */ /* 0x000fc600078e000c */
[----:B------:R-:W2:Y:S04]  /*b110*/  LDL.LU R12, [R1+0x1710] ;  /* 0x00171000010c7983 */ /* 0x000ea80000300800 */
[----:B------:R-:W2:Y:S04]  /*b120*/  LDL.LU R13, [R1+0x170c] ;  /* 0x00170c00010d7983 */ /* 0x000ea80000300800 */
[----:B------:R-:W2:Y:S04]  /*b130*/  LDL.LU R14, [R1+0x1708] ;  /* 0x00170800010e7983 */ /* 0x000ea80000300800 */
[----:B------:R1:W-:Y:S04]  /*b140*/  STL.64 [R1+0x1688], R6 ;  /* 0x0016880601007387 */ /* 0x0003e80000100a00 */
[----:B------:R1:W-:Y:S02]  /*b150*/  STL.64 [R1+0x1680], R4 ;  /* 0x0016800401007387 */ /* 0x0003e40000100a00 */
[----:B-1----:R-:W-:-:S02]  /*b160*/  IMAD.MOV.U32 R6, RZ, RZ, R9 ;  /* 0x000000ffff067224 */ /* 0x002fc400078e0009 */
[----:B------:R-:W-:Y:S02]  /*b170*/  IMAD.MOV.U32 R7, RZ, RZ, R10 ;  /* 0x000000ffff077224 */ /* 0x000fe400078e000a */
[----:B------:R-:W-:Y:S02]  /*b180*/  IMAD.MOV.U32 R4, RZ, RZ, R15 ;  /* 0x000000ffff047224 */ /* 0x000fe400078e000f */
[----:B------:R-:W2:Y:S01]  /*b190*/  LDL.LU R15, [R1+0x1704] ;  /* 0x00170400010f7983 */ /* 0x000ea20000300800 */
[----:B------:R-:W-:-:S03]  /*b1a0*/  IMAD.MOV.U32 R5, RZ, RZ, R8 ;  /* 0x000000ffff057224 */ /* 0x000fc600078e0008 */
[----:B------:R-:W4:Y:S04]  /*b1b0*/  LDL.LU R8, [R1+0x1700] ;  /* 0x0017000001087983 */ /* 0x000f280000300800 */
[----:B------:R-:W4:Y:S04]  /*b1c0*/  LDL.LU R9, [R1+0x16fc] ;  /* 0x0016fc0001097983 */ /* 0x000f280000300800 */
[----:B------:R-:W4:Y:S04]  /*b1d0*/  LDL.LU R10, [R1+0x16f8] ;  /* 0x0016f800010a7983 */ /* 0x000f280000300800 */
[----:B------:R1:W-:Y:S04]  /*b1e0*/  STL.64 [R1+0x16a8], R6 ;  /* 0x0016a80601007387 */ /* 0x0003e80000100a00 */
[----:B------:R1:W-:Y:S02]  /*b1f0*/  STL.64 [R1+0x16a0], R4 ;  /* 0x0016a00401007387 */ /* 0x0003e40000100a00 */
[----:B-1----:R-:W-:-:S02]  /*b200*/  IMAD.MOV.U32 R6, RZ, RZ, R29 ;  /* 0x000000ffff067224 */ /* 0x002fc400078e001d */
[----:B------:R-:W-:Y:S02]  /*b210*/  IMAD.MOV.U32 R7, RZ, RZ, R28 ;  /* 0x000000ffff077224 */ /* 0x000fe400078e001c */
[----:B------:R-:W-:Y:S02]  /*b220*/  IMAD.MOV.U32 R4, RZ, RZ, R11 ;  /* 0x000000ffff047224 */ /* 0x000fe400078e000b */
[----:B------:R-:W-:Y:S01]  /*b230*/  IMAD.MOV.U32 R5, RZ, RZ, R3 ;  /* 0x000000ffff057224 */ /* 0x000fe200078e0003 */
[----:B------:R-:W4:Y:S04]  /*b240*/  LDL.LU R11, [R1+0x16f4] ;  /* 0x0016f400010b7983 */ /* 0x000f280000300800 */
[----:B------:R-:W2:Y:S04]  /*b250*/  LDL.LU R3, [R1+0x16f0] ;  /* 0x0016f00001037983 */ /* 0x000ea80000300800 */
[----:B------:R1:W-:Y:S04]  /*b260*/  STL.64 [R1+0x16c8], R6 ;  /* 0x0016c80601007387 */ /* 0x0003e80000100a00 */
[----:B------:R1:W-:Y:S02]  /*b270*/  STL.64 [R1+0x16c0], R4 ;  /* 0x0016c00401007387 */ /* 0x0003e40000100a00 */
[----:B-1----:R-:W-:-:S02]  /*b280*/  IMAD.MOV.U32 R6, RZ, RZ, R2 ;  /* 0x000000ffff067224 */ /* 0x002fc400078e0002 */
[----:B------:R-:W-:Y:S02]  /*b290*/  IMAD.MOV.U32 R7, RZ, RZ, R0 ;  /* 0x000000ffff077224 */ /* 0x000fe400078e0000 */
[----:B------:R-:W-:Y:S02]  /*b2a0*/  IMAD.MOV.U32 R4, RZ, RZ, R27 ;  /* 0x000000ffff047224 */ /* 0x000fe400078e001b */
[----:B------:R-:W-:Y:S01]  /*b2b0*/  IMAD.MOV.U32 R5, RZ, RZ, R26 ;  /* 0x000000ffff057224 */ /* 0x000fe200078e001a */
[----:B------:R-:W-:Y:S04]  /*b2c0*/  STL.64 [R1+0x16e8], R6 ;  /* 0x0016e80601007387 */ /* 0x000fe80000100a00 */
[----:B------:R1:W-:Y:S04]  /*b2d0*/  STL.64 [R1+0x16e0], R4 ;  /* 0x0016e00401007387 */ /* 0x0003e80000100a00 */
[----:B-1----:R-:W2:Y:S04]  /*b2e0*/  LDL.LU.64 R4, [R1+0x160] ;  /* 0x0001600001047983 */ /* 0x002ea80000300a00 */
[----:B------:R-:W2:Y:S01]  /*b2f0*/  LDL.LU.64 R6, [R1+0x168] ;  /* 0x0001680001067983 */ /* 0x000ea20000300a00 */
[-C--:B----4-:R-:W-:Y:S11]  /*b300*/  HMMA.1688.F32.TF32 R20, R8, R24.reuse, R20 ;  /* 0x000000180814723c */ /* 0x090ff60000081014 */
[----:B------:R-:W-:Y:S11]  /*b310*/  @!UPT UIADD3 URZ, URZ, URZ, URZ ;  /* 0x0000003f3f3ff290 */ /* 0x000ff6000fffe03f */
[----:B------:R-:W-:Y:S01]  /*b320*/  @!UPT UIADD3 URZ, URZ, URZ, URZ ;  /* 0x0000003f3f3ff290 */ /* 0x000fe2000fffe03f */
[----:B------:R1:W-:Y:S04]  /*b330*/  STL.64 [R1+0x330], R20 ;  /* 0x0003301401007387 */ /* 0x0003e80000100a00 */
[----:B------:R-:W-:Y:S01]  /*b340*/  STL [R1+0x33c], R23 ;  /* 0x00033c1701007387 */ /* 0x000fe20000100800 */
[-C--:B--2---:R-:W-:Y:S01]  /*b350*/  HMMA.1688.F32.TF32 R4, R12, R24.reuse, R4 ;  /* 0x000000180c04723c */ /* 0x084fe20000081004 */
[----:B-1----:R-:W-:Y:S02]  /*b360*/  IMAD.MOV.U32 R21, RZ, RZ, R22 ;  /* 0x000000ffff157224 */ /* 0x002fe400078e0016 */
[----:B------:R-:W-:Y:S04]  /*b370*/  STL.64 [R1+0x1658], R10 ;  /* 0x0016580a01007387 */ /* 0x000fe80000100a00 */
[----:B------:R-:W-:Y:S04]  /*b380*/  STL.64 [R1+0x1650], R8 ;  /* 0x0016500801007387 */ /* 0x000fe80000100a00 */
[----:B------:R-:W-:Y:S11]  /*b390*/  STL [R1+0x1284], R21 ;  /* 0x0012841501007387 */ /* 0x000ff60000100800 */
[----:B------:R-:W-:Y:S01]  /*b3a0*/  @!UPT UIADD3 URZ, URZ, URZ, URZ ;  /* 0x0000003f3f3ff290 */ /* 0x000fe2000fffe03f */
[----:B------:R1:W-:Y:S01]  /*b3b0*/  STL.64 [R1+0x3a0], R4 ;  /* 0x0003a00401007387 */ /* 0x0003e20000100a00 */
[----:B------:R-:W-:Y:S02]  /*b3c0*/  IMAD.MOV.U32 R28, RZ, RZ, R6 ;  /* 0x000000ffff1c7224 */ /* 0x000fe400078e0006 */
[----:B------:R-:W-:Y:S01]  /*b3d0*/  IMAD.MOV.U32 R20, RZ, RZ, R7 ;  /* 0x000000ffff147224 */ /* 0x000fe200078e0007 */
[----:B-1----:R-:W3:Y:S04]  /*b3e0*/  LDL.LU.64 R4, [R1+0x50] ;  /* 0x0000500001047983 */ /* 0x002ee80000300a00 */
[----:B------:R-:W3:Y:S04]  /*b3f0*/  LDL.LU.64 R6, [R1+0x58] ;  /* 0x0000580001067983 */ /* 0x000ee80000300a00 */
[----:B------:R-:W-:Y:S04]  /*b400*/  STL.64 [R1+0x1678], R14 ;  /* 0x0016780e01007387 */ /* 0x000fe80000100a00 */
[----:B------:R1:W-:Y:S04]  /*b410*/  STL.64 [R1+0x1670], R12 ;  /* 0x0016700c01007387 */ /* 0x0003e80000100a00 */
[----:B-1----:R-:W2:Y:S04]  /*b420*/  LDL.LU.64 R12, [R1+0x430] ;  /* 0x00043000010c7983 */ /* 0x002ea80000300a00 */
[----:B------:R-:W4:Y:S04]  /*b430*/  LDL.LU.64 R14, [R1+0x438] ;  /* 0x00043800010e7983 */ /* 0x000f280000300a00 */
[----:B----4-:R-:W-:Y:S04]  /*b440*/  STL.64 [R1+0x1698], R14 ;  /* 0x0016980e01007387 */ /* 0x010fe80000100a00 */
[----:B--2---:R1:W-:Y:S04]  /*b450*/  STL.64 [R1+0x1690], R12 ;  /* 0x0016900c01007387 */ /* 0x0043e80000100a00 */
[----:B-1----:R-:W2:Y:S04]  /*b460*/  LDL.LU.64 R12, [R1+0x4d0] ;  /* 0x0004d000010c7983 */ /* 0x002ea80000300a00 */
[----:B------:R-:W4:Y:S01]  /*b470*/  LDL.LU.64 R14, [R1+0x4d8] ;  /* 0x0004d800010e7983 */ /* 0x000f220000300a00 */
[----:B---3--:R-:W-:Y:S03]  /*b480*/  HMMA.1688.F32.TF32 R4, R16, R24, R4 ;  /* 0x000000181004723c */ /* 0x008fe60000081004 */
[----:B------:R-:W-:Y:S04]  /*b490*/  LDSM.16.M88.4 R24, [R3+0x25000] ;  /* 0x025000000318783b */ /* 0x000fe80000000200 */
[----:B----4-:R-:W-:Y:S04]  /*b4a0*/  STL.64 [R1+0x16b8], R14 ;  /* 0x0016b80e01007387 */ /* 0x010fe80000100a00 */
[----:B--2---:R1:W-:Y:S04]  /*b4b0*/  STL.64 [R1+0x16b0], R12 ;  /* 0x0016b00c01007387 */ /* 0x0043e80000100a00 */
[----:B-1----:R-:W2:Y:S04]  /*b4c0*/  LDL.LU.64 R12, [R1+0x530] ;  /* 0x00053000010c7983 */ /* 0x002ea80000300a00 */
[----:B------:R-:W3:Y:S04]  /*b4d0*/  LDL.LU.64 R14, [R1+0x538] ;  /* 0x00053800010e7983 */ /* 0x000ee80000300a00 */
[----:B---3--:R-:W-:Y:S04]  /*b4e0*/  STL.64 [R1+0x16d8], R14 ;  /* 0x0016d80e01007387 */ /* 0x008fe80000100a00 */
[----:B--2---:R1:W-:Y:S04]  /*b4f0*/  STL.64 [R1+0x16d0], R12 ;  /* 0x0016d00c01007387 */ /* 0x0043e80000100a00 */
[----:B-1----:R-:W2:Y:S04]  /*b500*/  LDL.LU.64 R12, [R1+0x590] ;  /* 0x00059000010c7983 */ /* 0x002ea80000300a00 */
[----:B------:R-:W2:Y:S04]  /*b510*/  LDL.LU.64 R14, [R1+0x598] ;  /* 0x00059800010e7983 */ /* 0x000ea80000300a00 */
[----:B------:R-:W3:Y:S04]  /*b520*/  LDL.LU.64 R8, [R1+0x390] ;  /* 0x0003900001087983 */ /* 0x000ee80000300a00 */
[----:B------:R-:W3:Y:S04]  /*b530*/  LDL.LU.64 R10, [R1+0x398] ;  /* 0x00039800010a7983 */ /* 0x000ee80000300a00 */
[----:B------:R-:W-:Y:S04]  /*b540*/  STL [R1+0x11d0], R28 ;  /* 0x0011d01c01007387 */ /* 0x000fe80000100800 */
[----:B------:R1:W-:Y:S04]  /*b550*/  STL [R1+0x11cc], R20 ;  /* 0x0011cc1401007387 */ /* 0x0003e80000100800 */
[----:B-1----:R-:W4:Y:S04]  /*b560*/  LDL.LU.64 R20, [R1+0x380] ;  /* 0x0003800001147983 */ /* 0x002f280000300a00 */
[----:B------:R-:W4:Y:S04]  /*b570*/  LDL.LU.64 R22, [R1+0x388] ;  /* 0x0003880001167983 */ /* 0x000f280000300a00 */
[----:B------:R-:W-:Y:S04]  /*b580*/  STL.64 [R1+0x4c0], R4 ;  /* 0x0004c00401007387 */ /* 0x000fe80000100a00 */
[----:B------:R-:W-:Y:S04]  /*b590*/  STL.64 [R1+0x4c8], R6 ;  /* 0x0004c80601007387 */ /* 0x000fe80000100a00 */
[----:B------:R-:W1:Y:S04]  /*b5a0*/  LDSM.16.M88.4 R4, [R3+0x26000] ;  /* 0x026000000304783b */ /* 0x000e680000000200 */
[----:B-1----:R-:W-:Y:S04]  /*b5b0*/  STL.64 [R1+0x60], R4 ;  /* 0x0000600401007387 */ /* 0x002fe80000100a00 */
[----:B------:R1:W-:Y:S04]  /*b5c0*/  STL.64 [R1+0x68], R6 ;  /* 0x0000680601007387 */ /* 0x0003e80000100a00 */
[----:B-1----:R-:W2:Y:S04]  /*b5d0*/  LDL.LU.64 R6, [R1+0x16e8] ;  /* 0x0016e80001067983 */ /* 0x002ea80000300a00 */
[----:B------:R-:W2:Y:S04]  /*b5e0*/  LDL.LU.64 R4, [R1+0x16e0] ;  /* 0x0016e00001047983 */ /* 0x000ea80000300a00 */
[----:B------:R-:W-:Y:S04]  /*b5f0*/  STL [R1+0x15c8], R3 ;  /* 0x0015c80301007387 */ /* 0x000fe80000100800 */
[----:B------:R-:W-:Y:S01]  /*b600*/  STL.64 [R1+0x78], R26 ;  /* 0x0000781a01007387 */ /* 0x000fe20000100a00 */
        /* <DEDUP_REMOVED lines=20> */
[----:B------:R-:W-:Y:S01]  /*b750*/  STL.64 [R1+0xf0], R4 ;  /* 0x0000f00401007387 */ /* 0x000fe20000100a00 */
[----:B------:R-:W-:-:S03]  /*b760*/  IMAD.MOV.U32 R29, RZ, RZ, R7 ;  /* 0x000000ffff1d7224 */ /* 0x000fc600078e0007 */
[----:B------:R1:W-:Y:S04]  /*b770*/  STL [R1+0xf8], R6 ;  /* 0x0000f80601007387 */ /* 0x0003e80000100800 */
[----:B-1----:R-:W2:Y:S04]  /*b780*/  LDL.LU.64 R6, [R1+0x1688] ;  /* 0x0016880001067983 */ /* 0x002ea80000300a00 */
[----:B------:R-:W2:Y:S04]  /*b790*/  LDL.LU.64 R4, [R1+0x1680] ;  /* 0x0016800001047983 */ /* 0x000ea80000300a00 */
[----:B------:R-:W-:Y:S01]  /*b7a0*/  STL [R1+0x1458], R29 ;  /* 0x0014581d01007387 */ /* 0x000fe20000100800 */
[-C--:B--2---:R-:W-:Y:S03]  /*b7b0*/  HMMA.1688.F32.TF32 R4, R4, R24.reuse, R12 ;  /* 0x000000180404723c */ /* 0x084fe6000008100c */
[----:B------:R-:W2:Y:S04]  /*b7c0*/  LDL.LU.64 R14, [R1+0x1678] ;  /* 0x00167800010e7983 */ /* 0x000ea80000300a00 */
[----:B------:R-:W2:Y:S11]  /*b7d0*/  LDL.LU.64 R12, [R1+0x1670] ;  /* 0x00167000010c7983 */ /* 0x000eb60000300a00 */
[----:B------:R-:W-:Y:S05]  /*b7e0*/  @!UPT UIADD3 URZ, URZ, URZ, URZ ;  /* 0x0000003f3f3ff290 */ /* 0x000fea000fffe03f */
        /* <DEDUP_REMOVED lines=12> */
[----:B------:R1:W-:Y:S01]  /*b8b0*/  STL.64 [R1+0x1608], R4 ;  /* 0x0016080401007387 */ /* 0x0003e20000100a00 */
[-C--:B----4-:R-:W-:Y:S11]  /*b8c0*/  HMMA.1688.F32.TF32 R20, R8, R24.reuse, R20 ;  /* 0x000000180814723c */ /* 0x090ff60000081014 */
[----:B------:R-:W-:Y:S11]  /*b8d0*/  @!UPT UIADD3 URZ, URZ, URZ, URZ ;  /* 0x0000003f3f3ff290 */ /* 0x000ff6000fffe03f */
[----:B------:R-:W-:Y:S01]  /*b8e0*/  @!UPT UIADD3 URZ, URZ, URZ, URZ ;  /* 0x0000003f3f3ff290 */ /* 0x000fe2000fffe03f */
[----:B------:R-:W-:Y:S04]  /*b8f0*/  STL [R1+0x320], R20 ;  /* 0x0003201401007387 */ /* 0x000fe80000100800 */
[----:B------:R-:W-:Y:S04]  /*b900*/  STL.64 [R1+0x328], R22 ;  /* 0x0003281601007387 */ /* 0x000fe80000100a00 */
[----:B-1----:R-:W3:Y:S04]  /*b910*/  LDL.LU.64 R4, [R1] ;  /* 0x0000000001047983 */ /* 0x002ee80000300a00 */
        /* <DEDUP_REMOVED lines=8> */
[----:B------:R-:W4:Y:S04]  /*b9a0*/  LDL.LU.64 R6, [R1+0x28] ;  /* 0x0000280001067983 */ /* 0x000f280000300a00 */
[----:B------:R-:W-:Y:S04]  /*b9b0*/  STL.64 [R1+0x1600], R10 ;  /* 0x0016000a01007387 */ /* 0x000fe80000100a00 */
[----:B------:R1:W-:Y:S04]  /*b9c0*/  STL.64 [R1+0x15f8], R8 ;  /* 0x0015f80801007387 */ /* 0x0003e80000100a00 */
[----:B-1----:R-:W2:Y:S04]  /*b9d0*/  LDL.64 R8, [R1+0x30] ;  /* 0x0000300001087983 */ /* 0x002ea80000100a00 */
[----:B------:R-:W2:Y:S04]  /*b9e0*/  LDL.LU.64 R10, [R1+0x38] ;  /* 0x00003800010a7983 */ /* 0x000ea80000300a00 */
[----:B------:R1:W-:Y:S04]  /*b9f0*/  STL [R1+0x15d4], R21 ;  /* 0x0015d41501007387 */ /* 0x0003e80000100800 */
[----:B-1----:R-:W2:Y:S04]  /*ba00*/  LDL.LU.64 R20, [R1+0x270] ;  /* 0x0002700001147983 */ /* 0x002ea80000300a00 */
[----:B------:R-:W2:Y:S02]  /*ba10*/  LDL.LU.64 R22, [R1+0x278] ;  /* 0x0002780001167983 */ /* 0x000ea40000300a00 */
[----:B--2---:R-:W-:Y:S11]  /*ba20*/  HMMA.1688.F32.TF32 R20, R12, R24, R20 ;  /* 0x000000180c14723c */ /* 0x004ff60000081014 */
[----:B------:R-:W-:Y:S11]  /*ba30*/  @!UPT UIADD3 URZ, URZ, URZ, URZ ;  /* 0x0000003f3f3ff290 */ /* 0x000ff6000fffe03f */
[----:B------:R-:W-:Y:S01]  /*ba40*/  @!UPT UIADD3 URZ, URZ, URZ, URZ ;  /* 0x0000003f3f3ff290 */ /* 0x000fe2000fffe03f */
[----:B------:R-:W-:Y:S04]  /*ba50*/  STL [R1+0x390], R20 ;  /* 0x0003901401007387 */ /* 0x000fe80000100800 */
[----:B------:R-:W-:Y:S04]  /*ba60*/  STL [R1+0x39c], R23 ;  /* 0x00039c1701007387 */ /* 0x000fe80000100800 */
[----:B------:R-:W-:Y:S04]  /*ba70*/  STL [R1+0x15e4], R14 ;  /* 0x0015e40e01007387 */ /* 0x000fe80000100800 */
[----:B------:R-:W-:Y:S04]  /*ba80*/  STL [R1+0x15e0], R15 ;  /* 0x0015e00f01007387 */ /* 0x000fe80000100800 */
[----:B------:R1:W-:Y:S04]  /*ba90*/  STL.64 [R1+0x1648], R12 ;  /* 0x0016480c01007387 */ /* 0x0003e80000100a00 */
[----:B-1----:R-:W2:Y:S04]  /*baa0*/  LDL.LU.64 R12, [R1+0xe0] ;  /* 0x0000e000010c7983 */ /* 0x002ea80000300a00 */
[----:B------:R-:W2:Y:S01]  /*bab0*/  LDL.LU.64 R14, [R1+0xe8] ;  /* 0x0000e800010e7983 */ /* 0x000ea20000300a00 */
[----:B------:R-:W-:-:S02]  /*bac0*/  IMAD.MOV.U32 R28, RZ, RZ, R21 ;  /* 0x000000ffff1c7224 */ /* 0x000fc400078e0015 */
[----:B------:R-:W-:-:S03]  /*bad0*/  IMAD.MOV.U32 R20, RZ, RZ, R22 ;  /* 0x000000ffff147224 */ /* 0x000fc600078e0016 */
[----:B------:R-:W-:Y:S04]  /*bae0*/  STL [R1+0x11d8], R28 ;  /* 0x0011d81c01007387 */ /* 0x000fe80000100800 */
[----:B------:R1:W-:Y:S04]  /*baf0*/  STL [R1+0x11d4], R20 ;  /* 0x0011d41401007387 */ /* 0x0003e80000100800 */
[----:B-1----:R-:W3:Y:S04]  /*bb00*/  LDL.LU.64 R20, [R1+0x5a0] ;  /* 0x0005a00001147983 */ /* 0x002ee80000300a00 */
[----:B------:R-:W3:Y:S01]  /*bb10*/  LDL.LU.64 R22, [R1+0x5a8] ;  /* 0x0005a80001167983 */ /* 0x000ee20000300a00 */
[----:B--2---:R-:W-:Y:S11]  /*bb20*/  HMMA.1688.F32.TF32 R12, R16, R24, R12 ;  /* 0x00000018100c723c */ /* 0x004ff6000008100c */
[----:B------:R-:W-:Y:S11]  /*bb30*/  @!UPT UIADD3 URZ, URZ, URZ, URZ ;  /* 0x0000003f3f3ff290 */ /* 0x000ff6000fffe03f */
[----:B------:R-:W-:Y:S01]  /*bb40*/  @!UPT UIADD3 URZ, URZ, URZ, URZ ;  /* 0x0000003f3f3ff290 */ /* 0x000fe2000fffe03f */
[----:B------:R1:W-:Y:S01]  /*bb50*/  STL.64 [R1+0x430], R12 ;  /* 0x0004300c01007387 */ /* 0x0003e20000100a00 */
[----:B------:R-:W-:Y:S02]  /*bb60*/  IMAD.MOV.U32 R25, RZ, RZ, R14 ;  /* 0x000000ffff197224 */ /* 0x000fe400078e000e */
[----:B------:R-:W-:Y:S01]  /*bb70*/  IMAD.MOV.U32 R24, RZ, RZ, R15 ;  /* 0x000000ffff187224 */ /* 0x000fe200078e000f */
[----:B-1----:R-:W2:Y:S04]  /*bb80*/  LDL.LU.64 R12, [R1+0x570] ;  /* 0x00057000010c7983 */ /* 0x002ea80000300a00 */
[----:B------:R-:W2:Y:S04]  /*bb90*/  LDL.LU.64 R14, [R1+0x578] ;  /* 0x00057800010e7983 */ /* 0x000ea80000300a00 */
[----:B------:R-:W-:Y:S04]  /*bba0*/  STL.64 [R1+0x15f0], R18 ;  /* 0x0015f01201007387 */ /* 0x000fe80000100a00 */
[----:B------:R1:W-:Y:S04]  /*bbb0*/  STL.64 [R1+0x15e8], R16 ;  /* 0x0015e81001007387 */ /* 0x0003e80000100a00 */
[----:B-1----:R-:W2:Y:S04]  /*bbc0*/  LDL.LU.64 R16, [R1+0x60] ;  /* 0x0000600001107983 */ /* 0x002ea80000300a00 */
[----:B------:R-:W-:Y:S04]  /*bbd0*/  STL [R1+0x1124], R24 ;  /* 0x0011241801007387 */ /* 0x000fe80000100800 */
[----:B------:R1:W-:Y:S04]  /*bbe0*/  STL [R1+0x1120], R25 ;  /* 0x0011201901007387 */ /* 0x0003e80000100800 */
[----:B-1----:R-:W2:Y:S04]  /*bbf0*/  LDL.LU.64 R24, [R1+0x540] ;  /* 0x0005400001187983 */ /* 0x002ea80000300a00 */
[----:B------:R-:W2:Y:S01]  /*bc00*/  LDL.LU.64 R26, [R1+0x548] ;  /* 0x00054800011a7983 */ /* 0x000ea20000300a00 */
[----:B----4-:R-:W-:-:S02]  /*bc10*/  IMAD.MOV.U32 R2, RZ, RZ, R6 ;  /* 0x000000ffff027224 */ /* 0x010fc400078e0006 */
[----:B------:R-:W-:Y:S02]  /*bc20*/  IMAD.MOV.U32 R29, RZ, RZ, R7 ;  /* 0x000000ffff1d7224 */ /* 0x000fe400078e0007 */
[----:B---3--:R-:W-:Y:S02]  /*bc30*/  IMAD.MOV.U32 R3, RZ, RZ, R4 ;  /* 0x000000ffff037224 */ /* 0x008fe400078e0004 */
[----:B------:R-:W-:Y:S01]  /*bc40*/  IMAD.MOV.U32 R0, RZ, RZ, R5 ;  /* 0x000000ffff007224 */ /* 0x000fe200078e0005 */
[-C--:B--2---:R-:W-:Y:S08]  /*bc50*/  HMMA.1688.F32.TF32 R20, R8, R16.reuse, R20 ;  /* 0x000000100814723c */ /* 0x084ff00000081014 */
[----:B------:R-:W-:Y:S11]  /*bc60*/  HMMA.1688.F32.TF32 R12, R4, R16, R12 ;  /* 0x00000010040c723c */ /* 0x000ff6000008100c */
[----:B------:R-:W-:Y:S04]  /*bc70*/  @!UPT UIADD3 URZ, URZ, URZ, URZ ;  /* 0x0000003f3f3ff290 */ /* 0x000fe8000fffe03f */
[----:B------:R1:W-:Y:S04]  /*bc80*/  STL.64 [R1+0x160], R20 ;  /* 0x0001601401007387 */ /* 0x0003e80000100a00 */
[----:B------:R2:W-:Y:S01]  /*bc90*/  STL.64 [R1+0x168], R22 ;  /* 0x0001681601007387 */ /* 0x0005e20000100a00 */
[----:B-1----:R-:W-:Y:S02]  /*bca0*/  IMAD.MOV.U32 R21, RZ, RZ, R9 ;  /* 0x000000ffff157224 */ /* 0x002fe400078e0009 */
[----:B--2---:R-:W-:Y:S02]  /*bcb0*/  IMAD.MOV.U32 R22, RZ, RZ, R10 ;  /* 0x000000ffff167224 */ /* 0x004fe400078e000a */
[----:B------:R-:W-:-:S05]  /*bcc0*/  IMAD.MOV.U32 R23, RZ, RZ, R11 ;  /* 0x000000ffff177224 */ /* 0x000fca00078e000b */
[----:B------:R-:W-:Y:S04]  /*bcd0*/  STL.64 [R1+0x1620], R22 ;  /* 0x0016201601007387 */ /* 0x000fe80000100a00 */
[----:B------:R1:W-:Y:S04]  /*bce0*/  STL [R1+0x1618], R21 ;  /* 0x0016181501007387 */ /* 0x0003e80000100800 */
[----:B-1----:R-:W2:Y:S04]  /*bcf0*/  LDL.LU.64 R20, [R1+0x500] ;  /* 0x0005000001147983 */ /* 0x002ea80000300a00 */
[----:B------:R-:W2:Y:S04]  /*bd00*/  LDL.LU.64 R22, [R1+0x508] ;  /* 0x0005080001167983 */ /* 0x000ea80000300a00 */
[----:B------:R-:W3:Y:S04]  /*bd10*/  LDL.LU.64 R8, [R1+0x490] ;  /* 0x0004900001087983 */ /* 0x000ee80000300a00 */
[----:B------:R-:W3:Y:S04]  /*bd20*/  LDL.LU.64 R10, [R1+0x498] ;  /* 0x00049800010a7983 */ /* 0x000ee80000300a00 */
[----:B------:R1:W-:Y:S04]  /*bd30*/  STL.64 [R1+0x120], R12 ;  /* 0x0001200c01007387 */ /* 0x0003e80000100a00 */
[----:B------:R4:W-:Y:S04]  /*bd40*/  STL.64 [R1+0x128], R14 ;  /* 0x0001280e01007387 */ /* 0x0009e80000100a00 */
[----:B-1----:R-:W2:Y:S04]  /*bd50*/  LDL.LU.64 R12, [R1+0x1648] ;  /* 0x00164800010c7983 */ /* 0x002ea80000300a00 */
[----:B------:R-:W2:Y:S04]  /*bd60*/  LDL.LU.64 R6, [R1+0x1640] ;  /* 0x0016400001067983 */ /* 0x000ea80000300a00 */
[----:B------:R-:W2:Y:S02]  /*bd70*/  LDL.LU.64 R4, [R1+0x1638] ;  /* 0x0016380001047983 */ /* 0x000ea40000300a00 */
[----:B--2---:R-:W-:Y:S01]  /*bd80*/  HMMA.1688.F32.TF32 R24, R4, R16, R24 ;  /* 0x000000100418723c */ /* 0x004fe20000081018 */
[----:B----4-:R-:W-:-:S02]  /*bd90*/  IMAD.MOV.U32 R14, RZ, RZ, R4 ;  /* 0x000000ffff0e7224 */ /* 0x010fc400078e0004 */
[----:B------:R-:W-:Y:S11]  /*bda0*/  IMAD.MOV.U32 R15, RZ, RZ, R5 ;  /* 0x000000ffff0f7224 */ /* 0x000ff600078e0005 */
[----:B------:R-:W-:Y:S09]  /*bdb0*/  @!UPT UIADD3 URZ, URZ, URZ, URZ ;  /* 0x0000003f3f3ff290 */ /* 0x000ff2000fffe03f */
[----:B------:R-:W-:Y:S04]  /*bdc0*/  STL.64 [R1+0xe0], R24 ;  /* 0x0000e01801007387 */ /* 0x000fe80000100a00 */
[----:B------:R1:W-:Y:S02]  /*bdd0*/  STL.64 [R1+0xe8], R26 ;  /* 0x0000e81a01007387 */ /* 0x0003e40000100a00 */
[----:B-1----:R-:W-:Y:S02]  /*bde0*/  IMAD.MOV.U32 R26, RZ, RZ, R6 ;  /* 0x000000ffff1a7224 */ /* 0x002fe400078e0006 */
[----:B------:R-:W-:Y:S02]  /*bdf0*/  IMAD.MOV.U32 R27, RZ, RZ, R7 ;  /* 0x000000ffff1b7224 */ /* 0x000fe400078e0007 */
[----:B------:R-:W2:Y:S04]  /*be00*/  LDL.LU.64 R6, [R1+0x1630] ;  /* 0x0016300001067983 */ /* 0x000ea80000300a00 */
[----:B------:R-:W2:Y:S02]  /*be10*/  LDL.LU.64 R4, [R1+0x1628] ;  /* 0x0016280001047983 */ /* 0x000ea40000300a00 */
[----:B--2---:R-:W-:Y:S01]  /*be20*/  HMMA.1688.F32.TF32 R20, R4, R16, R20 ;  /* 0x000000100414723c */ /* 0x004fe20000081014 */
[----:B------:R-:W-:-:S02]  /*be30*/  IMAD.MOV.U32 R19, RZ, RZ, R6 ;  /* 0x000000ffff137224 */ /* 0x000fc400078e0006 */
[----:B------:R-:W-:Y:S02]  /*be40*/  IMAD.MOV.U32 R18, RZ, RZ, R7 ;  /* 0x000000ffff127224 */ /* 0x000fe400078e0007 */
[----:B------:R-:W-:Y:S11]  /*be50*/  IMAD.MOV.U32 R24, RZ, RZ, R4 ;  /* 0x000000ffff187224 */ /* 0x000ff600078e0004 */
[----:B------:R-:W-:Y:S07]  /*be60*/  @!UPT UIADD3 URZ, URZ, URZ, URZ ;  /* 0x0000003f3f3ff290 */ /* 0x000fee000fffe03f */
[----:B------:R1:W-:Y:S04]  /*be70*/  STL.64 [R1+0x90], R20 ;  /* 0x0000901401007387 */ /* 0x0003e80000100a00 */
[----:B------:R2:W-:Y:S01]  /*be80*/  STL.64 [R1+0x98], R22 ;  /* 0x0000981601007387 */ /* 0x0005e20000100a00 */
[----:B-1----:R-:W-:-:S03]  /*be90*/  IMAD.MOV.U32 R20, RZ, RZ, R5 ;  /* 0x000000ffff147224 */ /* 0x002fc600078e0005 */
[----:B--2---:R-:W2:Y:S04]  /*bea0*/  LDL.LU.64 R22, [R1+0x1620] ;  /* 0x0016200001167983 */ /* 0x004ea80000300a00 */
[----:B------:R-:W4:Y:S04]  /*beb0*/  LDL.LU R21, [R1+0x1618] ;  /* 0x0016180001157983 */ /* 0x000f280000300800 */
[----:B------:R-:W3:Y:S04]  /*bec0*/  LDL.LU.64 R6, [R1+0x1610] ;  /* 0x0016100001067983 */ /* 0x000ee80000300a00 */
[----:B------:R-:W3:Y:S02]  /*bed0*/  LDL.LU.64 R4, [R1+0x1608] ;  /* 0x0016080001047983 */ /* 0x000ee40000300a00 */
[----:B---3--:R-:W-:Y:S11]  /*bee0*/  HMMA.1688.F32.TF32 R8, R4, R16, R8 ;  /* 0x000000100408723c */ /* 0x008ff60000081008 */
[----:B------:R-:W-:Y:S11]  /*bef0*/  @!UPT UIADD3 URZ, URZ, URZ, URZ ;  /* 0x0000003f3f3ff290 */ /* 0x000ff6000fffe03f */
[----:B------:R-:W-:Y:S01]  /*bf00*/  @!UPT UIADD3 URZ, URZ, URZ, URZ ;  /* 0x0000003f3f3ff290 */ /* 0x000fe2000fffe03f */
[----:B------:R-:W-:Y:S04]  /*bf10*/  STL.64 [R1+0x280], R8 ;  /* 0x0002800801007387 */ /* 0x000fe80000100a00 */
[----:B------:R1:W-:Y:S04]  /*bf20*/  STL.64 [R1+0x288], R10 ;  /* 0x0002880a01007387 */ /* 0x0003e80000100a00 */
[----:B-1----:R-:W3:Y:S04]  /*bf30*/  LDL.LU.64 R10, [R1+0x1600] ;  /* 0x00160000010a7983 */ /* 0x002ee80000300a00 */
[----:B------:R-:W3:Y:S04]  /*bf40*/  LDL.LU.64 R8, [R1+0x15f8] ;  /* 0x0015f80001087983 */ /* 0x000ee80000300a00 */
[----:B------:R1:W-:Y:S04]  /*bf50*/  STL.64 [R1+0x1560], R6 ;  /* 0x0015600601007387 */ /* 0x0003e80000100a00 */
[----:B------:R2:W-:Y:S01]  /*bf60*/  STL.64 [R1+0x1558], R4 ;  /* 0x0015580401007387 */ /* 0x0005e20000100a00 */
[----:B-1----:R-:W-:-:S02]  /*bf70*/  IMAD.MOV.U32 R6, RZ, RZ, R19 ;  /* 0x000000ffff067224 */ /* 0x002fc400078e0013 */
[----:B------:R-:W-:Y:S02]  /*bf80*/  IMAD.MOV.U32 R7, RZ, RZ, R18 ;  /* 0x000000ffff077224 */ /* 0x000fe400078e0012 */
[----:B--2---:R-:W-:Y:S02]  /*bf90*/  IMAD.MOV.U32 R4, RZ, RZ, R24 ;  /* 0x000000ffff047224 */ /* 0x004fe400078e0018 */
[----:B------:R-:W-:Y:S01]  /*bfa0*/  IMAD.MOV.U32 R5, RZ, RZ, R20 ;  /* 0x000000ffff057224 */ /* 0x000fe200078e0014 */
[----:B------:R-:W-:Y:S04]  /*bfb0*/  STL.64 [R1+0x1578], R6 ;  /* 0x0015780601007387 */ /* 0x000fe80000100a00 */
[----:B------:R1:W-:Y:S04]  /*bfc0*/  STL.64 [R1+0x1570], R4 ;  /* 0x0015700401007387 */ /* 0x0003e80000100a00 */
[----:B-1----:R-:W3:Y:S04]  /*bfd0*/  LDL.LU.64 R4, [R1+0x420] ;  /* 0x0004200001047983 */ /* 0x002ee80000300a00 */
[----:B------:R-:W3:Y:S01]  /*bfe0*/  LDL.LU.64 R6, [R1+0x428] ;  /* 0x0004280001067983 */ /* 0x000ee20000300a00 */
[----:B------:R-:W-:-:S02]  /*bff0*/  IMAD.MOV.U32 R28, RZ, RZ, R16 ;  /* 0x000000ffff1c7224 */ /* 0x000fc400078e0010 */
[----:B------:R-:W-:Y:S01]  /*c000*/  IMAD.MOV.U32 R20, RZ, RZ, R17 ;  /* 0x000000ffff147224 */ /* 0x000fe200078e0011 */
[----:B------:R-:W2:Y:S01]  /*c010*/  LDL.LU.64 R18, [R1+0x15f0] ;  /* 0x0015f00001127983 */ /* 0x000ea20000300a00 */
[----:B---3--:R-:W-:Y:S03]  /*c020*/  HMMA.1688.F32.TF32 R4, R8, R16, R4 ;  /* 0x000000100804723c */ /* 0x008fe60000081004 */
[----:B------:R-:W3:Y:S11]  /*c030*/  LDL.LU.64 R16, [R1+0x15e8] ;  /* 0x0015e80001107983 */ /* 0x000ef60000300a00 */
[----:B------:R-:W-:Y:S09]  /*c040*/  @!UPT UIADD3 URZ, URZ, URZ, URZ ;  /* 0x0000003f3f3ff290 */ /* 0x000ff2000fffe03f */
[----:B------:R1:W-:Y:S01]  /*c050*/  STL.64 [R1+0x318], R6 ;  /* 0x0003180601007387 */ /* 0x0003e20000100a00 */
[----:B------:R-:W-:Y:S02]  /*c060*/  IMAD.MOV.U32 R24, RZ, RZ, R4 ;  /* 0x000000ffff187224 */ /* 0x000fe400078e0004 */
[----:B------:R-:W-:Y:S02]  /*c070*/  IMAD.MOV.U32 R25, RZ, RZ, R5 ;  /* 0x000000ffff197224 */ /* 0x000fe400078e0005 */
[----:B------:R-:W-:Y:S02]  /*c080*/  IMAD.MOV.U32 R4, RZ, RZ, R14 ;  /* 0x000000ffff047224 */ /* 0x000fe400078e000e */
[----:B------:R-:W2:Y:S01]  /*c090*/  LDL.LU R14, [R1+0x15e4] ;  /* 0x0015e400010e7983 */ /* 0x000ea20000300800 */
[----:B------:R-:W-:-:S03]  /*c0a0*/  IMAD.MOV.U32 R5, RZ, RZ, R15 ;  /* 0x000000ffff057224 */ /* 0x000fc600078e000f */
[----:B------:R-:W2:Y:S01]  /*c0b0*/  LDL.LU R15, [R1+0x15e0] ;  /* 0x0015e000010f7983 */ /* 0x000ea20000300800 */
[----:B-1----:R-:W-:Y:S02]  /*c0c0*/  IMAD.MOV.U32 R6, RZ, RZ, R26 ;  /* 0x000000ffff067224 */ /* 0x002fe400078e001a */
[----:B------:R-:W-:Y:S01]  /*c0d0*/  IMAD.MOV.U32 R7, RZ, RZ, R27 ;  /* 0x000000ffff077224 */ /* 0x000fe200078e001b */
[----:B------:R-:W2:Y:S04]  /*c0e0*/  LDL.LU R26, [R1+0x15dc] ;  /* 0x0015dc00011a7983 */ /* 0x000ea80000300800 */
[----:B------:R-:W2:Y:S04]  /*c0f0*/  LDL.LU R27, [R1+0x15d8] ;  /* 0x0015d800011b7983 */ /* 0x000ea80000300800 */
[----:B------:R-:W-:Y:S04]  /*c100*/  STL.64 [R1+0x1598], R6 ;  /* 0x0015980601007387 */ /* 0x000fe80000100a00 */
[----:B------:R1:W-:Y:S04]  /*c110*/  STL.64 [R1+0x1590], R4 ;  /* 0x0015900401007387 */ /* 0x0003e80000100a00 */
[----:B-1----:R-:W3:Y:S04]  /*c120*/  LDL.LU.64 R4, [R1+0x400] ;  /* 0x0004000001047983 */ /* 0x002ee80000300a00 */
[----:B------:R-:W3:Y:S04]  /*c130*/  LDL.LU.64 R6, [R1+0x408] ;  /* 0x0004080001067983 */ /* 0x000ee80000300a00 */
[----:B------:R-:W-:Y:S04]  /*c140*/  STL.64 [R1+0x1540], R10 ;  /* 0x0015400a01007387 */ /* 0x000fe80000100a00 */
[----:B------:R1:W-:Y:S02]  /*c150*/  STL.64 [R1+0x1538], R8 ;  /* 0x0015380801007387 */ /* 0x0003e40000100a00 */
[----:B-1----:R-:W-:-:S02]  /*c160*/  IMAD.MOV.U32 R8, RZ, RZ, R28 ;  /* 0x000000ffff087224 */ /* 0x002fc400078e001c */
[----:B------:R-:W-:Y:S01]  /*c170*/  IMAD.MOV.U32 R9, RZ, RZ, R20 ;  /* 0x000000ffff097224 */ /* 0x000fe200078e0014 */
[----:B------:R-:W-:Y:S04]  /*c180*/  STL [R1+0x1360], R25 ;  /* 0x0013601901007387 */ /* 0x000fe80000100800 */
[----:B------:R-:W-:Y:S04]  /*c190*/  STL [R1+0x12e4], R24 ;  /* 0x0012e41801007387 */ /* 0x000fe80000100800 */
[----:B--2---:R-:W-:Y:S01]  /*c1a0*/  STL.64 [R1+0x1568], R26 ;  /* 0x0015681a01007387 */ /* 0x004fe20000100a00 */
[----:B---3--:R-:W-:Y:S11]  /*c1b0*/  HMMA.1688.F32.TF32 R4, R12, R8, R4 ;  /* 0x000000080c04723c */ /* 0x008ff60000081004 */
[----:B------:R-:W-:Y:S11]  /*c1c0*/  @!UPT UIADD3 URZ, URZ, URZ, URZ ;  /* 0x0000003f3f3ff290 */ /* 0x000ff6000fffe03f */
[----:B------:R-:W-:Y:S01]  /*c1d0*/  @!UPT UIADD3 URZ, URZ, URZ, URZ ;  /* 0x0000003f3f3ff290 */ /* 0x000fe2000fffe03f */
[----:B------:R1:W-:Y:S01]  /*c1e0*/  STL.64 [R1+0x388], R6 ;  /* 0x0003880601007387 */ /* 0x0003e20000100a00 */
[----:B------:R-:W-:Y:S02]  /*c1f0*/  IMAD.MOV.U32 R28, RZ, RZ, R4 ;  /* 0x000000ffff1c7224 */ /* 0x000fe400078e0004 */
[----:B------:R-:W-:Y:S02]  /*c200*/  IMAD.MOV.U32 R20, RZ, RZ, R5 ;  /* 0x000000ffff147224 */ /* 0x000fe400078e0005 */
[----:B------:R-:W2:Y:S04]  /*c210*/  LDL.LU.64 R4, [R1+0x5b0] ;  /* 0x0005b00001047983 */ /* 0x000ea80000300a00 */
[----:B-1----:R-:W3:Y:S04]  /*c220*/  LDL.LU.64 R6, [R1+0x5b8] ;  /* 0x0005b80001067983 */ /* 0x002ee80000300a00 */
[----:B---3--:R1:W-:Y:S04]  /*c230*/  STL.64 [R1+0x15a8], R6 ;  /* 0x0015a80601007387 */ /* 0x0083e80000100a00 */
[----:B--2---:R2:W-:Y:S01]  /*c240*/  STL.64 [R1+0x15a0], R4 ;  /* 0x0015a00401007387 */ /* 0x0045e20000100a00 */
[----:B-1----:R-:W-:-:S02]  /*c250*/  IMAD.MOV.U32 R6, RZ, RZ, R22 ;  /* 0x000000ffff067224 */ /* 0x002fc400078e0016 */
[----:B------:R-:W-:Y:S01]  /*c260*/  IMAD.MOV.U32 R7, RZ, RZ, R23 ;  /* 0x000000ffff077224 */ /* 0x000fe200078e0017 */
[----:B--2---:R-:W2:Y:S01]  /*c270*/  LDL.LU R4, [R1+0x30] ;  /* 0x0000300001047983 */ /* 0x004ea20000300800 */
[----:B----4-:R-:W-:-:S03]  /*c280*/  IMAD.MOV.U32 R5, RZ, RZ, R21 ;  /* 0x000000ffff057224 */ /* 0x010fc600078e0015 */
[----:B------:R-:W3:Y:S04]  /*c290*/  LDL.LU R21, [R1+0x15d4] ;  /* 0x0015d40001157983 */ /* 0x000ee80000300800 */
[----:B------:R-:W4:Y:S04]  /*c2a0*/  LDL.LU R22, [R1+0x15d0] ;  /* 0x0015d00001167983 */ /* 0x000f280000300800 */
[----:B------:R-:W4:Y:S04]  /*c2b0*/  LDL.LU R23, [R1+0x15cc] ;  /* 0x0015cc0001177983 */ /* 0x000f280000300800 */
[----:B------:R-:W2:Y:S04]  /*c2c0*/  LDL.LU.64 R24, [R1+0x560] ;  /* 0x0005600001187983 */ /* 0x000ea80000300a00 */
[----:B------:R-:W2:Y:S04]  /*c2d0*/  LDL.LU.64 R26, [R1+0x568] ;  /* 0x00056800011a7983 */ /* 0x000ea80000300a00 */
[----:B--2---:R-:W-:Y:S04]  /*c2e0*/  STL.64 [R1+0x1588], R26 ;  /* 0x0015881a01007387 */ /* 0x004fe80000100a00 */
[----:B------:R1:W-:Y:S04]  /*c2f0*/  STL.64 [R1+0x1580], R24 ;  /* 0x0015801801007387 */ /* 0x0003e80000100a00 */
[----:B-1----:R-:W2:Y:S04]  /*c300*/  LDL.LU.64 R24, [R1+0x580] ;  /* 0x0005800001187983 */ /* 0x002ea80000300a00 */
[----:B------:R-:W2:Y:S04]  /*c310*/  LDL.LU.64 R26, [R1+0x588] ;  /* 0x00058800011a7983 */ /* 0x000ea80000300a00 */
[----:B--2---:R-:W-:Y:S04]  /*c320*/  STL.64 [R1+0x15b8], R26 ;  /* 0x0015b81a01007387 */ /* 0x004fe80000100a00 */
[----:B------:R1:W-:Y:S04]  /*c330*/  STL.64 [R1+0x15b0], R24 ;  /* 0x0015b01801007387 */ /* 0x0003e80000100a00 */
[----:B-1----:R-:W2:Y:S04]  /*c340*/  LDL.LU.64 R24, [R1+0x5c0] ;  /* 0x0005c00001187983 */ /* 0x002ea80000300a00 */
[----:B------:R-:W2:Y:S04]  /*c350*/  LDL.LU.64 R26, [R1+0x5c8] ;  /* 0x0005c800011a7983 */ /* 0x000ea80000300a00 */
[----:B------:R1:W-:Y:S04]  /*c360*/  STL.64 [R1+0x1530], R14 ;  /* 0x0015300e01007387 */ /* 0x0003e80000100a00 */
[----:B------:R3:W-:Y:S01]  /*c370*/  STL.64 [R1+0x1528], R12 ;  /* 0x0015280c01007387 */ /* 0x0007e20000100a00 */
[----:B-1----:R-:W-:-:S02]  /*c380*/  IMAD.MOV.U32 R14, RZ, RZ, R2 ;  /* 0x000000ffff0e7224 */ /* 0x002fc400078e0002 */
[----:B---3--:R-:W-:Y:S02]  /*c390*/  IMAD.MOV.U32 R12, RZ, RZ, R3 ;  /* 0x000000ffff0c7224 */ /* 0x008fe400078e0003 */
[----:B------:R-:W3:Y:S01]  /*c3a0*/  LDL.LU R3, [R1+0x15c8] ;  /* 0x0015c80001037983 */ /* 0x000ee20000300800 */
[----:B------:R-:W-:-:S03]  /*c3b0*/  IMAD.MOV.U32 R13, RZ, RZ, R0 ;  /* 0x000000ffff0d7224 */ /* 0x000fc600078e0000 */
[----:B------:R-:W2:Y:S04]  /*c3c0*/  LDL.LU R0, [R1+0x15c4] ;  /* 0x0015c40001007983 */ /* 0x000ea80000300800 */
[----:B------:R-:W2:Y:S04]  /*c3d0*/  LDL.LU R2, [R1+0x15c0] ;  /* 0x0015c00001027983 */ /* 0x000ea80000300800 */
[----:B----4-:R-:W-:Y:S04]  /*c3e0*/  STL.64 [R1+0x1510], R22 ;  /* 0x0015101601007387 */ /* 0x010fe80000100a00 */
[----:B------:R1:W-:Y:S04]  /*c3f0*/  STL.64 [R1+0x1508], R20 ;  /* 0x0015081401007387 */ /* 0x0003e80000100a00 */
[----:B-1----:R-:W4:Y:S04]  /*c400*/  LDL.LU.64 R20, [R1+0x260] ;  /* 0x0002600001147983 */ /* 0x002f280000300a00 */
[----:B------:R-:W4:Y:S04]  /*c410*/  LDL.LU.64 R22, [R1+0x268] ;  /* 0x0002680001167983 */ /* 0x000f280000300a00 */
[----:B------:R-:W-:Y:S04]  /*c420*/  STL [R1+0x12e0], R28 ;  /* 0x0012e01c01007387 */ /* 0x000fe80000100800 */
[----:B------:R-:W-:Y:S04]  /*c430*/  STL.64 [R1+0x1550], R18 ;  /* 0x0015501201007387 */ /* 0x000fe80000100a00 */
[----:B------:R1:W-:Y:S01]  /*c440*/  STL.64 [R1+0x1548], R16 ;  /* 0x0015481001007387 */ /* 0x0003e20000100a00 */
[----:B----4-:R-:W-:Y:S11]  /*c450*/  HMMA.1688.F32.TF32 R8, R16, R8, R20 ;  /* 0x000000081008723c */ /* 0x010ff60000081014 */
[----:B------:R-:W-:Y:S11]  /*c460*/  @!UPT UIADD3 URZ, URZ, URZ, URZ ;  /* 0x0000003f3f3ff290 */ /* 0x000ff6000fffe03f */
[----:B------:R-:W-:Y:S01]  /*c470*/  @!UPT UIADD3 URZ, URZ, URZ, URZ ;  /* 0x0000003f3f3ff290 */ /* 0x000fe2000fffe03f */
[----:B------:R-:W-:Y:S04]  /*c480*/  STL.64 [R1+0x420], R8 ;  /* 0x0004200801007387 */ /* 0x000fe80000100a00 */
[----:B------:R-:W-:Y:S04]  /*c490*/  STL.64 [R1+0x428], R10 ;  /* 0x0004280a01007387 */ /* 0x000fe80000100a00 */
[----:B---3--:R-:W2:Y:S04]  /*c4a0*/  LDSM.16.M88.4 R8, [R3+0x27000] ;  /* 0x027000000308783b */ /* 0x008ea80000000200 */
[----:B-1----:R-:W3:Y:S04]  /*c4b0*/  LDL.LU.64 R16, [R1+0x510] ;  /* 0x0005100001107983 */ /* 0x002ee80000300a00 */
[----:B------:R-:W3:Y:S01]  /*c4c0*/  LDL.LU.64 R18, [R1+0x518] ;  /* 0x0005180001127983 */ /* 0x000ee20000300a00 */
[----:B--2---:R-:W-:Y:S03]  /*c4d0*/  HMMA.1688.F32.TF32 R4, R4, R8, R24 ;  /* 0x000000080404723c */ /* 0x004fe60000081018 */
[----:B------:R-:W-:Y:S04]  /*c4e0*/  STL.64 [R1+0x58], R10 ;  /* 0x0000580a01007387 */ /* 0x000fe80000100a00 */
[----:B------:R-:W2:Y:S04]  /*c4f0*/  LDL.LU.64 R26, [R1+0x15b8] ;  /* 0x0015b800011a7983 */ /* 0x000ea80000300a00 */
[----:B------:R-:W2:Y:S11]  /*c500*/  LDL.LU.64 R24, [R1+0x15b0] ;  /* 0x0015b00001187983 */ /* 0x000eb60000300a00 */
[----:B------:R-:W-:Y:S01]  /*c510*/  @!UPT UIADD3 URZ, URZ, URZ, URZ ;  /* 0x0000003f3f3ff290 */ /* 0x000fe2000fffe03f */
[----:B------:R-:W-:Y:S04]  /*c520*/  STL.64 [R1+0x30], R4 ;  /* 0x0000300401007387 */ /* 0x000fe80000100a00 */
[----:B------:R1:W-:Y:S04]  /*c530*/  STL.64 [R1+0x38], R6 ;  /* 0x0000380601007387 */ /* 0x0003e80000100a00 */
[----:B-1----:R-:W4:Y:S04]  /*c540*/  LDL.LU.64 R6, [R1+0x15a8] ;  /* 0x0015a80001067983 */ /* 0x002f280000300a00 */
[----:B------:R-:W4:Y:S01]  /*c550*/  LDL.LU.64 R4, [R1+0x15a0] ;  /* 0x0015a00001047983 */ /* 0x000f220000300a00 */
[----:B------:R-:W-:-:S07]  /*c560*/  IMAD.MOV.U32 R15, RZ, RZ, R29 ;  /* 0x000000ffff0f7224 */ /* 0x000fce00078e001d */
[----:B----4-:R-:W-:Y:S01]  /*c570*/  HMMA.1688.F32.TF32 R12, R12, R8, R4 ;  /* 0x000000080c0c723c */ /* 0x010fe20000081004 */
[----:B------:R-:W2:Y:S04]  /*c580*/  LDL.LU.64 R6, [R1+0x1598] ;  /* 0x0015980001067983 */ /* 0x000ea80000300a00 */
[----:B------:R-:W2:Y:S11]  /*c590*/  LDL.LU.64 R4, [R1+0x1590] ;  /* 0x0015900001047983 */ /* 0x000eb60000300a00 */
[----:B------:R-:W-:Y:S07]  /*c5a0*/  @!UPT UIADD3 URZ, URZ, URZ, URZ ;  /* 0x0000003f3f3ff290 */ /* 0x000fee000fffe03f */
[----:B------:R1:W-:Y:S01]  /*c5b0*/  STL.64 [R1+0x20], R12 ;  /* 0x0000200c01007387 */ /* 0x0003e20000100a00 */
[----:B------:R-:W-:-:S03]  /*c5c0*/  IMAD.MOV.U32 R29, RZ, RZ, R15 ;  /* 0x000000ffff1d7224 */ /* 0x000fc600078e000f */
[----:B------:R4:W-:Y:S04]  /*c5d0*/  STL [R1+0x28], R14 ;  /* 0x0000280e01007387 */ /* 0x0009e80000100800 */
[----:B-1----:R-:W3:Y:S04]  /*c5e0*/  LDL.LU.64 R12, [R1+0x4b0] ;  /* 0x0004b000010c7983 */ /* 0x002ee80000300a00 */
[----:B----4-:R-:W4:Y:S04]  /*c5f0*/  LDL.LU.64 R14, [R1+0x4b8] ;  /* 0x0004b800010e7983 */ /* 0x010f280000300a00 */
        /* <DEDUP_REMOVED lines=9> */
[----:B--2---:R-:W-:Y:S02]  /*c690*/  HMMA.1688.F32.TF32 R4, R4, R8, R24 ;  /* 0x000000080404723c */ /* 0x004fe40000081018 */
[----:B------:R-:W2:Y:S11]  /*c6a0*/  LDL.LU.64 R26, [R1+0x1568] ;  /* 0x00156800011a7983 */ /* 0x000eb60000300a00 */
[----:B------:R-:W-:Y:S10]  /*c6b0*/  @!UPT UIADD3 URZ, URZ, URZ, URZ ;  /* 0x0000003f3f3ff290 */ /* 0x000ff4000fffe03f */
[----:B------:R-:W-:Y:S01]  /*c6c0*/  STL [R1+0x4], R5 ;  /* 0x0000040501007387 */ /* 0x000fe20000100800 */
[----:B------:R-:W-:-:S03]  /*c6d0*/  IMAD.MOV.U32 R25, RZ, RZ, R4 ;  /* 0x000000ffff197224 */ /* 0x000fc600078e0004 */
[----:B------:R1:W-:Y:S04]  /*c6e0*/  STL.64 [R1+0x8], R6 ;  /* 0x0000080601007387 */ /* 0x0003e80000100a00 */
[----:B-1----:R-:W3:Y:S04]  /*c6f0*/  LDL.LU.64 R6, [R1+0x1560] ;  /* 0x0015600001067983 */ /* 0x002ee80000300a00 */
[----:B------:R-:W3:Y:S01]  /*c700*/  LDL.LU.64 R4, [R1+0x1558] ;  /* 0x0015580001047983 */ /* 0x000ee20000300a00 */
[----:B------:R-:W-:-:S03]  /*c710*/  IMAD.MOV.U32 R21, RZ, RZ, R10 ;  /* 0x000000ffff157224 */ /* 0x000fc600078e000a */
[----:B------:R-:W-:Y:S01]  /*c720*/  STL [R1+0x145c], R25 ;  /* 0x00145c1901007387 */ /* 0x000fe20000100800 */
[----:B------:R-:W-:Y:S02]  /*c730*/  IMAD.MOV.U32 R20, RZ, RZ, R11 ;  /* 0x000000ffff147224 */ /* 0x000fe400078e000b */
[----:B------:R-:W-:Y:S02]  /*c740*/  IMAD.MOV.U32 R22, RZ, RZ, R8 ;  /* 0x000000ffff167224 */ /* 0x000fe400078e0008 */
[----:B------:R-:W-:Y:S01]  /*c750*/  IMAD.MOV.U32 R3, RZ, RZ, R9 ;  /* 0x000000ffff037224 */ /* 0x000fe200078e0009 */
[----:B---3--:R-:W-:Y:S01]  /*c760*/  HMMA.1688.F32.TF32 R4, R4, R8, R16 ;  /* 0x000000080404723c */ /* 0x008fe20000081010 */
[----:B------:R-:W3:Y:S04]  /*c770*/  LDL.LU.64 R18, [R1+0x1550] ;  /* 0x0015500001127983 */ /* 0x000ee80000300a00 */
[----:B------:R-:W3:Y:S04]  /*c780*/  LDL.LU.64 R16, [R1+0x1548] ;  /* 0x0015480001107983 */ /* 0x000ee80000300a00 */
[----:B------:R-:W4:Y:S04]  /*c790*/  LDL.LU.64 R10, [R1+0x1540] ;  /* 0x00154000010a7983 */ /* 0x000f280000300a00 */
[----:B------:R-:W4:Y:S10]  /*c7a0*/  LDL.LU.64 R8, [R1+0x1538] ;  /* 0x0015380001087983 */ /* 0x000f340000300a00 */
[----:B------:R1:W-:Y:S01]  /*c7b0*/  STL [R1+0x264], R5 ;  /* 0x0002640501007387 */ /* 0x0003e20000100800 */
[----:B------:R-:W-:-:S02]  /*c7c0*/  IMAD.MOV.U32 R24, RZ, RZ, R4 ;  /* 0x000000ffff187224 */ /* 0x000fc400078e0004 */
[----:B------:R-:W-:Y:S02]  /*c7d0*/  IMAD.MOV.U32 R4, RZ, RZ, R22 ;  /* 0x000000ffff047224 */ /* 0x000fe400078e0016 */
[----:B-1----:R-:W-:Y:S01]  /*c7e0*/  IMAD.MOV.U32 R5, RZ, RZ, R3 ;  /* 0x000000ffff057224 */ /* 0x002fe200078e0003 */
[----:B------:R-:W-:Y:S01]  /*c7f0*/  STL [R1+0x268], R6 ;  /* 0x0002680601007387 */ /* 0x000fe20000100800 */
[----:B------:R-:W-:-:S03]  /*c800*/  IMAD.MOV.U32 R28, RZ, RZ, R7 ;  /* 0x000000ffff1c7224 */ /* 0x000fc600078e0007 */
[----:B--2---:R-:W-:Y:S04]  /*c810*/  STL.64 [R1+0x1500], R26 ;  /* 0x0015001a01007387 */ /* 0x004fe80000100a00 */
[----:B------:R1:W-:Y:S04]  /*c820*/  STL [R1+0x14f8], R24 ;  /* 0x0014f81801007387 */ /* 0x0003e80000100800 */
[----:B-1----:R-:W3:Y:S04]  /*c830*/  LDL.LU.64 R24, [R1+0x2f0] ;  /* 0x0002f00001187983 */ /* 0x002ee80000300a00 */
[----:B------:R-:W3:Y:S04]  /*c840*/  LDL.LU.64 R26, [R1+0x2f8] ;  /* 0x0002f800011a7983 */ /* 0x000ee80000300a00 */
[----:B------:R-:W-:Y:S01]  /*c850*/  STL [R1+0x1498], R28 ;  /* 0x0014981c01007387 */ /* 0x000fe20000100800 */
[-C--:B----4-:R-:W-:Y:S03]  /*c860*/  HMMA.1688.F32.TF32 R8, R8, R4.reuse, R12 ;  /* 0x000000040808723c */ /* 0x090fe6000008100c */
[----:B------:R-:W2:Y:S04]  /*c870*/  LDL.LU.64 R14, [R1+0x1530] ;  /* 0x00153000010e7983 */ /* 0x000ea80000300a00 */
[----:B------:R-:W2:Y:S11]  /*c880*/  LDL.LU.64 R12, [R1+0x1528] ;  /* 0x00152800010c7983 */ /* 0x000eb60000300a00 */
[----:B------:R-:W-:Y:S05]  /*c890*/  @!UPT UIADD3 URZ, URZ, URZ, URZ ;  /* 0x0000003f3f3ff290 */ /* 0x000fea000fffe03f */
[----:B------:R1:W-:Y:S04]  /*c8a0*/  STL.64 [R1+0x270], R8 ;  /* 0x0002700801007387 */ /* 0x0003e80000100a00 */
[----:B------:R4:W-:Y:S04]  /*c8b0*/  STL.64 [R1+0x278], R10 ;  /* 0x0002780a01007387 */ /* 0x0009e80000100a00 */
[----:B-1----:R-:W2:Y:S04]  /*c8c0*/  LDL.LU.64 R8, [R1+0x450] ;  /* 0x0004500001087983 */ /* 0x002ea80000300a00 */
[----:B----4-:R-:W2:Y:S02]  /*c8d0*/  LDL.LU.64 R10, [R1+0x458] ;  /* 0x00045800010a7983 */ /* 0x010ea40000300a00 */
[-C--:B--2---:R-:W-:Y:S02]  /*c8e0*/  HMMA.1688.F32.TF32 R12, R12, R4.reuse, R8 ;  /* 0x000000040c0c723c */ /* 0x084fe40000081008 */
[----:B------:R-:W-:Y:S04]  /*c8f0*/  LDS R8, [R2+0x4000] ;  /* 0x0040000002087984 */ /* 0x000fe80000000800 */
[----:B------:R-:W-:Y:S02]  /*c900*/  LDS R10, [R2+0x6000] ;  /* 0x00600000020a7984 */ /* 0x000fe40000000800 */
[----:B---3--:R-:W-:Y:S02]  /*c910*/  HMMA.1688.F32.TF32 R4, R16, R4, R24 ;  /* 0x000000041004723c */ /* 0x008fe40000081018 */
[----:B------:R-:W-:Y:S04]  /*c920*/  LDS R18, [R2+0x6200] ;  /* 0x0062000002127984 */ /* 0x000fe80000000800 */
[----:B------:R-:W-:Y:S04]  /*c930*/  LDS R19, [R0+0x6200] ;  /* 0x0062000000137984 */ /* 0x000fe80000000800 */
[----:B------:R-:W-:Y:S04]  /*c940*/  LDS R16, [R2+0x4200] ;  /* 0x0042000002107984 */ /* 0x000fe80000000800 */
[----:B------:R-:W-:Y:S04]  /*c950*/  LDS R17, [R0+0x4200] ;  /* 0x0042000000117984 */ /* 0x000fe80000000800 */
[----:B------:R-:W-:Y:S01]  /*c960*/  STL.64 [R1+0x300], R12 ;  /* 0x0003000c01007387 */ /* 0x000fe20000100a00 */
[----:B------:R-:W-:-:S03]  /*c970*/  IMAD.MOV.U32 R3, RZ, RZ, R15 ;  /* 0x000000ffff037224 */ /* 0x000fc600078e000f */
[----:B------:R-:W-:Y:S04]  /*c980*/  STL [R1+0x308], R14 ;  /* 0x0003080e01007387 */ /* 0x000fe80000100800 */
[----:B------:R-:W1:Y:S04]  /*c990*/  LDS R12, [R2+0x4100] ;  /* 0x00410000020c7984 */ /* 0x000e680000000800 */
[----:B------:R-:W2:Y:S04]  /*c9a0*/  LDS R14, [R2+0x6100] ;  /* 0x00610000020e7984 */ /* 0x000ea80000000800 */
[----:B------:R-:W3:Y:S04]  /*c9b0*/  LDS R15, [R0+0x6100] ;  /* 0x00610000000f7984 */ /* 0x000ee80000000800 */
[----:B------:R-:W4:Y:S04]  /*c9c0*/  LDS R13, [R0+0x4100] ;  /* 0x00410000000d7984 */ /* 0x000f280000000800 */
[----:B------:R-:W-:Y:S04]  /*c9d0*/  STL [R1+0x149c], R3 ;  /* 0x00149c0301007387 */ /* 0x000fe80000100800 */
[----:B------:R-:W-:Y:S04]  /*c9e0*/  STL.64 [R1+0x400], R4 ;  /* 0x0004000401007387 */ /* 0x000fe80000100a00 */
[----:B------:R-:W-:Y:S04]  /*c9f0*/  STL.64 [R1+0x408], R6 ;  /* 0x0004080601007387 */ /* 0x000fe80000100a00 */
[----:B------:R-:W-:Y:S04]  /*ca00*/  LDS R6, [R2+0x6300] ;  /* 0x0063000002067984 */ /* 0x000fe80000000800 */
[----:B------:R-:W4:Y:S04]  /*ca10*/  LDS R7, [R0+0x6300] ;  /* 0x0063000000077984 */ /* 0x000f280000000800 */
[----:B------:R-:W-:Y:S04]  /*ca20*/  LDS R9, [R0+0x4000] ;  /* 0x0040000000097984 */ /* 0x000fe80000000800 */
[----:B-1----:R1:W-:Y:S04]  /*ca30*/  STL [R1+0x14a0], R12 ;  /* 0x0014a00c01007387 */ /* 0x0023e80000100800 */
[----:B--2---:R-:W-:Y:S04]  /*ca40*/  STL [R1+0x14a4], R14 ;  /* 0x0014a40e01007387 */ /* 0x004fe80000100800 */
[----:B---3--:R-:W-:Y:S04]  /*ca50*/  STL [R1+0x14bc], R15 ;  /* 0x0014bc0f01007387 */ /* 0x008fe80000100800 */
[----:B----4-:R2:W-:Y:S04]  /*ca60*/  STL [R1+0x14b8], R13 ;  /* 0x0014b80d01007387 */ /* 0x0105e80000100800 */
[----:B-1----:R-:W3:Y:S04]  /*ca70*/  LDL.LU R12, [R1+0x170] ;  /* 0x00017000010c7983 */ /* 0x002ee80000300800 */
[----:B------:R-:W1:Y:S04]  /*ca80*/  LDS R11, [R0+0x6000] ;  /* 0x00600000000b7984 */ /* 0x000e680000000800 */
[----:B--2---:R-:W3:Y:S04]  /*ca90*/  LDL.LU R13, [R1+0x174] ;  /* 0x00017400010d7983 */ /* 0x004ee80000300800 */
[----:B------:R-:W2:Y:S04]  /*caa0*/  LDL.LU R14, [R1+0x178] ;  /* 0x00017800010e7983 */ /* 0x000ea80000300800 */
[----:B------:R-:W2:Y:S04]  /*cab0*/  LDL.LU R15, [R1+0x17c] ;  /* 0x00017c00010f7983 */ /* 0x000ea80000300800 */
[----:B------:R-:W4:Y:S04]  /*cac0*/  LDL.LU R24, [R1+0x200] ;  /* 0x0002000001187983 */ /* 0x000f280000300800 */
[----:B------:R-:W4:Y:S04]  /*cad0*/  LDL.LU R25, [R1+0x204] ;  /* 0x0002040001197983 */ /* 0x000f280000300800 */
[----:B------:R-:W2:Y:S04]  /*cae0*/  LDL.LU R26, [R1+0x208] ;  /* 0x00020800011a7983 */ /* 0x000ea80000300800 */
[----:B------:R-:W2:Y:S04]  /*caf0*/  LDL.LU R27, [R1+0x20c] ;  /* 0x00020c00011b7983 */ /* 0x000ea80000300800 */
[----:B------:R-:W-:Y:S04]  /*cb00*/  LDS R4, [R2+0x4300] ;  /* 0x0043000002047984 */ /* 0x000fe80000000800 */
[----:B------:R-:W1:Y:S04]  /*cb10*/  LDS R5, [R0+0x4300] ;  /* 0x0043000000057984 */ /* 0x000e680000000800 */
[----:B--2---:R-:W-:Y:S04]  /*cb20*/  STL.64 [R1+0x1520], R26 ;  /* 0x0015201a01007387 */ /* 0x004fe80000100a00 */
[----:B----4-:R2:W-:Y:S04]  /*cb30*/  STL.64 [R1+0x1518], R24 ;  /* 0x0015181801007387 */ /* 0x0105e80000100a00 */
[----:B------:R-:W1:Y:S04]  /*cb40*/  LDL R22, [R1+0x48] ;  /* 0x0000480001167983 */ /* 0x000e680000100800 */
[----:B------:R-:W1:Y:S04]  /*cb50*/  LDL R23, [R1+0x4c] ;  /* 0x00004c0001177983 */ /* 0x000e680000100800 */
[----:B--2---:R-:W1:Y:S04]  /*cb60*/  LDL.LU R24, [R1+0x250] ;  /* 0x0002500001187983 */ /* 0x004e680000300800 */
[----:B------:R-:W1:Y:S04]  /*cb70*/  LDL.LU R25, [R1+0x254] ;  /* 0x0002540001197983 */ /* 0x000e680000300800 */
[----:B------:R-:W1:Y:S04]  /*cb80*/  LDL.LU R26, [R1+0x258] ;  /* 0x00025800011a7983 */ /* 0x000e680000300800 */
[----:B------:R-:W1:Y:S04]  /*cb90*/  LDL.LU R27, [R1+0x25c] ;  /* 0x00025c00011b7983 */ /* 0x000e680000300800 */
[----:B------:R2:W-:Y:S04]  /*cba0*/  STL.64 [R1+0x14c8], R14 ;  /* 0x0014c80e01007387 */ /* 0x0005e80000100a00 */
[----:B---3--:R-:W-:Y:S04]  /*cbb0*/  STL.64 [R1+0x14c0], R12 ;  /* 0x0014c00c01007387 */ /* 0x008fe80000100a00 */
[----:B--2---:R-:W2:Y:S04]  /*cbc0*/  LDL.64 R14, [R1+0x88] ;  /* 0x00008800010e7983 */ /* 0x004ea80000100a00 */
[----:B--2---:R2:W-:Y:S04]  /*cbd0*/  STL.64 [R1+0x14d8], R14 ;  /* 0x0014d80e01007387 */ /* 0x0045e80000100a00 */
[----:B--2---:R-:W2:Y:S04]  /*cbe0*/  LDL.64 R14, [R1+0xa8] ;  /* 0x0000a800010e7983 */ /* 0x004ea80000100a00 */
[----:B--2---:R-:W-:Y:S04]  /*cbf0*/  STL.64 [R1+0x14f0], R14 ;  /* 0x0014f00e01007387 */ /* 0x004fe80000100a00 */
[----:B------:R-:W-:Y:S04]  /*cc00*/  STL.64 [R1+0x1418], R18 ;  /* 0x0014181201007387 */ /* 0x000fe80000100a00 */
[----:B------:R2:W-:Y:S04]  /*cc10*/  STL.64 [R1+0x1410], R16 ;  /* 0x0014101001007387 */ /* 0x0005e80000100a00 */
[----:B--2---:R-:W2:Y:S04]  /*cc20*/  LDL.LU R16, [R1+0x30] ;  /* 0x0000300001107983 */ /* 0x004ea80000300800 */
[----:B------:R-:W2:Y:S04]  /*cc30*/  LDL.LU R17, [R1+0x34] ;  /* 0x0000340001117983 */ /* 0x000ea80000300800 */
[----:B------:R-:W3:Y:S04]  /*cc40*/  LDL.LU R18, [R1+0x38] ;  /* 0x0000380001127983 */ /* 0x000ee80000300800 */
[----:B------:R-:W3:Y:S04]  /*cc50*/  LDL.LU R19, [R1+0x3c] ;  /* 0x00003c0001137983 */ /* 0x000ee80000300800 */
[----:B------:R-:W4:Y:S04]  /*cc60*/  LDL.LU R12, [R1+0x1d0] ;  /* 0x0001d000010c7983 */ /* 0x000f280000300800 */
[----:B------:R-:W4:Y:S04]  /*cc70*/  LDL.LU R13, [R1+0x1d4] ;  /* 0x0001d400010d7983 */ /* 0x000f280000300800 */
[----:B------:R-:W4:Y:S04]  /*cc80*/  LDL.LU R14, [R1+0x1d8] ;  /* 0x0001d800010e7983 */ /* 0x000f280000300800 */
[----:B------:R-:W4:Y:S04]  /*cc90*/  LDL.LU R15, [R1+0x1dc] ;  /* 0x0001dc00010f7983 */ /* 0x000f280000300800 */
[----:B---3--:R3:W-:Y:S04]  /*cca0*/  STL.64 [R1+0x14b0], R18 ;  /* 0x0014b01201007387 */ /* 0x0087e80000100a00 */
[----:B--2---:R2:W-:Y:S04]  /*ccb0*/  STL.64 [R1+0x14a8], R16 ;  /* 0x0014a81001007387 */ /* 0x0045e80000100a00 */
[----:B---3--:R-:W3:Y:S04]  /*ccc0*/  LDL.64 R18, [R1+0x78] ;  /* 0x0000780001127983 */ /* 0x008ee80000100a00 */
[----:B---3--:R3:W-:Y:S04]  /*ccd0*/  STL.64 [R1+0x14d0], R18 ;  /* 0x0014d01201007387 */ /* 0x0087e80000100a00 */
[----:B--2---:R-:W2:Y:S04]  /*cce0*/  LDL.LU R16, [R1+0x180] ;  /* 0x0001800001107983 */ /* 0x004ea80000300800 */
[----:B------:R-:W2:Y:S04]  /*ccf0*/  LDL.LU R17, [R1+0x184] ;  /* 0x0001840001117983 */ /* 0x000ea80000300800 */
[----:B---3--:R-:W3:Y:S04]  /*cd00*/  LDL.LU R18, [R1+0x188] ;  /* 0x0001880001127983 */ /* 0x008ee80000300800 */
[----:B------:R-:W3:Y:S04]  /*cd10*/  LDL.LU R19, [R1+0x18c] ;  /* 0x00018c0001137983 */ /* 0x000ee80000300800 */
[----:B---3--:R-:W-:Y:S04]  /*cd20*/  STL.64 [R1+0x14e8], R18 ;  /* 0x0014e81201007387 */ /* 0x008fe80000100a00 */
[----:B--2---:R2:W-:Y:S04]  /*cd30*/  STL.64 [R1+0x14e0], R16 ;  /* 0x0014e01001007387 */ /* 0x0045e80000100a00 */
[----:B--2---:R-:W2:Y:S04]  /*cd40*/  LDL.LU R16, [R1+0x190] ;  /* 0x0001900001107983 */ /* 0x004ea80000300800 */
[----:B------:R-:W2:Y:S04]  /*cd50*/  LDL.LU R17, [R1+0x194] ;  /* 0x0001940001117983 */ /* 0x000ea80000300800 */
[----:B------:R-:W2:Y:S04]  /*cd60*/  LDL.LU R18, [R1+0x198] ;  /* 0x0001980001127983 */ /* 0x000ea80000300800 */
[----:B------:R-:W2:Y:S04]  /*cd70*/  LDL.LU R19, [R1+0x19c] ;  /* 0x00019c0001137983 */ /* 0x000ea80000300800 */
[----:B------:R3:W-:Y:S02]  /*cd80*/  STL.64 [R1+0x1390], R6 ;  /* 0x0013900601007387 */ /* 0x0007e40000100a00 */
[----:B---3--:R-:W-:-:S02]  /*cd90*/  IMAD.MOV.U32 R6, RZ, RZ, R21 ;  /* 0x000000ffff067224 */ /* 0x008fc400078e0015 */
[----:B------:R-:W-:Y:S02]  /*cda0*/  IMAD.MOV.U32 R7, RZ, RZ, R20 ;  /* 0x000000ffff077224 */ /* 0x000fe400078e0014 */
[C---:B-1----:R-:W-:Y:S01]  /*cdb0*/  HMMA.1688.F32.TF32 R20, R8.reuse, R22, R24 ;  /* 0x000000160814723c */ /* 0x042fe20000081018 */
[----:B------:R-:W-:Y:S04]  /*cdc0*/  STL.64 [R1+0x1388], R4 ;  /* 0x0013880401007387 */ /* 0x000fe80000100a00 */
[----:B------:R-:W3:Y:S04]  /*cdd0*/  LDL.LU.64 R26, [R1+0x1520] ;  /* 0x00152000011a7983 */ /* 0x000ee80000300a00 */
[----:B------:R-:W3:Y:S11]  /*cde0*/  LDL.LU.64 R24, [R1+0x1518] ;  /* 0x0015180001187983 */ /* 0x000ef60000300a00 */
[----:B------:R-:W-:Y:S03]  /*cdf0*/  @!UPT UIADD3 URZ, URZ, URZ, URZ ;  /* 0x0000003f3f3ff290 */ /* 0x000fe6000fffe03f */
[----:B------:R-:W-:Y:S04]  /*ce00*/  STL.64 [R1+0x2f0], R20 ;  /* 0x0002f01401007387 */ /* 0x000fe80000100a00 */
[----:B------:R1:W-:Y:S04]  /*ce10*/  STL.64 [R1+0x2f8], R22 ;  /* 0x0002f81601007387 */ /* 0x0003e80000100a00 */
[----:B-1----:R-:W3:Y:S04]  /*ce20*/  LDL.LU.64 R22, [R1+0x1510] ;  /* 0x0015100001167983 */ /* 0x002ee80000300a00 */
[----:B------:R-:W2:Y:S01]  /*ce30*/  LDL.LU.64 R20, [R1+0x1508] ;  /* 0x0015080001147983 */ /* 0x000ea20000300a00 */
[C---:B---3--:R-:W-:Y:S11]  /*ce40*/  HMMA.1688.F32.TF32 R24, R8.reuse, R22, R24 ;  /* 0x000000160818723c */ /* 0x048ff60000081018 */
[----:B------:R-:W-:Y:S11]  /*ce50*/  @!UPT UIADD3 URZ, URZ, URZ, URZ ;  /* 0x0000003f3f3ff290 */ /* 0x000ff6000fffe03f */
[----:B------:R-:W-:Y:S01]  /*ce60*/  @!UPT UIADD3 URZ, URZ, URZ, URZ ;  /* 0x0000003f3f3ff290 */ /* 0x000fe2000fffe03f */
[----:B------:R-:W-:Y:S04]  /*ce70*/  STL.64 [R1+0x4d0], R24 ;  /* 0x0004d01801007387 */ /* 0x000fe80000100a00 */
[----:B------:R1:W-:Y:S04]  /*ce80*/  STL.64 [R1+0x4d8], R26 ;  /* 0x0004d81a01007387 */ /* 0x0003e80000100a00 */
[----:B-1----:R-:W4:Y:S04]  /*ce90*/  LDL.LU.64 R26, [R1+0x1500] ;  /* 0x00150000011a7983 */ /* 0x002f280000300a00 */
[----:B------:R-:W3:Y:S04]  /*cea0*/  LDL.LU R24, [R1+0x14f8] ;  /* 0x0014f80001187983 */ /* 0x000ee80000300800 */
[----:B------:R-:W-:Y:S04]  /*ceb0*/  STL.64 [R1+0x1480], R22 ;  /* 0x0014801601007387 */ /* 0x000fe80000100a00 */
[----:B--2---:R1:W-:Y:S04]  /*cec0*/  STL.64 [R1+0x1478], R20 ;  /* 0x0014781401007387 */ /* 0x0043e80000100a00 */
[----:B-1----:R-:W2:Y:S04]  /*ced0*/  LDL.LU R20, [R1+0x160] ;  /* 0x0001600001147983 */ /* 0x002ea80000300800 */
[----:B------:R-:W2:Y:S04]  /*cee0*/  LDL.LU R21, [R1+0x164] ;  /* 0x0001640001157983 */ /* 0x000ea80000300800 */
[----:B------:R-:W2:Y:S04]  /*cef0*/  LDL.LU R22, [R1+0x168] ;  /* 0x0001680001167983 */ /* 0x000ea80000300800 */
[----:B------:R-:W2:Y:S01]  /*cf00*/  LDL.LU R23, [R1+0x16c] ;  /* 0x00016c0001177983 */ /* 0x000ea20000300800 */
[C---:B----4-:R-:W-:Y:S11]  /*cf10*/  HMMA.1688.F32.TF32 R12, R8.reuse, R26, R12 ;  /* 0x0000001a080c723c */ /* 0x050ff6000008100c */
[----:B------:R-:W-:Y:S11]  /*cf20*/  @!UPT UIADD3 URZ, URZ, URZ, URZ ;  /* 0x0000003f3f3ff290 */ /* 0x000ff6000fffe03f */
[----:B------:R-:W-:Y:S01]  /*cf30*/  @!UPT UIADD3 URZ, URZ, URZ, URZ ;  /* 0x0000003f3f3ff290 */ /* 0x000fe2000fffe03f */
[----:B------:R-:W-:Y:S04]  /*cf40*/  STL.64 [R1+0x540], R12 ;  /* 0x0005400c01007387 */ /* 0x000fe80000100a00 */
[----:B------:R1:W-:Y:S04]  /*cf50*/  STL.64 [R1+0x548], R14 ;  /* 0x0005480e01007387 */ /* 0x0003e80000100a00 */
[----:B-1----:R-:W4:Y:S02]  /*cf60*/  LDL.LU.64 R14, [R1+0x14f0] ;  /* 0x0014f000010e7983 */ /* 0x002f240000300a00 */
[----:B----4-:R-:W-:Y:S01]  /*cf70*/  HMMA.1688.F32.TF32 R16, R8, R14, R16 ;  /* 0x0000000e0810723c */ /* 0x010fe20000081010 */
[----:B------:R-:W-:-:S02]  /*cf80*/  IMAD.MOV.U32 R29, RZ, RZ, R14 ;  /* 0x000000ffff1d7224 */ /* 0x000fc400078e000e */
[----:B------:R-:W-:Y:S11]  /*cf90*/  IMAD.MOV.U32 R25, RZ, RZ, R15 ;  /* 0x000000ffff197224 */ /* 0x000ff600078e000f */
[----:B------:R-:W-:Y:S09]  /*cfa0*/  @!UPT UIADD3 URZ, URZ, URZ, URZ ;  /* 0x0000003f3f3ff290 */ /* 0x000ff2000fffe03f */
[----:B------:R-:W-:Y:S04]  /*cfb0*/  STL.64 [R1+0x590], R16 ;  /* 0x0005901001007387 */ /* 0x000fe80000100a00 */
[----:B------:R1:W-:Y:S04]  /*cfc0*/  STL.64 [R1+0x598], R18 ;  /* 0x0005981201007387 */ /* 0x0003e80000100a00 */
[----:B-1----:R-:W4:Y:S04]  /*cfd0*/  LDL.LU.64 R18, [R1+0x14e8] ;  /* 0x0014e80001127983 */ /* 0x002f280000300a00 */
[----:B------:R-:W4:Y:S04]  /*cfe0*/  LDL.LU.64 R16, [R1+0x14e0] ;  /* 0x0014e00001107983 */ /* 0x000f280000300a00 */
[----:B------:R-:W4:Y:S04]  /*cff0*/  LDL.LU.64 R14, [R1+0x14d8] ;  /* 0x0014d800010e7983 */ /* 0x000f280000300a00 */
[----:B------:R1:W-:Y:S04]  /*d000*/  STL.64 [R1+0x1470], R26 ;  /* 0x0014701a01007387 */ /* 0x0003e80000100a00 */
[----:B---3--:R-:W-:Y:S04]  /*d010*/  STL.64 [R1+0x1468], R24 ;  /* 0x0014681801007387 */ /* 0x008fe80000100a00 */
[----:B-1----:R-:W2:Y:S01]  /*d020*/  LDL.64 R26, [R1+0x68] ;  /* 0x00006800011a7983 */ /* 0x002ea20000100a00 */
[----:B----4-:R-:W-:Y:S01]  /*d030*/  HMMA.1688.F32.TF32 R16, R8, R14, R16 ;  /* 0x0000000e0810723c */ /* 0x010fe20000081010 */
[----:B------:R-:W-:-:S02]  /*d040*/  IMAD.MOV.U32 R3, RZ, RZ, R14 ;  /* 0x000000ffff037224 */ /* 0x000fc400078e000e */
[----:B------:R-:W-:Y:S11]  /*d050*/  IMAD.MOV.U32 R28, RZ, RZ, R15 ;  /* 0x000000ffff1c7224 */ /* 0x000ff600078e000f */
[----:B------:R-:W-:Y:S09]  /*d060*/  @!UPT UIADD3 URZ, URZ, URZ, URZ ;  /* 0x0000003f3f3ff290 */ /* 0x000ff2000fffe03f */
[----:B------:R-:W-:Y:S04]  /*d070*/  STL.64 [R1+0x5c0], R16 ;  /* 0x0005c01001007387 */ /* 0x000fe80000100a00 */
[----:B------:R1:W-:Y:S04]  /*d080*/  STL.64 [R1+0x5c8], R18 ;  /* 0x0005c81201007387 */ /* 0x0003e80000100a00 */
[----:B-1----:R-:W3:Y:S04]  /*d090*/  LDL.LU.64 R18, [R1+0x14d0] ;  /* 0x0014d00001127983 */ /* 0x002ee80000300a00 */
[----:B------:R-:W3:Y:S04]  /*d0a0*/  LDL.LU.64 R14, [R1+0x14c8] ;  /* 0x0014c800010e7983 */ /* 0x000ee80000300a00 */
[----:B------:R-:W3:Y:S02]  /*d0b0*/  LDL.LU.64 R12, [R1+0x14c0] ;  /* 0x0014c000010c7983 */ /* 0x000ee40000300a00 */
[----:B---3--:R-:W-:Y:S11]  /*d0c0*/  HMMA.1688.F32.TF32 R12, R8, R18, R12 ;  /* 0x00000012080c723c */ /* 0x008ff6000008100c */
[----:B------:R-:W-:Y:S11]  /*d0d0*/  @!UPT UIADD3 URZ, URZ, URZ, URZ ;  /* 0x0000003f3f3ff290 */ /* 0x000ff6000fffe03f */
[----:B------:R-:W-:Y:S01]  /*d0e0*/  @!UPT UIADD3 URZ, URZ, URZ, URZ ;  /* 0x0000003f3f3ff290 */ /* 0x000fe2000fffe03f */
[----:B------:R1:W-:Y:S04]  /*d0f0*/  STL.64 [R1+0x610], R12 ;  /* 0x0006100c01007387 */ /* 0x0003e80000100a00 */
[----:B------:R3:W-:Y:S01]  /*d100*/  STL.64 [R1+0x618], R14 ;  /* 0x0006180e01007387 */ /* 0x0007e20000100a00 */
[----:B-1----:R-:W-:-:S03]  /*d110*/  IMAD.MOV.U32 R12, RZ, RZ, R19 ;  /* 0x000000ffff0c7224 */ /* 0x002fc600078e0013 */
[----:B---3--:R-:W3:Y:S01]  /*d120*/  LDL.LU R15, [R1+0x14bc] ;  /* 0x0014bc00010f7983 */ /* 0x008ee20000300800 */
[----:B------:R-:W-:-:S03]  /*d130*/  IMAD.MOV.U32 R14, RZ, RZ, R18 ;  /* 0x000000ffff0e7224 */ /* 0x000fc600078e0012 */
[----:B------:R-:W3:Y:S04]  /*d140*/  LDL.LU R13, [R1+0x14b8] ;  /* 0x0014b800010d7983 */ /* 0x000ee80000300800 */
[----:B------:R-:W4:Y:S04]  /*d150*/  LDL.LU.64 R18, [R1+0x14b0] ;  /* 0x0014b00001127983 */ /* 0x000f280000300a00 */
[----:B------:R-:W4:Y:S01]  /*d160*/  LDL.LU.64 R16, [R1+0x14a8] ;  /* 0x0014a80001107983 */ /* 0x000f220000300a00 */
[----:B--2---:R-:W-:Y:S11]  /*d170*/  HMMA.1688.F32.TF32 R20, R8, R26, R20 ;  /* 0x0000001a0814723c */ /* 0x004ff60000081014 */
[----:B------:R-:W-:Y:S11]  /*d180*/  @!UPT UIADD3 URZ, URZ, URZ, URZ ;  /* 0x0000003f3f3ff290 */ /* 0x000ff6000fffe03f */
[----:B------:R-:W-:Y:S01]  /*d190*/  @!UPT UIADD3 URZ, URZ, URZ, URZ ;  /* 0x0000003f3f3ff290 */ /* 0x000fe2000fffe03f */
[----:B------:R1:W-:Y:S04]  /*d1a0*/  STL.64 [R1+0x630], R20 ;  /* 0x0006301401007387 */ /* 0x0003e80000100a00 */
[----:B------:R2:W-:Y:S01]  /*d1b0*/  STL.64 [R1+0x638], R22 ;  /* 0x0006381601007387 */ /* 0x0005e20000100a00 */
[----:B-1----:R-:W-:-:S03]  /*d1c0*/  IMAD.MOV.U32 R21, RZ, RZ, R26 ;  /* 0x000000ffff157224 */ /* 0x002fc600078e001a */
[----:B--2---:R-:W2:Y:S04]  /*d1d0*/  LDL.64 R22, [R1+0x48] ;  /* 0x0000480001167983 */ /* 0x004ea80000100a00 */
[----:B------:R-:W2:Y:S01]  /*d1e0*/  LDL.LU R24, [R1+0x1f0] ;  /* 0x0001f00001187983 */ /* 0x000ea20000300800 */
[----:B------:R-:W-:Y:S01]  /*d1f0*/  IMAD.MOV.U32 R20, RZ, RZ, R27 ;  /* 0x000000ffff147224 */ /* 0x000fe200078e001b */
[----:B----4-:R-:W-:Y:S11]  /*d200*/  HMMA.1688.F32.TF32 R8, R8, R6, R16 ;  /* 0x000000060808723c */ /* 0x010ff60000081010 */
[----:B------:R-:W-:Y:S11]  /*d210*/  @!UPT UIADD3 URZ, URZ, URZ, URZ ;  /* 0x0000003f3f3ff290 */ /* 0x000ff6000fffe03f */
[----:B------:R-:W-:Y:S01]  /*d220*/  @!UPT UIADD3 URZ, URZ, URZ, URZ ;  /* 0x0000003f3f3ff290 */ /* 0x000fe2000fffe03f */
[----:B------:R-:W-:Y:S04]  /*d230*/  STL.64 [R1+0x640], R8 ;  /* 0x0006400801007387 */ /* 0x000fe80000100a00 */
[----:B------:R-:W-:Y:S04]  /*d240*/  STL.64 [R1+0x648], R10 ;  /* 0x0006480a01007387 */ /* 0x000fe80000100a00 */
[----:B------:R-:W2:Y:S04]  /*d250*/  LDL.LU R25, [R1+0x1f4] ;  /* 0x0001f40001197983 */ /* 0x000ea80000300800 */
[----:B------:R-:W4:Y:S04]  /*d260*/  LDL.LU R26, [R1+0x1f8] ;  /* 0x0001f800011a7983 */ /* 0x000f280000300800 */
[----:B------:R-:W4:Y:S04]  /*d270*/  LDL.LU R27, [R1+0x1fc] ;  /* 0x0001fc00011b7983 */ /* 0x000f280000300800 */
[----:B----4-:R-:W-:Y:S04]  /*d280*/  STL.64 [R1+0x1490], R26 ;  /* 0x0014901a01007387 */ /* 0x010fe80000100a00 */
[----:B--2---:R1:W-:Y:S04]  /*d290*/  STL.64 [R1+0x1488], R24 ;  /* 0x0014881801007387 */ /* 0x0043e80000100a00 */
[----:B-1----:R-:W3:Y:S04]  /*d2a0*/  LDL.LU R24, [R1+0x240] ;  /* 0x0002400001187983 */ /* 0x002ee80000300800 */
[----:B------:R-:W3:Y:S04]  /*d2b0*/  LDL.LU R25, [R1+0x244] ;  /* 0x0002440001197983 */ /* 0x000ee80000300800 */
[----:B------:R-:W3:Y:S04]  /*d2c0*/  LDL.LU R26, [R1+0x248] ;  /* 0x00024800011a7983 */ /* 0x000ee80000300800 */
[----:B------:R-:W3:Y:S04]  /*d2d0*/  LDL.LU R27, [R1+0x24c] ;  /* 0x00024c00011b7983 */ /* 0x000ee80000300800 */
[----:B------:R-:W2:Y:S04]  /*d2e0*/  LDL.LU R16, [R1+0x1c0] ;  /* 0x0001c00001107983 */ /* 0x000ea80000300800 */
[----:B------:R-:W2:Y:S04]  /*d2f0*/  LDL.LU R17, [R1+0x1c4] ;  /* 0x0001c40001117983 */ /* 0x000ea80000300800 */
[----:B------:R-:W2:Y:S04]  /*d300*/  LDL.LU R18, [R1+0x1c8] ;  /* 0x0001c80001127983 */ /* 0x000ea80000300800 */
[----:B------:R-:W2:Y:S04]  /*d310*/  LDL.LU R19, [R1+0x1cc] ;  /* 0x0001cc0001137983 */ /* 0x000ea80000300800 */
[----:B------:R1:W-:Y:S04]  /*d320*/  STL.64 [R1+0x1420], R6 ;  /* 0x0014200601007387 */ /* 0x0003e80000100a00 */
[----:B------:R-:W4:Y:S04]  /*d330*/  LDL.LU R4, [R1+0x120] ;  /* 0x0001200001047983 */ /* 0x000f280000300800 */
[----:B------:R-:W4:Y:S04]  /*d340*/  LDL.LU R5, [R1+0x124] ;  /* 0x0001240001057983 */ /* 0x000f280000300800 */
[----:B-1----:R-:W2:Y:S04]  /*d350*/  LDL.LU R6, [R1+0x128] ;  /* 0x0001280001067983 */ /* 0x002ea80000300800 */
[----:B------:R-:W2:Y:S01]  /*d360*/  LDL.LU R7, [R1+0x12c] ;  /* 0x00012c0001077983 */ /* 0x000ea20000300800 */
[----:B------:R-:W-:-:S02]  /*d370*/  IMAD.MOV.U32 R10, RZ, RZ, R21 ;  /* 0x000000ffff0a7224 */ /* 0x000fc400078e0015 */
[----:B------:R-:W-:Y:S01]  /*d380*/  IMAD.MOV.U32 R11, RZ, RZ, R20 ;  /* 0x000000ffff0b7224 */ /* 0x000fe200078e0014 */
[----:B--2---:R1:W-:Y:S04]  /*d390*/  STL.64 [R1+0x1430], R6 ;  /* 0x0014300601007387 */ /* 0x0043e80000100a00 */
[----:B----4-:R-:W-:Y:S01]  /*d3a0*/  STL.64 [R1+0x1428], R4 ;  /* 0x0014280401007387 */ /* 0x010fe20000100a00 */
[----:B-1----:R-:W-:-:S03]  /*d3b0*/  IMAD.MOV.U32 R6, RZ, RZ, R14 ;  /* 0x000000ffff067224 */ /* 0x002fc600078e000e */
[----:B------:R-:W3:Y:S01]  /*d3c0*/  LDL.LU R14, [R1+0x14a4] ;  /* 0x0014a400010e7983 */ /* 0x000ee20000300800 */
[----:B------:R-:W-:-:S03]  /*d3d0*/  IMAD.MOV.U32 R7, RZ, RZ, R12 ;  /* 0x000000ffff077224 */ /* 0x000fc600078e000c */
[----:B------:R-:W3:Y:S04]  /*d3e0*/  LDL.LU R12, [R1+0x14a0] ;  /* 0x0014a000010c7983 */ /* 0x000ee80000300800 */
[----:B------:R1:W-:Y:S02]  /*d3f0*/  STL.64 [R1+0x1440], R6 ;  /* 0x0014400601007387 */ /* 0x0003e40000100a00 */
[----:B-1----:R-:W-:Y:S02]  /*d400*/  IMAD.MOV.U32 R6, RZ, RZ, R3 ;  /* 0x000000ffff067224 */ /* 0x002fe400078e0003 */
[----:B------:R-:W2:Y:S01]  /*d410*/  LDL.LU R3, [R1+0x149c] ;  /* 0x00149c0001037983 */ /* 0x000ea20000300800 */
[----:B------:R-:W-:-:S03]  /*d420*/  IMAD.MOV.U32 R7, RZ, RZ, R28 ;  /* 0x000000ffff077224 */ /* 0x000fc600078e001c */
[----:B------:R-:W4:Y:S04]  /*d430*/  LDL.LU R28, [R1+0x1498] ;  /* 0x00149800011c7983 */ /* 0x000f280000300800 */
[----:B------:R1:W-:Y:S04]  /*d440*/  STL.64 [R1+0x1438], R10 ;  /* 0x0014380a01007387 */ /* 0x0003e80000100a00 */
[----:B------:R-:W2:Y:S04]  /*d450*/  LDL.LU R8, [R1+0x130] ;  /* 0x0001300001087983 */ /* 0x000ea80000300800 */
[----:B------:R-:W2:Y:S04]  /*d460*/  LDL.LU R9, [R1+0x134] ;  /* 0x0001340001097983 */ /* 0x000ea80000300800 */
[----:B-1----:R-:W2:Y:S04]  /*d470*/  LDL.LU R10, [R1+0x138] ;  /* 0x00013800010a7983 */ /* 0x002ea80000300800 */
[----:B------:R-:W2:Y:S01]  /*d480*/  LDL.LU R11, [R1+0x13c] ;  /* 0x00013c00010b7983 */ /* 0x000ea20000300800 */
[----:B------:R-:W-:-:S02]  /*d490*/  IMAD.MOV.U32 R5, RZ, RZ, R22 ;  /* 0x000000ffff057224 */ /* 0x000fc400078e0016 */
[----:B------:R-:W-:Y:S01]  /*d4a0*/  IMAD.MOV.U32 R4, RZ, RZ, R23 ;  /* 0x000000ffff047224 */ /* 0x000fe200078e0017 */
[C---:B---3--:R-:W-:Y:S01]  /*d4b0*/  HMMA.1688.F32.TF32 R24, R12.reuse, R22, R24 ;  /* 0x000000160c18723c */ /* 0x048fe20000081018 */
[----:B--2---:R-:W-:Y:S04]  /*d4c0*/  STL.64 [R1+0x1450], R10 ;  /* 0x0014500a01007387 */ /* 0x004fe80000100a00 */
[----:B------:R1:W-:Y:S04]  /*d4d0*/  STL.64 [R1+0x1448], R8 ;  /* 0x0014480801007387 */ /* 0x0003e80000100a00 */
[----:B-1----:R-:W2:Y:S04]  /*d4e0*/  LDL.LU R8, [R1+0x140] ;  /* 0x0001400001087983 */ /* 0x002ea80000300800 */
[----:B------:R-:W2:Y:S04]  /*d4f0*/  LDL.LU R9, [R1+0x144] ;  /* 0x0001440001097983 */ /* 0x000ea80000300800 */
[----:B------:R-:W2:Y:S04]  /*d500*/  LDL.LU R10, [R1+0x148] ;  /* 0x00014800010a7983 */ /* 0x000ea80000300800 */
[----:B------:R-:W2:Y:S04]  /*d510*/  LDL.LU R11, [R1+0x14c] ;  /* 0x00014c00010b7983 */ /* 0x000ea80000300800 */
[----:B------:R-:W-:Y:S04]  /*d520*/  STL.64 [R1+0x240], R24 ;  /* 0x0002401801007387 */ /* 0x000fe80000100a00 */
[----:B------:R1:W-:Y:S04]  /*d530*/  STL.64 [R1+0x248], R26 ;  /* 0x0002481a01007387 */ /* 0x0003e80000100a00 */
[----:B-1----:R-:W3:Y:S04]  /*d540*/  LDL.LU.64 R26, [R1+0x1490] ;  /* 0x00149000011a7983 */ /* 0x002ee80000300a00 */
[----:B------:R-:W3:Y:S04]  /*d550*/  LDL.LU.64 R24, [R1+0x1488] ;  /* 0x0014880001187983 */ /* 0x000ee80000300a00 */
[----:B------:R-:W3:Y:S04]  /*d560*/  LDL.LU.64 R22, [R1+0x1480] ;  /* 0x0014800001167983 */ /* 0x000ee80000300a00 */
[----:B------:R-:W2:Y:S01]  /*d570*/  LDL.LU.64 R20, [R1+0x1478] ;  /* 0x0014780001147983 */ /* 0x000ea20000300a00 */
        /* <DEDUP_REMOVED lines=8> */
[----:B--2---:R-:W-:Y:S01]  /*d600*/  STL.64 [R1+0x13f0], R20 ;  /* 0x0013f01401007387 */ /* 0x004fe20000100a00 */
[----:B-1----:R-:W-:-:S03]  /*d610*/  IMAD.MOV.U32 R22, RZ, RZ, R29 ;  /* 0x000000ffff167224 */ /* 0x002fc600078e001d */
[----:B------:R-:W2:Y:S01]  /*d620*/  LDL.LU R29, [R1+0x1460] ;  /* 0x00146000011d7983 */ /* 0x000ea20000300800 */
[----:B---3--:R-:W-:-:S03]  /*d630*/  IMAD.MOV.U32 R23, RZ, RZ, R25 ;  /* 0x000000ffff177224 */ /* 0x008fc600078e0019 */
[----:B------:R-:W3:Y:S01]  /*d640*/  LDL.LU R25, [R1+0x145c] ;  /* 0x00145c0001197983 */ /* 0x000ee20000300800 */
[----:B------:R-:W-:Y:S11]  /*d650*/  HMMA.1688.F32.TF32 R16, R12, R26, R16 ;  /* 0x0000001a0c10723c */ /* 0x000ff60000081010 */
[----:B------:R-:W-:Y:S11]  /*d660*/  @!UPT UIADD3 URZ, URZ, URZ, URZ ;  /* 0x0000003f3f3ff290 */ /* 0x000ff6000fffe03f */
[----:B------:R-:W-:Y:S01]  /*d670*/  @!UPT UIADD3 URZ, URZ, URZ, URZ ;  /* 0x0000003f3f3ff290 */ /* 0x000fe2000fffe03f */
[----:B------:R1:W-:Y:S04]  /*d680*/  STL.64 [R1+0x4b0], R16 ;  /* 0x0004b01001007387 */ /* 0x0003e80000100a00 */
[----:B------:R2:W-:Y:S04]  /*d690*/  STL.64 [R1+0x4b8], R18 ;  /* 0x0004b81201007387 */ /* 0x0005e80000100a00 */
[----:B-1----:R-:W4:Y:S04]  /*d6a0*/  LDL.LU R16, [R1+0x20] ;  /* 0x0000200001107983 */ /* 0x002f280000300800 */
[----:B------:R-:W4:Y:S01]  /*d6b0*/  LDL.LU R17, [R1+0x24] ;  /* 0x0000240001117983 */ /* 0x000f220000300800 */
[----:B--2---:R-:W-:-:S03]  /*d6c0*/  IMAD.MOV.U32 R19, RZ, RZ, R29 ;  /* 0x000000ffff137224 */ /* 0x004fc600078e001d */
[----:B------:R-:W4:Y:S04]  /*d6d0*/  LDL.LU R18, [R1+0x28] ;  /* 0x0000280001127983 */ /* 0x000f280000300800 */
[----:B------:R-:W2:Y:S04]  /*d6e0*/  LDL.LU R29, [R1+0x1458] ;  /* 0x00145800011d7983 */ /* 0x000ea80000300800 */
[----:B------:R-:W-:Y:S04]  /*d6f0*/  STL.64 [R1+0x13e8], R26 ;  /* 0x0013e81a01007387 */ /* 0x000fe80000100a00 */
[----:B---3--:R1:W-:Y:S04]  /*d700*/  STL.64 [R1+0x13e0], R24 ;  /* 0x0013e01801007387 */ /* 0x0083e80000100a00 */
[----:B-1----:R-:W3:Y:S04]  /*d710*/  LDL.LU R24, [R1+0x150] ;  /* 0x0001500001187983 */ /* 0x002ee80000300800 */
[----:B------:R-:W3:Y:S04]  /*d720*/  LDL.LU R25, [R1+0x154] ;  /* 0x0001540001197983 */ /* 0x000ee80000300800 */
[----:B------:R-:W3:Y:S04]  /*d730*/  LDL.LU R26, [R1+0x158] ;  /* 0x00015800011a7983 */ /* 0x000ee80000300800 */
[----:B------:R-:W3:Y:S02]  /*d740*/  LDL.LU R27, [R1+0x15c] ;  /* 0x00015c00011b7983 */ /* 0x000ee40000300800 */
[----:B---3--:R-:W-:Y:S11]  /*d750*/  HMMA.1688.F32.TF32 R24, R12, R22, R24 ;  /* 0x000000160c18723c */ /* 0x008ff60000081018 */
[----:B------:R-:W-:Y:S11]  /*d760*/  @!UPT UIADD3 URZ, URZ, URZ, URZ ;  /* 0x0000003f3f3ff290 */ /* 0x000ff6000fffe03f */
[----:B------:R-:W-:Y:S01]  /*d770*/  @!UPT UIADD3 URZ, URZ, URZ, URZ ;  /* 0x0000003f3f3ff290 */ /* 0x000fe2000fffe03f */
[----:B------:R1:W-:Y:S04]  /*d780*/  STL.64 [R1+0x530], R24 ;  /* 0x0005301801007387 */ /* 0x0003e80000100a00 */
[----:B------:R3:W-:Y:S04]  /*d790*/  STL.64 [R1+0x538], R26 ;  /* 0x0005381a01007387 */ /* 0x0007e80000100a00 */
[----:B-1----:R-:W2:Y:S04]  /*d7a0*/  LDL.LU R24, [R1+0x1e0] ;  /* 0x0001e00001187983 */ /* 0x002ea80000300800 */
[----:B------:R-:W2:Y:S04]  /*d7b0*/  LDL.LU R25, [R1+0x1e4] ;  /* 0x0001e40001197983 */ /* 0x000ea80000300800 */
[----:B---3--:R-:W3:Y:S04]  /*d7c0*/  LDL.LU R26, [R1+0x1e8] ;  /* 0x0001e800011a7983 */ /* 0x008ee80000300800 */
[----:B------:R-:W3:Y:S01]  /*d7d0*/  LDL.LU R27, [R1+0x1ec] ;  /* 0x0001ec00011b7983 */ /* 0x000ee20000300800 */
[----:B------:R-:W-:-:S02]  /*d7e0*/  IMAD.MOV.U32 R22, RZ, RZ, R5 ;  /* 0x000000ffff167224 */ /* 0x000fc400078e0005 */
[----:B------:R-:W-:Y:S02]  /*d7f0*/  IMAD.MOV.U32 R23, RZ, RZ, R4 ;  /* 0x000000ffff177224 */ /* 0x000fe400078e0004 */
[C---:B------:R-:W-:Y:S01]  /*d800*/  HMMA.1688.F32.TF32 R4, R12.reuse, R6, R8 ;  /* 0x000000060c04723c */ /* 0x040fe20000081008 */
[----:B---3--:R-:W-:Y:S04]  /*d810*/  STL.64 [R1+0x1408], R26 ;  /* 0x0014081a01007387 */ /* 0x008fe80000100a00 */
[----:B--2---:R1:W-:Y:S04]  /*d820*/  STL.64 [R1+0x1400], R24 ;  /* 0x0014001801007387 */ /* 0x0043e80000100a00 */
[----:B-1----:R-:W2:Y:S04]  /*d830*/  LDL.LU R24, [R1+0x230] ;  /* 0x0002300001187983 */ /* 0x002ea80000300800 */
[----:B------:R-:W2:Y:S04]  /*d840*/  LDL.LU R25, [R1+0x234] ;  /* 0x0002340001197983 */ /* 0x000ea80000300800 */
[----:B------:R-:W2:Y:S04]  /*d850*/  LDL.LU R26, [R1+0x238] ;  /* 0x00023800011a7983 */ /* 0x000ea80000300800 */
[----:B------:R-:W2:Y:S04]  /*d860*/  LDL.LU R27, [R1+0x23c] ;  /* 0x00023c00011b7983 */ /* 0x000ea80000300800 */
[----:B------:R-:W3:Y:S04]  /*d870*/  LDL.LU.64 R10, [R1+0x1450] ;  /* 0x00145000010a7983 */ /* 0x000ee80000300a00 */
[----:B------:R-:W3:Y:S04]  /*d880*/  LDL.LU.64 R8, [R1+0x1448] ;  /* 0x0014480001087983 */ /* 0x000ee80000300a00 */
[----:B------:R-:W-:Y:S04]  /*d890*/  STL.64 [R1+0x570], R4 ;  /* 0x0005700401007387 */ /* 0x000fe80000100a00 */
[----:B------:R1:W-:Y:S04]  /*d8a0*/  STL.64 [R1+0x578], R6 ;  /* 0x0005780601007387 */ /* 0x0003e80000100a00 */
[----:B-1----:R-:W3:Y:S02]  /*d8b0*/  LDL.LU.64 R6, [R1+0x1440] ;  /* 0x0014400001067983 */ /* 0x002ee40000300a00 */
[C---:B---3--:R-:W-:Y:S02]  /*d8c0*/  HMMA.1688.F32.TF32 R4, R12.reuse, R6, R8 ;  /* 0x000000060c04723c */ /* 0x048fe40000081008 */
[----:B------:R-:W3:Y:S11]  /*d8d0*/  LDL.LU.64 R10, [R1+0x1438] ;  /* 0x00143800010a7983 */ /* 0x000ef60000300a00 */
[----:B------:R-:W-:Y:S10]  /*d8e0*/  @!UPT UIADD3 URZ, URZ, URZ, URZ ;  /* 0x0000003f3f3ff290 */ /* 0x000ff4000fffe03f */
[----:B------:R-:W-:Y:S04]  /*d8f0*/  STL.64 [R1+0x5d0], R4 ;  /* 0x0005d00401007387 */ /* 0x000fe80000100a00 */
[----:B------:R1:W-:Y:S04]  /*d900*/  STL.64 [R1+0x5d8], R6 ;  /* 0x0005d80601007387 */ /* 0x0003e80000100a00 */
[----:B-1----:R-:W3:Y:S04]  /*d910*/  LDL.LU.64 R6, [R1+0x1430] ;  /* 0x0014300001067983 */ /* 0x002ee80000300a00 */
[----:B------:R-:W3:Y:S02]  /*d920*/  LDL.LU.64 R4, [R1+0x1428] ;  /* 0x0014280001047983 */ /* 0x000ee40000300a00 */
[C---:B---3--:R-:W-:Y:S11]  /*d930*/  HMMA.1688.F32.TF32 R4, R12.reuse, R10, R4 ;  /* 0x0000000a0c04723c */ /* 0x048ff60000081004 */
[----:B------:R-:W-:Y:S11]  /*d940*/  @!UPT UIADD3 URZ, URZ, URZ, URZ ;  /* 0x0000003f3f3ff290 */ /* 0x000ff6000fffe03f */
[----:B------:R-:W-:Y:S01]  /*d950*/  @!UPT UIADD3 URZ, URZ, URZ, URZ ;  /* 0x0000003f3f3ff290 */ /* 0x000fe2000fffe03f */
[----:B------:R-:W-:Y:S04]  /*d960*/  STL.64 [R1+0x600], R4 ;  /* 0x0006000401007387 */ /* 0x000fe80000100a00 */
[----:B------:R1:W-:Y:S04]  /*d970*/  STL.64 [R1+0x608], R6 ;  /* 0x0006080601007387 */ /* 0x0003e80000100a00 */
[----:B-1----:R-:W4:Y:S04]  /*d980*/  LDL.LU.64 R6, [R1+0x1420] ;  /* 0x0014200001067983 */ /* 0x002f280000300a00 */
[----:B------:R1:W-:Y:S04]  /*d990*/  STL.64 [R1+0x13b8], R10 ;  /* 0x0013b80a01007387 */ /* 0x0003e80000100a00 */
[----:B------:R-:W3:Y:S04]  /*d9a0*/  LDL.LU R8, [R1+0x100] ;  /* 0x0001000001087983 */ /* 0x000ee80000300800 */
[----:B------:R-:W3:Y:S04]  /*d9b0*/  LDL.LU R9, [R1+0x104] ;  /* 0x0001040001097983 */ /* 0x000ee80000300800 */
[----:B-1----:R-:W2:Y:S04]  /*d9c0*/  LDL.LU R10, [R1+0x108] ;  /* 0x00010800010a7983 */ /* 0x002ea80000300800 */
[----:B------:R-:W2:Y:S04]  /*d9d0*/  LDL.LU R11, [R1+0x10c] ;  /* 0x00010c00010b7983 */ /* 0x000ea80000300800 */
[----:B--2---:R1:W-:Y:S04]  /*d9e0*/  STL.64 [R1+0x13c8], R10 ;  /* 0x0013c80a01007387 */ /* 0x0043e80000100a00 */
[----:B---3--:R2:W-:Y:S04]  /*d9f0*/  STL.64 [R1+0x13c0], R8 ;  /* 0x0013c00801007387 */ /* 0x0085e80000100a00 */
[----:B-1----:R-:W3:Y:S01]  /*da00*/  LDL.64 R10, [R1+0xa8] ;  /* 0x0000a800010a7983 */ /* 0x002ee20000100a00 */
[----:B----4-:R-:W-:Y:S03]  /*da10*/  HMMA.1688.F32.TF32 R12, R12, R6, R16 ;  /* 0x000000060c0c723c */ /* 0x010fe60000081010 */
[----:B---3--:R1:W-:Y:S04]  /*da20*/  STL.64 [R1+0x13d8], R10 ;  /* 0x0013d80a01007387 */ /* 0x0083e80000100a00 */
[----:B--2---:R-:W2:Y:S04]  /*da30*/  LDL.LU R8, [R1+0x1b0] ;  /* 0x0001b00001087983 */ /* 0x004ea80000300800 */
[----:B------:R-:W2:Y:S04]  /*da40*/  LDL.LU R9, [R1+0x1b4] ;  /* 0x0001b40001097983 */ /* 0x000ea80000300800 */
[----:B-1----:R-:W2:Y:S04]  /*da50*/  LDL.LU R10, [R1+0x1b8] ;  /* 0x0001b800010a7983 */ /* 0x002ea80000300800 */
[----:B------:R-:W2:Y:S04]  /*da60*/  LDL.LU R11, [R1+0x1bc] ;  /* 0x0001bc00010b7983 */ /* 0x000ea80000300800 */
[----:B------:R-:W3:Y:S04]  /*da70*/  LDL.LU.64 R18, [R1+0x1418] ;  /* 0x0014180001127983 */ /* 0x000ee80000300a00 */
[----:B------:R-:W3:Y:S04]  /*da80*/  LDL.LU.64 R16, [R1+0x1410] ;  /* 0x0014100001107983 */ /* 0x000ee80000300a00 */
[----:B------:R1:W-:Y:S04]  /*da90*/  STL.64 [R1+0x13d0], R6 ;  /* 0x0013d00601007387 */ /* 0x0003e80000100a00 */
[----:B------:R-:W4:Y:S04]  /*daa0*/  LDL.LU R4, [R1+0x110] ;  /* 0x0001100001047983 */ /* 0x000f280000300800 */
[----:B------:R1:W-:Y:S04]  /*dab0*/  STL.64 [R1+0x620], R12 ;  /* 0x0006200c01007387 */ /* 0x0003e80000100a00 */
[----:B------:R1:W-:Y:S04]  /*dac0*/  STL.64 [R1+0x628], R14 ;  /* 0x0006280e01007387 */ /* 0x0003e80000100a00 */
[----:B------:R-:W4:Y:S04]  /*dad0*/  LDL.LU R5, [R1+0x114] ;  /* 0x0001140001057983 */ /* 0x000f280000300800 */
[----:B-1----:R-:W4:Y:S04]  /*dae0*/  LDL.LU R6, [R1+0x118] ;  /* 0x0001180001067983 */ /* 0x002f280000300800 */
[----:B------:R-:W4:Y:S04]  /*daf0*/  LDL.LU R7, [R1+0x11c] ;  /* 0x00011c0001077983 */ /* 0x000f280000300800 */
[----:B------:R-:W2:Y:S04]  /*db00*/  LDL.LU R12, [R1+0xf0] ;  /* 0x0000f000010c7983 */ /* 0x000ea80000300800 */
[----:B------:R-:W2:Y:S04]  /*db10*/  LDL.LU R13, [R1+0xf4] ;  /* 0x0000f400010d7983 */ /* 0x000ea80000300800 */
[----:B------:R-:W2:Y:S01]  /*db20*/  LDL.LU R14, [R1+0xf8] ;  /* 0x0000f800010e7983 */ /* 0x000ea20000300800 */
[----:B------:R-:W-:Y:S01]  /*db30*/  IMAD.MOV.U32 R15, RZ, RZ, R29 ;  /* 0x000000ffff0f7224 */ /* 0x000fe200078e001d */
[C---:B---3--:R-:W-:Y:S04]  /*db40*/  HMMA.1688.F32.TF32 R20, R16.reuse, R22, R24 ;  /* 0x000000161014723c */ /* 0x048fe80000081018 */
[----:B--2---:R1:W-:Y:S04]  /*db50*/  STL.64 [R1+0x13b0], R14 ;  /* 0x0013b00e01007387 */ /* 0x0043e80000100a00 */
[----:B------:R-:W-:Y:S04]  /*db60*/  STL.64 [R1+0x13a8], R12 ;  /* 0x0013a80c01007387 */ /* 0x000fe80000100a00 */
[----:B-1----:R-:W2:Y:S04]  /*db70*/  LDL.64 R14, [R1+0x88] ;  /* 0x00008800010e7983 */ /* 0x002ea80000100a00 */
[----:B------:R-:W3:Y:S04]  /*db80*/  LDL.LU.64 R26, [R1+0x1408] ;  /* 0x00140800011a7983 */ /* 0x000ee80000300a00 */
[----:B------:R-:W3:Y:S04]  /*db90*/  LDL.LU.64 R24, [R1+0x1400] ;  /* 0x0014000001187983 */ /* 0x000ee80000300a00 */
[----:B------:R-:W-:Y:S04]  /*dba0*/  STL.64 [R1+0x1f0], R20 ;  /* 0x0001f01401007387 */ /* 0x000fe80000100a00 */
[----:B------:R1:W-:Y:S04]  /*dbb0*/  STL.64 [R1+0x1f8], R22 ;  /* 0x0001f81601007387 */ /* 0x0003e80000100a00 */
[----:B-1----:R-:W3:Y:S04]  /*dbc0*/  LDL.LU.64 R22, [R1+0x13f8] ;  /* 0x0013f80001167983 */ /* 0x002ee80000300a00 */
[----:B------:R-:W2:Y:S01]  /*dbd0*/  LDL.LU.64 R20, [R1+0x13f0] ;  /* 0x0013f00001147983 */ /* 0x000ea20000300a00 */
[----:B---3--:R-:W-:Y:S11]  /*dbe0*/  HMMA.1688.F32.TF32 R24, R16, R22, R24 ;  /* 0x000000161018723c */ /* 0x008ff60000081018 */
[----:B------:R-:W-:Y:S11]  /*dbf0*/  @!UPT UIADD3 URZ, URZ, URZ, URZ ;  /* 0x0000003f3f3ff290 */ /* 0x000ff6000fffe03f */
[----:B------:R-:W-:Y:S01]  /*dc00*/  @!UPT UIADD3 URZ, URZ, URZ, URZ ;  /* 0x0000003f3f3ff290 */ /* 0x000fe2000fffe03f */
[----:B------:R-:W-:Y:S01]  /*dc10*/  STL.64 [R1+0x200], R24 ;  /* 0x0002001801007387 */ /* 0x000fe20000100a00 */
[----:B------:R-:W-:-:S03]  /*dc20*/  IMAD.MOV.U32 R29, RZ, RZ, R27 ;  /* 0x000000ffff1d7224 */ /* 0x000fc600078e001b */
[----:B------:R1:W-:Y:S04]  /*dc30*/  STL [R1+0x208], R26 ;  /* 0x0002081a01007387 */ /* 0x0003e80000100800 */
[----:B-1----:R-:W3:Y:S04]  /*dc40*/  LDL.LU.64 R26, [R1+0x13e8] ;  /* 0x0013e800011a7983 */ /* 0x002ee80000300a00 */
[----:B------:R-:W4:Y:S04]  /*dc50*/  LDL.LU.64 R24, [R1+0x13e0] ;  /* 0x0013e00001187983 */ /* 0x000f280000300a00 */
[----:B------:R-:W-:Y:S04]  /*dc60*/  STL.64 [R1+0x1380], R22 ;  /* 0x0013801601007387 */ /* 0x000fe80000100a00 */
[----:B--2---:R1:W-:Y:S04]  /*dc70*/  STL.64 [R1+0x1378], R20 ;  /* 0x0013781401007387 */ /* 0x0043e80000100a00 */
[----:B-1----:R-:W2:Y:S04]  /*dc80*/  LDL.LU R20, [R1+0xe0] ;  /* 0x0000e00001147983 */ /* 0x002ea80000300800 */
[----:B------:R-:W2:Y:S04]  /*dc90*/  LDL.LU R21, [R1+0xe4] ;  /* 0x0000e40001157983 */ /* 0x000ea80000300800 */
[----:B------:R-:W2:Y:S04]  /*dca0*/  LDL.LU R22, [R1+0xe8] ;  /* 0x0000e80001167983 */ /* 0x000ea80000300800 */
[----:B------:R-:W2:Y:S04]  /*dcb0*/  LDL.LU R23, [R1+0xec] ;  /* 0x0000ec0001177983 */ /* 0x000ea80000300800 */
[----:B------:R-:W-:Y:S01]  /*dcc0*/  STL [R1+0x1030], R29 ;  /* 0x0010301d01007387 */ /* 0x000fe20000100800 */
[C---:B---3--:R-:W-:Y:S11]  /*dcd0*/  HMMA.1688.F32.TF32 R8, R16.reuse, R26, R8 ;  /* 0x0000001a1008723c */ /* 0x048ff60000081008 */
[----:B------:R-:W-:Y:S11]  /*dce0*/  @!UPT UIADD3 URZ, URZ, URZ, URZ ;  /* 0x0000003f3f3ff290 */ /* 0x000ff6000fffe03f */
[----:B------:R-:W-:Y:S01]  /*dcf0*/  @!UPT UIADD3 URZ, URZ, URZ, URZ ;  /* 0x0000003f3f3ff290 */ /* 0x000fe2000fffe03f */
[----:B------:R-:W-:Y:S04]  /*dd00*/  STL.64 [R1+0x230], R8 ;  /* 0x0002300801007387 */ /* 0x000fe80000100a00 */
[----:B------:R1:W-:Y:S04]  /*dd10*/  STL.64 [R1+0x238], R10 ;  /* 0x0002380a01007387 */ /* 0x0003e80000100a00 */
[----:B-1----:R-:W3:Y:S04]  /*dd20*/  LDL.LU.64 R10, [R1+0x13d8] ;  /* 0x0013d800010a7983 */ /* 0x002ee80000300a00 */
[----:B------:R1:W-:Y:S04]  /*dd30*/  STL.64 [R1+0x1370], R26 ;  /* 0x0013701a01007387 */ /* 0x0003e80000100a00 */
[----:B----4-:R-:W-:Y:S04]  /*dd40*/  STL.64 [R1+0x1368], R24 ;  /* 0x0013681801007387 */ /* 0x010fe80000100a00 */
[----:B-1----:R-:W4:Y:S01]  /*dd50*/  LDL.64 R26, [R1+0x78] ;  /* 0x00007800011a7983 */ /* 0x002f220000100a00 */
[C---:B---3--:R-:W-:Y:S11]  /*dd60*/  HMMA.1688.F32.TF32 R4, R16.reuse, R10, R4 ;  /* 0x0000000a1004723c */ /* 0x048ff60000081004 */
[----:B------:R-:W-:Y:S11]  /*dd70*/  @!UPT UIADD3 URZ, URZ, URZ, URZ ;  /* 0x0000003f3f3ff290 */ /* 0x000ff6000fffe03f */
[----:B------:R-:W-:Y:S01]  /*dd80*/  @!UPT UIADD3 URZ, URZ, URZ, URZ ;  /* 0x0000003f3f3ff290 */ /* 0x000fe2000fffe03f */
[----:B------:R1:W-:Y:S04]  /*dd90*/  STL.64 [R1+0x4a0], R4 ;  /* 0x0004a00401007387 */ /* 0x0003e80000100a00 */
[----:B------:R3:W-:Y:S01]  /*dda0*/  STL.64 [R1+0x4a8], R6 ;  /* 0x0004a80601007387 */ /* 0x0007e20000100a00 */
[----:B-1----:R-:W-:Y:S02]  /*ddb0*/  IMAD.MOV.U32 R5, RZ, RZ, R10 ;  /* 0x000000ffff057224 */ /* 0x002fe400078e000a */
[----:B------:R-:W-:Y:S01]  /*ddc0*/  IMAD.MOV.U32 R4, RZ, RZ, R11 ;  /* 0x000000ffff047224 */ /* 0x000fe200078e000b */
[----:B---3--:R-:W3:Y:S04]  /*ddd0*/  LDL.LU.64 R6, [R1+0x13d0] ;  /* 0x0013d00001067983 */ /* 0x008ee80000300a00 */
[----:B------:R-:W2:Y:S04]  /*dde0*/  LDL.LU.64 R10, [R1+0x13c8] ;  /* 0x0013c800010a7983 */ /* 0x000ea80000300a00 */
[----:B------:R-:W2:Y:S02]  /*ddf0*/  LDL.LU.64 R8, [R1+0x13c0] ;  /* 0x0013c00001087983 */ /* 0x000ea40000300a00 */
[C---:B--2---:R-:W-:Y:S11]  /*de00*/  HMMA.1688.F32.TF32 R8, R16.reuse, R14, R8 ;  /* 0x0000000e1008723c */ /* 0x044ff60000081008 */
[----:B------:R-:W-:Y:S11]  /*de10*/  @!UPT UIADD3 URZ, URZ, URZ, URZ ;  /* 0x0000003f3f3ff290 */ /* 0x000ff6000fffe03f */
[----:B------:R-:W-:Y:S01]  /*de20*/  @!UPT UIADD3 URZ, URZ, URZ, URZ ;  /* 0x0000003f3f3ff290 */ /* 0x000fe2000fffe03f */
[----:B------:R1:W-:Y:S04]  /*de30*/  STL.64 [R1+0x510], R8 ;  /* 0x0005100801007387 */ /* 0x0003e80000100a00 */
[----:B------:R2:W-:Y:S01]  /*de40*/  STL.64 [R1+0x518], R10 ;  /* 0x0005180a01007387 */ /* 0x0005e20000100a00 */
[----:B-1----:R-:W-:Y:S02]  /*de50*/  IMAD.MOV.U32 R9, RZ, RZ, R14 ;  /* 0x000000ffff097224 */ /* 0x002fe400078e000e */
[----:B------:R-:W-:Y:S01]  /*de60*/  IMAD.MOV.U32 R8, RZ, RZ, R15 ;  /* 0x000000ffff087224 */ /* 0x000fe200078e000f */
[----:B--2---:R-:W2:Y:S04]  /*de70*/  LDL.LU.64 R10, [R1+0x13b8] ;  /* 0x0013b800010a7983 */ /* 0x004ea80000300a00 */
[----:B------:R-:W4:Y:S04]  /*de80*/  LDL.LU.64 R14, [R1+0x13b0] ;  /* 0x0013b000010e7983 */ /* 0x000f280000300a00 */
[----:B------:R-:W4:Y:S01]  /*de90*/  LDL.LU.64 R12, [R1+0x13a8] ;  /* 0x0013a800010c7983 */ /* 0x000f220000300a00 */
[C---:B--2---:R-:W-:Y:S08]  /*dea0*/  HMMA.1688.F32.TF32 R20, R16.reuse, R10, R20 ;  /* 0x0000000a1014723c */ /* 0x044ff00000081014 */
[----:B----4-:R-:W-:Y:S11]  /*deb0*/  HMMA.1688.F32.TF32 R12, R16, R26, R12 ;  /* 0x0000001a100c723c */ /* 0x010ff6000008100c */
[----:B------:R-:W-:Y:S11]  /*dec0*/  @!UPT UIADD3 URZ, URZ, URZ, URZ ;  /* 0x0000003f3f3ff290 */ /* 0x000ff6000fffe03f */
[----:B------:R-:W-:Y:S01]  /*ded0*/  @!UPT UIADD3 URZ, URZ, URZ, URZ ;  /* 0x0000003f3f3ff290 */ /* 0x000fe2000fffe03f */
[----:B------:R1:W-:Y:S04]  /*dee0*/  STL.64 [R1+0x580], R12 ;  /* 0x0005800c01007387 */ /* 0x0003e80000100a00 */
[----:B------:R-:W-:Y:S04]  /*def0*/  STL.64 [R1+0x588], R14 ;  /* 0x0005880e01007387 */ /* 0x000fe80000100a00 */
[----:B------:R2:W-:Y:S01]  /*df00*/  STL.64 [R1+0x1318], R10 ;  /* 0x0013180a01007387 */ /* 0x0005e20000100a00 */
[----:B-1----:R-:W-:Y:S02]  /*df10*/  IMAD.MOV.U32 R13, RZ, RZ, R26 ;  /* 0x000000ffff0d7224 */ /* 0x002fe400078e001a */
[----:B------:R-:W-:Y:S01]  /*df20*/  IMAD.MOV.U32 R12, RZ, RZ, R27 ;  /* 0x000000ffff0c7224 */ /* 0x000fe200078e001b */
[----:B------:R-:W-:Y:S01]  /*df30*/  STL.64 [R1+0x5b0], R20 ;  /* 0x0005b01401007387 */ /* 0x000fe20000100a00 */
[----:B--2---:R-:W-:-:S02]  /*df40*/  IMAD.MOV.U32 R10, RZ, RZ, R13 ;  /* 0x000000ffff0a7224 */ /* 0x004fc400078e000d */
[----:B------:R-:W-:Y:S01]  /*df50*/  IMAD.MOV.U32 R11, RZ, RZ, R12 ;  /* 0x000000ffff0b7224 */ /* 0x000fe200078e000c */
[----:B------:R-:W-:Y:S04]  /*df60*/  STL.64 [R1+0x5b8], R22 ;  /* 0x0005b81601007387 */ /* 0x000fe80000100a00 */
[----:B------:R-:W-:Y:S04]  /*df70*/  STL.64 [R1+0x1328], R10 ;  /* 0x0013280a01007387 */ /* 0x000fe80000100a00 */
[----:B------:R-:W2:Y:S04]  /*df80*/  LDL.LU R12, [R1+0x220] ;  /* 0x00022000010c7983 */ /* 0x000ea80000300800 */
        /* <DEDUP_REMOVED lines=8> */
[----:B------:R-:W3:Y:S01]  /*e010*/  LDL.LU R15, [R1+0x1c] ;  /* 0x00001c00010f7983 */ /* 0x000ee20000300800 */
[----:B------:R-:W-:-:S02]  /*e020*/  IMAD.MOV.U32 R10, RZ, RZ, R9 ;  /* 0x000000ffff0a7224 */ /* 0x000fc400078e0009 */
[----:B------:R-:W-:Y:S01]  /*e030*/  IMAD.MOV.U32 R11, RZ, RZ, R8 ;  /* 0x000000ffff0b7224 */ /* 0x000fe200078e0008 */
[----:B------:R-:W2:Y:S04]  /*e040*/  LDL.64 R22, [R1+0x48] ;  /* 0x0000480001167983 */ /* 0x000ea80000100a00 */
[----:B------:R-:W4:Y:S04]  /*e050*/  LDL.LU R24, [R1+0x210] ;  /* 0x0002100001187983 */ /* 0x000f280000300800 */
[----:B------:R-:W4:Y:S04]  /*e060*/  LDL.LU R25, [R1+0x214] ;  /* 0x0002140001197983 */ /* 0x000f280000300800 */
[----:B------:R-:W4:Y:S04]  /*e070*/  LDL.LU R26, [R1+0x218] ;  /* 0x00021800011a7983 */ /* 0x000f280000300800 */
[----:B------:R-:W4:Y:S04]  /*e080*/  LDL.LU R27, [R1+0x21c] ;  /* 0x00021c00011b7983 */ /* 0x000f280000300800 */
[----:B------:R1:W-:Y:S02]  /*e090*/  STL.64 [R1+0x1340], R10 ;  /* 0x0013400a01007387 */ /* 0x0003e40000100a00 */
[----:B-1----:R-:W-:-:S02]  /*e0a0*/  IMAD.MOV.U32 R10, RZ, RZ, R5 ;  /* 0x000000ffff0a7224 */ /* 0x002fc400078e0005 */
[----:B------:R-:W-:-:S05]  /*e0b0*/  IMAD.MOV.U32 R11, RZ, RZ, R4 ;  /* 0x000000ffff0b7224 */ /* 0x000fca00078e0004 */
[----:B------:R1:W-:Y:S04]  /*e0c0*/  STL.64 [R1+0x1358], R10 ;  /* 0x0013580a01007387 */ /* 0x0003e80000100a00 */
[----:B------:R-:W2:Y:S04]  /*e0d0*/  LDL.LU R8, [R1+0x1a0] ;  /* 0x0001a00001087983 */ /* 0x000ea80000300800 */
[----:B------:R-:W2:Y:S04]  /*e0e0*/  LDL.LU R9, [R1+0x1a4] ;  /* 0x0001a40001097983 */ /* 0x000ea80000300800 */
[----:B-1----:R-:W2:Y:S04]  /*e0f0*/  LDL.LU R10, [R1+0x1a8] ;  /* 0x0001a800010a7983 */ /* 0x002ea80000300800 */
[----:B------:R-:W2:Y:S01]  /*e100*/  LDL.LU R11, [R1+0x1ac] ;  /* 0x0001ac00010b7983 */ /* 0x000ea20000300800 */
[----:B---3--:R-:W-:Y:S03]  /*e110*/  HMMA.1688.F32.TF32 R16, R16, R6, R12 ;  /* 0x000000061010723c */ /* 0x008fe6000008100c */
[----:B------:R-:W2:Y:S04]  /*e120*/  LDL.LU.64 R14, [R1+0x13a0] ;  /* 0x0013a000010e7983 */ /* 0x000ea80000300a00 */
[----:B------:R-:W2:Y:S04]  /*e130*/  LDL.LU.64 R12, [R1+0x1398] ;  /* 0x00139800010c7983 */ /* 0x000ea80000300a00 */
[----:B------:R-:W2:Y:S04]  /*e140*/  LDL.LU.64 R6, [R1+0x1390] ;  /* 0x0013900001067983 */ /* 0x000ea80000300a00 */
[----:B------:R-:W2:Y:S08]  /*e150*/  LDL.LU.64 R4, [R1+0x1388] ;  /* 0x0013880001047983 */ /* 0x000eb00000300a00 */
[----:B------:R-:W-:Y:S04]  /*e160*/  STL.64 [R1+0x5f0], R16 ;  /* 0x0005f01001007387 */ /* 0x000fe80000100a00 */
[----:B------:R1:W-:Y:S04]  /*e170*/  STL.64 [R1+0x5f8], R18 ;  /* 0x0005f81201007387 */ /* 0x0003e80000100a00 */
[----:B-1----:R-:W3:Y:S04]  /*e180*/  LDL.64 R18, [R1+0x58] ;  /* 0x0000580001127983 */ /* 0x002ee80000100a00 */
[----:B---3--:R1:W-:Y:S04]  /*e190*/  STL.64 [R1+0x1320], R18 ;  /* 0x0013201201007387 */ /* 0x0083e80000100a00 */
[----:B------:R-:W3:Y:S04]  /*e1a0*/  LDL.LU R16, [R1+0xb0] ;  /* 0x0000b00001107983 */ /* 0x000ee80000300800 */
[----:B------:R-:W3:Y:S04]  /*e1b0*/  LDL.LU R17, [R1+0xb4] ;  /* 0x0000b40001117983 */ /* 0x000ee80000300800 */
[----:B-1----:R-:W3:Y:S04]  /*e1c0*/  LDL.LU R18, [R1+0xb8] ;  /* 0x0000b80001127983 */ /* 0x002ee80000300800 */
[----:B------:R-:W3:Y:S01]  /*e1d0*/  LDL.LU R19, [R1+0xbc] ;  /* 0x0000bc0001137983 */ /* 0x000ee20000300800 */
[----:B--2---:R-:W-:Y:S03]  /*e1e0*/  HMMA.1688.F32.TF32 R12, R4, R22, R12 ;  /* 0x00000016040c723c */ /* 0x004fe6000008100c */
[----:B---3--:R-:W-:Y:S04]  /*e1f0*/  STL.64 [R1+0x1338], R18 ;  /* 0x0013381201007387 */ /* 0x008fe80000100a00 */
[----:B------:R1:W-:Y:S04]  /*e200*/  STL.64 [R1+0x1330], R16 ;  /* 0x0013301001007387 */ /* 0x0003e80000100a00 */
[----:B-1----:R-:W2:Y:S04]  /*e210*/  LDL.LU R16, [R1+0xc0] ;  /* 0x0000c00001107983 */ /* 0x002ea80000300800 */
[----:B------:R-:W2:Y:S04]  /*e220*/  LDL.LU R17, [R1+0xc4] ;  /* 0x0000c40001117983 */ /* 0x000ea80000300800 */
[----:B------:R-:W3:Y:S04]  /*e230*/  LDL.LU R18, [R1+0xc8] ;  /* 0x0000c80001127983 */ /* 0x000ee80000300800 */
[----:B------:R-:W3:Y:S04]  /*e240*/  LDL.LU R19, [R1+0xcc] ;  /* 0x0000cc0001137983 */ /* 0x000ee80000300800 */
[----:B---3--:R-:W-:Y:S04]  /*e250*/  STL.64 [R1+0x1350], R18 ;  /* 0x0013501201007387 */ /* 0x008fe80000100a00 */
[----:B--2---:R1:W-:Y:S04]  /*e260*/  STL.64 [R1+0x1348], R16 ;  /* 0x0013481001007387 */ /* 0x0043e80000100a00 */
[----:B-1----:R-:W2:Y:S04]  /*e270*/  LDL.LU R16, [R1+0xd0] ;  /* 0x0000d00001107983 */ /* 0x002ea80000300800 */
[----:B------:R-:W2:Y:S04]  /*e280*/  LDL.LU R17, [R1+0xd4] ;  /* 0x0000d40001117983 */ /* 0x000ea80000300800 */
[----:B------:R-:W2:Y:S04]  /*e290*/  LDL.LU R18, [R1+0xd8] ;  /* 0x0000d80001127983 */ /* 0x000ea80000300800 */
[----:B------:R-:W2:Y:S04]  /*e2a0*/  LDL.LU R19, [R1+0xdc] ;  /* 0x0000dc0001137983 */ /* 0x000ea80000300800 */
[----:B------:R1:W-:Y:S04]  /*e2b0*/  STL.64 [R1+0x1c0], R12 ;  /* 0x0001c00c01007387 */ /* 0x0003e80000100a00 */
[----:B------:R-:W-:Y:S04]  /*e2c0*/  STL.64 [R1+0x1c8], R14 ;  /* 0x0001c80e01007387 */ /* 0x000fe80000100a00 */
[----:B------:R-:W-:Y:S01]  /*e2d0*/  LDS R14, [R2+0x6500] ;  /* 0x00650000020e7984 */ /* 0x000fe20000000800 */
[----:B-1----:R-:W-:-:S03]  /*e2e0*/  IMAD.MOV.U32 R13, RZ, RZ, R22 ;  /* 0x000000ffff0d7224 */ /* 0x002fc600078e0016 */
[----:B------:R-:W1:Y:S01]  /*e2f0*/  LDS R15, [R0+0x6500] ;  /* 0x00650000000f7984 */ /* 0x000e620000000800 */
[----:B------:R-:W-:-:S03]  /*e300*/  IMAD.MOV.U32 R12, RZ, RZ, R23 ;  /* 0x000000ffff0c7224 */ /* 0x000fc600078e0017 */
[----:B------:R-:W4:Y:S04]  /*e310*/  LDL.LU.64 R22, [R1+0x1380] ;  /* 0x0013800001167983 */ /* 0x000f280000300a00 */
[----:B------:R-:W3:Y:S01]  /*e320*/  LDL.LU.64 R20, [R1+0x1378] ;  /* 0x0013780001147983 */ /* 0x000ee20000300a00 */
[C---:B----4-:R-:W-:Y:S11]  /*e330*/  HMMA.1688.F32.TF32 R24, R4.reuse, R22, R24 ;  /* 0x000000160418723c */ /* 0x050ff60000081018 */
[----:B------:R-:W-:Y:S11]  /*e340*/  @!UPT UIADD3 URZ, URZ, URZ, URZ ;  /* 0x0000003f3f3ff290 */ /* 0x000ff6000fffe03f */
[----:B------:R-:W-:Y:S01]  /*e350*/  @!UPT UIADD3 URZ, URZ, URZ, URZ ;  /* 0x0000003f3f3ff290 */ /* 0x000fe2000fffe03f */
[----:B------:R-:W-:Y:S04]  /*e360*/  STL.64 [R1+0x1e0], R24 ;  /* 0x0001e01801007387 */ /* 0x000fe80000100a00 */
[----:B------:R4:W-:Y:S04]  /*e370*/  STL.64 [R1+0x1e8], R26 ;  /* 0x0001e81a01007387 */ /* 0x0009e80000100a00 */
[----:B----4-:R-:W4:Y:S04]  /*e380*/  LDL.LU.64 R26, [R1+0x1370] ;  /* 0x00137000011a7983 */ /* 0x010f280000300a00 */
[----:B------:R-:W2:Y:S04]  /*e390*/  LDL.LU.64 R24, [R1+0x1368] ;  /* 0x0013680001187983 */ /* 0x000ea80000300a00 */
[----:B------:R-:W-:Y:S04]  /*e3a0*/  STL.64 [R1+0x1300], R22 ;  /* 0x0013001601007387 */ /* 0x000fe80000100a00 */
[----:B---3--:R2:W-:Y:S01]  /*e3b0*/  STL.64 [R1+0x12f8], R20 ;  /* 0x0012f81401007387 */ /* 0x0085e20000100a00 */
[----:B----4-:R-:W-:Y:S01]  /*e3c0*/  HMMA.1688.F32.TF32 R8, R4, R26, R8 ;  /* 0x0000001a0408723c */ /* 0x010fe20000081008 */
[----:B--2---:R-:W-:-:S02]  /*e3d0*/  IMAD.MOV.U32 R20, RZ, RZ, R25 ;  /* 0x000000ffff147224 */ /* 0x004fc400078e0019 */
[----:B------:R-:W2:Y:S04]  /*e3e0*/  LDL.LU R25, [R1+0x1360] ;  /* 0x0013600001197983 */ /* 0x000ea80000300800 */
[----:B------:R-:W3:Y:S04]  /*e3f0*/  LDL.LU R21, [R1+0x4] ;  /* 0x0000040001157983 */ /* 0x000ee80000300800 */
[----:B------:R-:W3:Y:S04]  /*e400*/  LDL.LU R22, [R1+0x8] ;  /* 0x0000080001167983 */ /* 0x000ee80000300800 */
[----:B------:R-:W3:Y:S08]  /*e410*/  LDL.LU R23, [R1+0xc] ;  /* 0x00000c0001177983 */ /* 0x000ef00000300800 */
[----:B------:R-:W-:Y:S04]  /*e420*/  STL.64 [R1+0x1d0], R8 ;  /* 0x0001d00801007387 */ /* 0x000fe80000100a00 */
[----:B------:R4:W-:Y:S04]  /*e430*/  STL.64 [R1+0x1d8], R10 ;  /* 0x0001d80a01007387 */ /* 0x0009e80000100a00 */
[----:B----4-:R-:W4:Y:S04]  /*e440*/  LDL.LU.64 R10, [R1+0x1358] ;  /* 0x00135800010a7983 */ /* 0x010f280000300a00 */
[----:B------:R-:W-:Y:S04]  /*e450*/  STL.64 [R1+0x12f0], R26 ;  /* 0x0012f01a01007387 */ /* 0x000fe80000100a00 */
[----:B--2---:R2:W-:Y:S04]  /*e460*/  STL.64 [R1+0x12e8], R24 ;  /* 0x0012e81801007387 */ /* 0x0045e80000100a00 */
[----:B--2---:R-:W2:Y:S04]  /*e470*/  LDL.LU R24, [R1+0x90] ;  /* 0x0000900001187983 */ /* 0x004ea80000300800 */
[----:B------:R-:W2:Y:S04]  /*e480*/  LDL.LU R25, [R1+0x94] ;  /* 0x0000940001197983 */ /* 0x000ea80000300800 */
[----:B------:R-:W2:Y:S04]  /*e490*/  LDL.LU R26, [R1+0x98] ;  /* 0x00009800011a7983 */ /* 0x000ea80000300800 */
[----:B------:R-:W2:Y:S01]  /*e4a0*/  LDL.LU R27, [R1+0x9c] ;  /* 0x00009c00011b7983 */ /* 0x000ea20000300800 */
[C---:B----4-:R-:W-:Y:S03]  /*e4b0*/  HMMA.1688.F32.TF32 R8, R4.reuse, R10, R16 ;  /* 0x0000000a0408723c */ /* 0x050fe60000081010 */
[----:B------:R-:W4:Y:S04]  /*e4c0*/  LDL.LU.64 R18, [R1+0x1350] ;  /* 0x0013500001127983 */ /* 0x000f280000300a00 */
[----:B------:R-:W4:Y:S11]  /*e4d0*/  LDL.LU.64 R16, [R1+0x1348] ;  /* 0x0013480001107983 */ /* 0x000f360000300a00 */
[----:B------:R-:W-:Y:S05]  /*e4e0*/  @!UPT UIADD3 URZ, URZ, URZ, URZ ;  /* 0x0000003f3f3ff290 */ /* 0x000fea000fffe03f */
[----:B------:R-:W-:Y:S04]  /*e4f0*/  STL.64 [R1+0x210], R8 ;  /* 0x0002100801007387 */ /* 0x000fe80000100a00 */
[----:B------:R1:W-:Y:S04]  /*e500*/  STL.64 [R1+0x218], R10 ;  /* 0x0002180a01007387 */ /* 0x0003e80000100a00 */
[----:B-1----:R-:W4:Y:S02]  /*e510*/  LDL.LU.64 R10, [R1+0x1340] ;  /* 0x00134000010a7983 */ /* 0x002f240000300a00 */
[C---:B----4-:R-:W-:Y:S02]  /*e520*/  HMMA.1688.F32.TF32 R8, R4.reuse, R10, R16 ;  /* 0x0000000a0408723c */ /* 0x050fe40000081010 */
[----:B------:R-:W4:Y:S04]  /*e530*/  LDL.LU.64 R18, [R1+0x1338] ;  /* 0x0013380001127983 */ /* 0x000f280000300a00 */
[----:B------:R-:W4:Y:S11]  /*e540*/  LDL.LU.64 R16, [R1+0x1330] ;  /* 0x0013300001107983 */ /* 0x000f360000300a00 */
[----:B------:R-:W-:Y:S06]  /*e550*/  @!UPT UIADD3 URZ, URZ, URZ, URZ ;  /* 0x0000003f3f3ff290 */ /* 0x000fec000fffe03f */
[----:B------:R-:W-:Y:S04]  /*e560*/  STL.64 [R1+0x490], R8 ;  /* 0x0004900801007387 */ /* 0x000fe80000100a00 */
[----:B------:R1:W-:Y:S04]  /*e570*/  STL.64 [R1+0x498], R10 ;  /* 0x0004980a01007387 */ /* 0x0003e80000100a00 */
[----:B-1----:R-:W4:Y:S02]  /*e580*/  LDL.LU.64 R10, [R1+0x1328] ;  /* 0x00132800010a7983 */ /* 0x002f240000300a00 */
[C---:B----4-:R-:W-:Y:S02]  /*e590*/  HMMA.1688.F32.TF32 R8, R4.reuse, R10, R16 ;  /* 0x0000000a0408723c */ /* 0x050fe40000081010 */
[----:B------:R-:W3:Y:S04]  /*e5a0*/  LDL.LU.64 R18, [R1+0x1320] ;  /* 0x0013200001127983 */ /* 0x000ee80000300a00 */
[----:B------:R-:W-:Y:S04]  /*e5b0*/  LDS R16, [R2+0x4600] ;  /* 0x0046000002107984 */ /* 0x000fe80000000800 */
[----:B------:R-:W-:Y:S11]  /*e5c0*/  LDS R17, [R0+0x4600] ;  /* 0x0046000000117984 */ /* 0x000ff60000000800 */
[----:B------:R-:W-:Y:S02]  /*e5d0*/  @!UPT UIADD3 URZ, URZ, URZ, URZ ;  /* 0x0000003f3f3ff290 */ /* 0x000fe4000fffe03f */
[----:B------:R-:W-:Y:S04]  /*e5e0*/  STL.64 [R1+0x500], R8 ;  /* 0x0005000801007387 */ /* 0x000fe80000100a00 */
[----:B------:R1:W-:Y:S04]  /*e5f0*/  STL.64 [R1+0x508], R10 ;  /* 0x0005080a01007387 */ /* 0x0003e80000100a00 */
[----:B------:R-:W-:Y:S04]  /*e600*/  LDS R8, [R2+0x4400] ;  /* 0x0044000002087984 */ /* 0x000fe80000000800 */
[----:B------:R-:W-:Y:S04]  /*e610*/  LDS R9, [R0+0x4400] ;  /* 0x0044000000097984 */ /* 0x000fe80000000800 */
[----:B-1----:R-:W2:Y:S02]  /*e620*/  LDL.LU.64 R10, [R1+0x1318] ;  /* 0x00131800010a7983 */ /* 0x002ea40000300a00 */
[C---:B--2---:R-:W-:Y:S02]  /*e630*/  HMMA.1688.F32.TF32 R24, R4.reuse, R10, R24 ;  /* 0x0000000a0418723c */ /* 0x044fe40000081018 */
[----:B------:R-:W-:Y:S04]  /*e640*/  LDS R10, [R2+0x6400] ;  /* 0x00640000020a7984 */ /* 0x000fe80000000800 */
[----:B------:R-:W-:Y:S02]  /*e650*/  LDS R11, [R0+0x6400] ;  /* 0x00640000000b7984 */ /* 0x000fe40000000800 */
[----:B---3--:R-:W-:Y:S11]  /*e660*/  HMMA.1688.F32.TF32 R4, R4, R18, R20 ;  /* 0x000000120404723c */ /* 0x008ff60000081014 */
[----:B------:R-:W-:Y:S04]  /*e670*/  @!UPT UIADD3 URZ, URZ, URZ, URZ ;  /* 0x0000003f3f3ff290 */ /* 0x000fe8000fffe03f */
[----:B------:R1:W-:Y:S04]  /*e680*/  STL.64 [R1+0x560], R24 ;  /* 0x0005601801007387 */ /* 0x0003e80000100a00 */
[----:B------:R2:W-:Y:S04]  /*e690*/  STL.64 [R1+0x568], R26 ;  /* 0x0005681a01007387 */ /* 0x0005e80000100a00 */
[----:B------:R-:W-:Y:S04]  /*e6a0*/  STL.64 [R1+0x5e0], R4 ;  /* 0x0005e00401007387 */ /* 0x000fe80000100a00 */
[----:B------:R-:W-:Y:S04]  /*e6b0*/  STL.64 [R1+0x5e8], R6 ;  /* 0x0005e80601007387 */ /* 0x000fe80000100a00 */
[----:B-1----:R-:W3:Y:S04]  /*e6c0*/  LDL.LU R24, [R1+0x2d0] ;  /* 0x0002d00001187983 */ /* 0x002ee80000300800 */
[----:B------:R-:W3:Y:S04]  /*e6d0*/  LDL.LU R25, [R1+0x2d4] ;  /* 0x0002d40001197983 */ /* 0x000ee80000300800 */
[----:B--2---:R-:W2:Y:S04]  /*e6e0*/  LDL.LU R26, [R1+0x2d8] ;  /* 0x0002d800011a7983 */ /* 0x004ea80000300800 */
[----:B------:R-:W2:Y:S01]  /*e6f0*/  LDL.LU R27, [R1+0x2dc] ;  /* 0x0002dc00011b7983 */ /* 0x000ea20000300800 */
[----:B------:R-:W-:-:S02]  /*e700*/  IMAD.MOV.U32 R22, RZ, RZ, R13 ;  /* 0x000000ffff167224 */ /* 0x000fc400078e000d */
[----:B------:R-:W-:Y:S01]  /*e710*/  IMAD.MOV.U32 R23, RZ, RZ, R12 ;  /* 0x000000ffff177224 */ /* 0x000fe200078e000c */
[----:B------:R-:W-:Y:S01]  /*e720*/  LDS R13, [R0+0x4500] ;  /* 0x00450000000d7984 */ /* 0x000fe20000000800 */
[----:B------:R-:W-:Y:S02]  /*e730*/  IMAD.MOV.U32 R21, RZ, RZ, R18 ;  /* 0x000000ffff157224 */ /* 0x000fe400078e0012 */
[----:B------:R-:W-:Y:S01]  /*e740*/  IMAD.MOV.U32 R20, RZ, RZ, R19 ;  /* 0x000000ffff147224 */ /* 0x000fe200078e0013 */
[----:B------:R-:W1:Y:S04]  /*e750*/  LDS R12, [R2+0x4500] ;  /* 0x00450000020c7984 */ /* 0x000e680000000800 */
[----:B------:R-:W-:Y:S04]  /*e760*/  LDS R18, [R2+0x6600] ;  /* 0x0066000002127984 */ /* 0x000fe80000000800 */
[----:B------:R-:W4:Y:S04]  /*e770*/  LDS R19, [R0+0x6600] ;  /* 0x0066000000137984 */ /* 0x000f280000000800 */
[----:B------:R-:W-:Y:S04]  /*e780*/  LDS R6, [R2+0x6700] ;  /* 0x0067000002067984 */ /* 0x000fe80000000800 */
[----:B------:R-:W1:Y:S04]  /*e790*/  LDS R7, [R0+0x6700] ;  /* 0x0067000000077984 */ /* 0x000e680000000800 */
[----:B------:R-:W-:Y:S04]  /*e7a0*/  LDS R4, [R2+0x4700] ;  /* 0x0047000002047984 */ /* 0x000fe80000000800 */
[----:B------:R-:W1:Y:S04]  /*e7b0*/  LDS R5, [R0+0x4700] ;  /* 0x0047000000057984 */ /* 0x000e680000000800 */
[----:B--2---:R-:W-:Y:S04]  /*e7c0*/  STL.64 [R1+0x1310], R26 ;  /* 0x0013101a01007387 */ /* 0x004fe80000100a00 */
[----:B---3--:R2:W-:Y:S04]  /*e7d0*/  STL.64 [R1+0x1308], R24 ;  /* 0x0013081801007387 */ /* 0x0085e80000100a00 */
[----:B--2---:R-:W2:Y:S04]  /*e7e0*/  LDL.LU R24, [R1+0x2e0] ;  /* 0x0002e00001187983 */ /* 0x004ea80000300800 */
[----:B------:R-:W2:Y:S04]  /*e7f0*/  LDL.LU R25, [R1+0x2e4] ;  /* 0x0002e40001197983 */ /* 0x000ea80000300800 */
[----:B------:R-:W2:Y:S04]  /*e800*/  LDL.LU R26, [R1+0x2e8] ;  /* 0x0002e800011a7983 */ /* 0x000ea80000300800 */
[----:B------:R-:W2:Y:S04]  /*e810*/  LDL.LU R27, [R1+0x2ec] ;  /* 0x0002ec00011b7983 */ /* 0x000ea80000300800 */
[----:B------:R-:W-:Y:S04]  /*e820*/  STL.64 [R1+0x1290], R14 ;  /* 0x0012900e01007387 */ /* 0x000fe80000100a00 */
[----:B-1----:R-:W-:Y:S04]  /*e830*/  STL.64 [R1+0x1288], R12 ;  /* 0x0012880c01007387 */ /* 0x002fe80000100a00 */
[----:B----4-:R-:W-:Y:S04]  /*e840*/  STL.64 [R1+0x11e8], R18 ;  /* 0x0011e81201007387 */ /* 0x010fe80000100a00 */
[----:B------:R1:W-:Y:S04]  /*e850*/  STL.64 [R1+0x11e0], R16 ;  /* 0x0011e01001007387 */ /* 0x0003e80000100a00 */
[----:B-1----:R-:W3:Y:S04]  /*e860*/  LDL.LU R16, [R1+0x270] ;  /* 0x0002700001107983 */ /* 0x002ee80000300800 */
[----:B------:R-:W3:Y:S04]  /*e870*/  LDL.LU R17, [R1+0x274] ;  /* 0x0002740001117983 */ /* 0x000ee80000300800 */
[----:B------:R-:W4:Y:S04]  /*e880*/  LDL.LU R18, [R1+0x278] ;  /* 0x0002780001127983 */ /* 0x000f280000300800 */
[----:B------:R-:W4:Y:S04]  /*e890*/  LDL.LU R19, [R1+0x27c] ;  /* 0x00027c0001137983 */ /* 0x000f280000300800 */
[----:B------:R-:W2:Y:S04]  /*e8a0*/  LDL.LU R12, [R1+0x2c0] ;  /* 0x0002c000010c7983 */ /* 0x000ea80000300800 */
[----:B------:R-:W2:Y:S04]  /*e8b0*/  LDL.LU R13, [R1+0x2c4] ;  /* 0x0002c400010d7983 */ /* 0x000ea80000300800 */
[----:B------:R-:W2:Y:S04]  /*e8c0*/  LDL.LU R14, [R1+0x2c8] ;  /* 0x0002c800010e7983 */ /* 0x000ea80000300800 */
[----:B------:R-:W2:Y:S04]  /*e8d0*/  LDL.LU R15, [R1+0x2cc] ;  /* 0x0002cc00010f7983 */ /* 0x000ea80000300800 */
[----:B----4-:R1:W-:Y:S04]  /*e8e0*/  STL.64 [R1+0x11f8], R18 ;  /* 0x0011f81201007387 */ /* 0x0103e80000100a00 */
[----:B---3--:R3:W-:Y:S04]  /*e8f0*/  STL.64 [R1+0x11f0], R16 ;  /* 0x0011f01001007387 */ /* 0x0087e80000100a00 */
[----:B-1----:R-:W4:Y:S04]  /*e900*/  LDL.64 R18, [R1+0x68] ;  /* 0x0000680001127983 */ /* 0x002f280000100a00 */
[----:B----4-:R1:W-:Y:S04]  /*e910*/  STL.64 [R1+0x12c0], R18 ;  /* 0x0012c01201007387 */ /* 0x0103e80000100a00 */
[----:B---3--:R-:W3:Y:S04]  /*e920*/  LDL.LU R16, [R1+0x2a0] ;  /* 0x0002a00001107983 */ /* 0x008ee80000300800 */
[----:B------:R-:W3:Y:S04]  /*e930*/  LDL.LU R17, [R1+0x2a4] ;  /* 0x0002a40001117983 */ /* 0x000ee80000300800 */
[----:B-1----:R-:W4:Y:S04]  /*e940*/  LDL.LU R18, [R1+0x2a8] ;  /* 0x0002a80001127983 */ /* 0x002f280000300800 */
[----:B------:R-:W4:Y:S04]  /*e950*/  LDL.LU R19, [R1+0x2ac] ;  /* 0x0002ac0001137983 */ /* 0x000f280000300800 */
[----:B----4-:R1:W-:Y:S04]  /*e960*/  STL.64 [R1+0x12d0], R18 ;  /* 0x0012d01201007387 */ /* 0x0103e80000100a00 */
[----:B---3--:R-:W-:Y:S04]  /*e970*/  STL.64 [R1+0x12c8], R16 ;  /* 0x0012c81001007387 */ /* 0x008fe80000100a00 */
[----:B-1----:R-:W3:Y:S04]  /*e980*/  LDL.64 R18, [R1+0xa8] ;  /* 0x0000a80001127983 */ /* 0x002ee80000100a00 */
[----:B------:R1:W-:Y:S02]  /*e990*/  STL.64 [R1+0x1150], R6 ;  /* 0x0011500601007387 */ /* 0x0003e40000100a00 */
[----:B-1----:R-:W-:-:S02]  /*e9a0*/  IMAD.MOV.U32 R6, RZ, RZ, R21 ;  /* 0x000000ffff067224 */ /* 0x002fc400078e0015 */
[----:B------:R-:W-:Y:S02]  /*e9b0*/  IMAD.MOV.U32 R7, RZ, RZ, R20 ;  /* 0x000000ffff077224 */ /* 0x000fe400078e0014 */
[C---:B--2---:R-:W-:Y:S01]  /*e9c0*/  HMMA.1688.F32.TF32 R20, R8.reuse, R22, R24 ;  /* 0x000000160814723c */ /* 0x044fe20000081018 */
[----:B------:R1:W-:Y:S04]  /*e9d0*/  STL.64 [R1+0x1148], R4 ;  /* 0x0011480401007387 */ /* 0x0003e80000100a00 */
[----:B------:R2:W-:Y:S04]  /*e9e0*/  STL.64 [R1+0x12d8], R6 ;  /* 0x0012d80601007387 */ /* 0x0005e80000100a00 */
[----:B-1----:R-:W3:Y:S04]  /*e9f0*/  LDL.LU R4, [R1+0x2b0] ;  /* 0x0002b00001047983 */ /* 0x002ee80000300800 */
[----:B------:R-:W3:Y:S04]  /*ea00*/  LDL.LU R5, [R1+0x2b4] ;  /* 0x0002b40001057983 */ /* 0x000ee80000300800 */
[----:B--2---:R-:W3:Y:S04]  /*ea10*/  LDL.LU R6, [R1+0x2b8] ;  /* 0x0002b80001067983 */ /* 0x004ee80000300800 */
[----:B------:R-:W3:Y:S04]  /*ea20*/  LDL.LU R7, [R1+0x2bc] ;  /* 0x0002bc0001077983 */ /* 0x000ee80000300800 */
[----:B------:R-:W2:Y:S04]  /*ea30*/  LDL.LU.64 R26, [R1+0x1310] ;  /* 0x00131000011a7983 */ /* 0x000ea80000300a00 */
[----:B------:R-:W2:Y:S04]  /*ea40*/  LDL.LU.64 R24, [R1+0x1308] ;  /* 0x0013080001187983 */ /* 0x000ea80000300a00 */
[----:B------:R-:W-:Y:S04]  /*ea50*/  STL.64 [R1+0xf0], R20 ;  /* 0x0000f01401007387 */ /* 0x000fe80000100a00 */
[----:B------:R1:W-:Y:S04]  /*ea60*/  STL.64 [R1+0xf8], R22 ;  /* 0x0000f81601007387 */ /* 0x0003e80000100a00 */
[----:B-1----:R-:W2:Y:S04]  /*ea70*/  LDL.LU.64 R22, [R1+0x1300] ;  /* 0x0013000001167983 */ /* 0x002ea80000300a00 */
[----:B------:R-:W4:Y:S01]  /*ea80*/  LDL.LU.64 R20, [R1+0x12f8] ;  /* 0x0012f80001147983 */ /* 0x000f220000300a00 */
[C---:B--2---:R-:W-:Y:S11]  /*ea90*/  HMMA.1688.F32.TF32 R24, R8.reuse, R22, R24 ;  /* 0x000000160818723c */ /* 0x044ff60000081018 */
[----:B------:R-:W-:Y:S11]  /*eaa0*/  @!UPT UIADD3 URZ, URZ, URZ, URZ ;  /* 0x0000003f3f3ff290 */ /* 0x000ff6000fffe03f */
[----:B------:R-:W-:Y:S01]  /*eab0*/  @!UPT UIADD3 URZ, URZ, URZ, URZ ;  /* 0x0000003f3f3ff290 */ /* 0x000fe2000fffe03f */
[----:B------:R-:W-:Y:S04]  /*eac0*/  STL.64 [R1+0x180], R24 ;  /* 0x0001801801007387 */ /* 0x000fe80000100a00 */
[----:B------:R1:W-:Y:S04]  /*ead0*/  STL.64 [R1+0x188], R26 ;  /* 0x0001881a01007387 */ /* 0x0003e80000100a00 */
[----:B-1----:R-:W2:Y:S04]  /*eae0*/  LDL.LU.64 R26, [R1+0x12f0] ;  /* 0x0012f000011a7983 */ /* 0x002ea80000300a00 */
[----:B------:R-:W3:Y:S04]  /*eaf0*/  LDL.LU.64 R24, [R1+0x12e8] ;  /* 0x0012e80001187983 */ /* 0x000ee80000300a00 */
[----:B------:R-:W-:Y:S04]  /*eb00*/  STL.64 [R1+0x1268], R22 ;  /* 0x0012681601007387 */ /* 0x000fe80000100a00 */
[----:B----4-:R1:W-:Y:S04]  /*eb10*/  STL [R1+0x1260], R20 ;  /* 0x0012601401007387 */ /* 0x0103e80000100800 */
[----:B------:R4:W-:Y:S04]  /*eb20*/  STL [R1+0x12a8], R21 ;  /* 0x0012a81501007387 */ /* 0x0009e80000100800 */
[----:B-1----:R-:W3:Y:S04]  /*eb30*/  LDL.LU R20, [R1+0x290] ;  /* 0x0002900001147983 */ /* 0x002ee80000300800 */
[----:B----4-:R-:W3:Y:S04]  /*eb40*/  LDL.LU R21, [R1+0x294] ;  /* 0x0002940001157983 */ /* 0x010ee80000300800 */
[----:B------:R-:W4:Y:S04]  /*eb50*/  LDL.LU R22, [R1+0x298] ;  /* 0x0002980001167983 */ /* 0x000f280000300800 */
[----:B------:R-:W4:Y:S01]  /*eb60*/  LDL.LU R23, [R1+0x29c] ;  /* 0x00029c0001177983 */ /* 0x000f220000300800 */
[----:B--2---:R-:W-:Y:S03]  /*eb70*/  HMMA.1688.F32.TF32 R12, R8, R26, R12 ;  /* 0x0000001a080c723c */ /* 0x004fe6000008100c */
[----:B----4-:R1:W-:Y:S04]  /*eb80*/  STL.64 [R1+0x12b8], R22 ;  /* 0x0012b81601007387 */ /* 0x0103e80000100a00 */
[----:B---3--:R-:W-:Y:S04]  /*eb90*/  STL.64 [R1+0x12b0], R20 ;  /* 0x0012b01401007387 */ /* 0x008fe80000100a00 */
[----:B-1----:R-:W2:Y:S11]  /*eba0*/  LDL.64 R22, [R1+0x88] ;  /* 0x0000880001167983 */ /* 0x002eb60000100a00 */
[----:B------:R-:W-:Y:S01]  /*ebb0*/  @!UPT UIADD3 URZ, URZ, URZ, URZ ;  /* 0x0000003f3f3ff290 */ /* 0x000fe2000fffe03f */
[----:B------:R1:W-:Y:S04]  /*ebc0*/  STL.64 [R1+0x170], R12 ;  /* 0x0001700c01007387 */ /* 0x0003e80000100a00 */
[----:B------:R3:W-:Y:S01]  /*ebd0*/  STL.64 [R1+0x178], R14 ;  /* 0x0001780e01007387 */ /* 0x0007e20000100a00 */
[----:B-1----:R-:W-:-:S03]  /*ebe0*/  IMAD.MOV.U32 R12, RZ, RZ, R24 ;  /* 0x000000ffff0c7224 */ /* 0x002fc600078e0018 */
[----:B------:R-:W4:Y:S04]  /*ebf0*/  LDL.LU R24, [R1+0x12e4] ;  /* 0x0012e40001187983 */ /* 0x000f280000300800 */
[----:B------:R-:W2:Y:S04]  /*ec00*/  LDL.LU R13, [R1+0x264] ;  /* 0x00026400010d7983 */ /* 0x000ea80000300800 */
[----:B---3--:R-:W3:Y:S01]  /*ec10*/  LDL.LU R14, [R1+0x268] ;  /* 0x00026800010e7983 */ /* 0x008ee20000300800 */
[----:B------:R-:W-:Y:S01]  /*ec20*/  HMMA.1688.F32.TF32 R4, R8, R18, R4 ;  /* 0x000000120804723c */ /* 0x000fe20000081004 */
[----:B------:R-:W-:-:S02]  /*ec30*/  IMAD.MOV.U32 R15, RZ, RZ, R28 ;  /* 0x000000ffff0f7224 */ /* 0x000fc400078e001c */
[----:B------:R-:W2:Y:S04]  /*ec40*/  LDL.LU R28, [R1+0x12e0] ;  /* 0x0012e000011c7983 */ /* 0x000ea80000300800 */
[----:B---3--:R1:W-:Y:S04]  /*ec50*/  STL.64 [R1+0x12a0], R14 ;  /* 0x0012a00e01007387 */ /* 0x0083e80000100a00 */
[----:B--2---:R-:W-:Y:S04]  /*ec60*/  STL.64 [R1+0x1298], R12 ;  /* 0x0012980c01007387 */ /* 0x004fe80000100a00 */
[----:B-1----:R-:W2:Y:S04]  /*ec70*/  LDL.64 R14, [R1+0x78] ;  /* 0x00007800010e7983 */ /* 0x002ea80000100a00 */
[----:B------:R-:W-:Y:S04]  /*ec80*/  STL.64 [R1+0x1258], R26 ;  /* 0x0012581a01007387 */ /* 0x000fe80000100a00 */
[----:B----4-:R1:W-:Y:S04]  /*ec90*/  STL.64 [R1+0x1250], R24 ;  /* 0x0012501801007387 */ /* 0x0103e80000100a00 */
[----:B-1----:R-:W3:Y:S04]  /*eca0*/  LDL.LU R24, [R1+0x280] ;  /* 0x0002800001187983 */ /* 0x002ee80000300800 */
[----:B------:R-:W3:Y:S04]  /*ecb0*/  LDL.LU R25, [R1+0x284] ;  /* 0x0002840001197983 */ /* 0x000ee80000300800 */
[----:B------:R-:W3:Y:S04]  /*ecc0*/  LDL.LU R26, [R1+0x288] ;  /* 0x00028800011a7983 */ /* 0x000ee80000300800 */
[----:B------:R-:W3:Y:S04]  /*ecd0*/  LDL.LU R27, [R1+0x28c] ;  /* 0x00028c00011b7983 */ /* 0x000ee80000300800 */
[----:B------:R1:W-:Y:S04]  /*ece0*/  STL.64 [R1+0x160], R4 ;  /* 0x0001600401007387 */ /* 0x0003e80000100a00 */
[----:B------:R4:W-:Y:S01]  /*ecf0*/  STL.64 [R1+0x168], R6 ;  /* 0x0001680601007387 */ /* 0x0009e20000100a00 */
[----:B-1----:R-:W-:-:S02]  /*ed00*/  IMAD.MOV.U32 R5, RZ, RZ, R18 ;  /* 0x000000ffff057224 */ /* 0x002fc400078e0012 */
[----:B------:R-:W-:Y:S01]  /*ed10*/  IMAD.MOV.U32 R4, RZ, RZ, R19 ;  /* 0x000000ffff047224 */ /* 0x000fe200078e0013 */
[----:B----4-:R-:W4:Y:S04]  /*ed20*/  LDL.LU.64 R6, [R1+0x12d8] ;  /* 0x0012d80001067983 */ /* 0x010f280000300a00 */
        /* <DEDUP_REMOVED lines=9> */
[----:B--2---:R-:W3:Y:S04]  /*edc0*/  LDL.LU.64 R18, [R1+0x12c0] ;  /* 0x0012c00001127983 */ /* 0x004ee80000300a00 */
[----:B------:R-:W2:Y:S04]  /*edd0*/  LDL.LU.64 R22, [R1+0x12b8] ;  /* 0x0012b80001167983 */ /* 0x000ea80000300a00 */
[----:B------:R-:W2:Y:S02]  /*ede0*/  LDL.LU.64 R20, [R1+0x12b0] ;  /* 0x0012b00001147983 */ /* 0x000ea40000300a00 */
[C---:B--2---:R-:W-:Y:S08]  /*edf0*/  HMMA.1688.F32.TF32 R20, R8.reuse, R14, R20 ;  /* 0x0000000e0814723c */ /* 0x044ff00000081014 */
[----:B---3--:R-:W-:Y:S11]  /*ee00*/  HMMA.1688.F32.TF32 R24, R8, R18, R24 ;  /* 0x000000120818723c */ /* 0x008ff60000081018 */
[----:B------:R-:W-:Y:S04]  /*ee10*/  @!UPT UIADD3 URZ, URZ, URZ, URZ ;  /* 0x0000003f3f3ff290 */ /* 0x000fe8000fffe03f */
[----:B------:R1:W-:Y:S04]  /*ee20*/  STL.64 [R1+0x480], R20 ;  /* 0x0004801401007387 */ /* 0x0003e80000100a00 */
[----:B------:R2:W-:Y:S04]  /*ee30*/  STL.64 [R1+0x488], R22 ;  /* 0x0004881601007387 */ /* 0x0005e80000100a00 */
[----:B-1----:R-:W3:Y:S01]  /*ee40*/  LDL.LU R21, [R1+0x12a8] ;  /* 0x0012a80001157983 */ /* 0x002ee20000300800 */
[----:B------:R-:W-:Y:S02]  /*ee50*/  IMAD.MOV.U32 R20, RZ, RZ, R15 ;  /* 0x000000ffff147224 */ /* 0x000fe400078e000f */
[----:B--2---:R-:W-:-:S02]  /*ee60*/  IMAD.MOV.U32 R22, RZ, RZ, R14 ;  /* 0x000000ffff167224 */ /* 0x004fc400078e000e */
[----:B------:R-:W4:Y:S04]  /*ee70*/  LDL.LU.64 R14, [R1+0x12a0] ;  /* 0x0012a000010e7983 */ /* 0x000f280000300a00 */
[----:B------:R-:W4:Y:S04]  /*ee80*/  LDL.LU.64 R12, [R1+0x1298] ;  /* 0x00129800010c7983 */ /* 0x000f280000300a00 */
[----:B------:R1:W-:Y:S04]  /*ee90*/  STL.64 [R1+0x1200], R18 ;  /* 0x0012001201007387 */ /* 0x0003e80000100a00 */
[----:B------:R-:W-:Y:S04]  /*eea0*/  STL.64 [R1+0x4e0], R24 ;  /* 0x0004e01801007387 */ /* 0x000fe80000100a00 */
[----:B------:R-:W-:Y:S01]  /*eeb0*/  STL.64 [R1+0x4e8], R26 ;  /* 0x0004e81a01007387 */ /* 0x000fe20000100a00 */
[----:B-1----:R-:W-:-:S02]  /*eec0*/  IMAD.MOV.U32 R18, RZ, RZ, R22 ;  /* 0x000000ffff127224 */ /* 0x002fc400078e0016 */
[----:B------:R-:W-:-:S05]  /*eed0*/  IMAD.MOV.U32 R19, RZ, RZ, R20 ;  /* 0x000000ffff137224 */ /* 0x000fca00078e0014 */
[----:B------:R1:W-:Y:S02]  /*eee0*/  STL.64 [R1+0x1218], R18 ;  /* 0x0012181201007387 */ /* 0x0003e40000100a00 */
[----:B-1----:R-:W-:Y:S02]  /*eef0*/  IMAD.MOV.U32 R18, RZ, RZ, R17 ;  /* 0x000000ffff127224 */ /* 0x002fe400078e0011 */
[----:B------:R-:W-:-:S05]  /*ef00*/  IMAD.MOV.U32 R19, RZ, RZ, R16 ;  /* 0x000000ffff137224 */ /* 0x000fca00078e0010 */
[----:B------:R1:W-:Y:S04]  /*ef10*/  STL.64 [R1+0x1230], R18 ;  /* 0x0012301201007387 */ /* 0x0003e80000100a00 */
[----:B------:R-:W2:Y:S04]  /*ef20*/  LDL.LU.64 R22, [R1+0x48] ;  /* 0x0000480001167983 */ /* 0x000ea80000300a00 */
[----:B------:R-:W2:Y:S04]  /*ef30*/  LDL.LU R24, [R1+0x360] ;  /* 0x0003600001187983 */ /* 0x000ea80000300800 */
[----:B------:R-:W2:Y:S04]  /*ef40*/  LDL.LU R25, [R1+0x364] ;  /* 0x0003640001197983 */ /* 0x000ea80000300800 */
[----:B------:R-:W2:Y:S04]  /*ef50*/  LDL.LU R26, [R1+0x368] ;  /* 0x00036800011a7983 */ /* 0x000ea80000300800 */
[----:B------:R-:W2:Y:S01]  /*ef60*/  LDL.LU R27, [R1+0x36c] ;  /* 0x00036c00011b7983 */ /* 0x000ea20000300800 */
[----:B-1----:R-:W-:-:S02]  /*ef70*/  IMAD.MOV.U32 R18, RZ, RZ, R5 ;  /* 0x000000ffff127224 */ /* 0x002fc400078e0005 */
[----:B------:R-:W-:Y:S01]  /*ef80*/  IMAD.MOV.U32 R19, RZ, RZ, R4 ;  /* 0x000000ffff137224 */ /* 0x000fe200078e0004 */
[----:B----4-:R-:W-:Y:S01]  /*ef90*/  HMMA.1688.F32.TF32 R8, R8, R6, R12 ;  /* 0x000000060808723c */ /* 0x010fe2000008100c */
[----:B--2---:R-:W-:Y:S04]  /*efa0*/  STL.64 [R1+0x1278], R26 ;  /* 0x0012781a01007387 */ /* 0x004fe80000100a00 */
[----:B------:R1:W-:Y:S04]  /*efb0*/  STL.64 [R1+0x1270], R24 ;  /* 0x0012701801007387 */ /* 0x0003e80000100a00 */
[----:B-1----:R-:W2:Y:S04]  /*efc0*/  LDL.LU R24, [R1+0x370] ;  /* 0x0003700001187983 */ /* 0x002ea80000300800 */
[----:B------:R-:W2:Y:S04]  /*efd0*/  LDL.LU R25, [R1+0x374] ;  /* 0x0003740001197983 */ /* 0x000ea80000300800 */
[----:B------:R-:W2:Y:S04]  /*efe0*/  LDL.LU R26, [R1+0x378] ;  /* 0x00037800011a7983 */ /* 0x000ea80000300800 */
[----:B------:R-:W2:Y:S04]  /*eff0*/  LDL.LU R27, [R1+0x37c] ;  /* 0x00037c00011b7983 */ /* 0x000ea80000300800 */
[----:B------:R1:W-:Y:S04]  /*f000*/  STL.64 [R1+0x1248], R18 ;  /* 0x0012481201007387 */ /* 0x0003e80000100a00 */
[----:B------:R-:W4:Y:S04]  /*f010*/  LDL.LU R16, [R1+0x350] ;  /* 0x0003500001107983 */ /* 0x000f280000300800 */
[----:B------:R-:W4:Y:S04]  /*f020*/  LDL.LU R17, [R1+0x354] ;  /* 0x0003540001117983 */ /* 0x000f280000300800 */
[----:B-1----:R-:W4:Y:S04]  /*f030*/  LDL.LU R18, [R1+0x358] ;  /* 0x0003580001127983 */ /* 0x002f280000300800 */
[----:B------:R-:W4:Y:S04]  /*f040*/  LDL.LU R19, [R1+0x35c] ;  /* 0x00035c0001137983 */ /* 0x000f280000300800 */
[----:B------:R-:W2:Y:S04]  /*f050*/  LDL.LU.64 R14, [R1+0x1290] ;  /* 0x00129000010e7983 */ /* 0x000ea80000300a00 */
[----:B------:R-:W2:Y:S04]  /*f060*/  LDL.LU.64 R12, [R1+0x1288] ;  /* 0x00128800010c7983 */ /* 0x000ea80000300a00 */
[----:B------:R1:W-:Y:S04]  /*f070*/  STL.64 [R1+0x5a0], R8 ;  /* 0x0005a00801007387 */ /* 0x0003e80000100a00 */
[----:B------:R3:W-:Y:S04]  /*f080*/  STL.64 [R1+0x5a8], R10 ;  /* 0x0005a80a01007387 */ /* 0x0007e80000100a00 */
[----:B-1----:R-:W2:Y:S04]  /*f090*/  LDL.LU R8, [R1+0x3f0] ;  /* 0x0003f00001087983 */ /* 0x002ea80000300800 */
[----:B------:R-:W2:Y:S04]  /*f0a0*/  LDL.LU R9, [R1+0x3f4] ;  /* 0x0003f40001097983 */ /* 0x000ea80000300800 */
[----:B---3--:R-:W3:Y:S04]  /*f0b0*/  LDL.LU R10, [R1+0x3f8] ;  /* 0x0003f800010a7983 */ /* 0x008ee80000300800 */
[----:B------:R-:W3:Y:S04]  /*f0c0*/  LDL.LU R11, [R1+0x3fc] ;  /* 0x0003fc00010b7983 */ /* 0x000ee80000300800 */
[----:B---3--:R-:W-:Y:S04]  /*f0d0*/  STL.64 [R1+0x1210], R10 ;  /* 0x0012100a01007387 */ /* 0x008fe80000100a00 */
[----:B--2---:R1:W-:Y:S04]  /*f0e0*/  STL.64 [R1+0x1208], R8 ;  /* 0x0012080801007387 */ /* 0x0043e80000100a00 */
[----:B-1----:R-:W2:Y:S01]  /*f0f0*/  LDL.LU R8, [R1+0x320] ;  /* 0x0003200001087983 */ /* 0x002ea20000300800 */
[----:B------:R-:W-:-:S03]  /*f100*/  IMAD.MOV.U32 R9, RZ, RZ, R21 ;  /* 0x000000ffff097224 */ /* 0x000fc600078e0015 */
[----:B------:R-:W3:Y:S04]  /*f110*/  LDL.LU R21, [R1+0x1284] ;  /* 0x0012840001157983 */ /* 0x000ee80000300800 */
[----:B------:R-:W2:Y:S04]  /*f120*/  LDL.LU R10, [R1+0x328] ;  /* 0x00032800010a7983 */ /* 0x000ea80000300800 */
[----:B------:R-:W2:Y:S01]  /*f130*/  LDL.LU R11, [R1+0x32c] ;  /* 0x00032c00010b7983 */ /* 0x000ea20000300800 */
[----:B------:R-:W-:Y:S03]  /*f140*/  HMMA.1688.F32.TF32 R24, R12, R22, R24 ;  /* 0x000000160c18723c */ /* 0x000fe60000081018 */
[----:B--2---:R3:W-:Y:S04]  /*f150*/  STL.64 [R1+0x1228], R10 ;  /* 0x0012280a01007387 */ /* 0x0047e80000100a00 */
[----:B------:R1:W-:Y:S01]  /*f160*/  STL.64 [R1+0x1220], R8 ;  /* 0x0012200801007387 */ /* 0x0003e20000100a00 */
[----:B---3--:R-:W-:-:S03]  /*f170*/  IMAD.MOV.U32 R10, RZ, RZ, R21 ;  /* 0x000000ffff0a7224 */ /* 0x008fc600078e0015 */
[----:B-1----:R-:W2:Y:S04]  /*f180*/  LDL.LU R8, [R1+0x330] ;  /* 0x0003300001087983 */ /* 0x002ea80000300800 */
[----:B------:R-:W2:Y:S04]  /*f190*/  LDL.LU R9, [R1+0x334] ;  /* 0x0003340001097983 */ /* 0x000ea80000300800 */
[----:B------:R-:W3:Y:S04]  /*f1a0*/  LDL.LU R21, [R1+0x1280] ;  /* 0x0012800001157983 */ /* 0x000ee80000300800 */
[----:B------:R-:W2:Y:S01]  /*f1b0*/  LDL.LU R11, [R1+0x33c] ;  /* 0x00033c00010b7983 */ /* 0x000ea20000300800 */
[----:B------:R-:W-:-:S02]  /*f1c0*/  IMAD.MOV.U32 R5, RZ, RZ, R22 ;  /* 0x000000ffff057224 */ /* 0x000fc400078e0016 */
[----:B------:R-:W-:Y:S01]  /*f1d0*/  IMAD.MOV.U32 R4, RZ, RZ, R23 ;  /* 0x000000ffff047224 */ /* 0x000fe200078e0017 */
[----:B--2---:R-:W-:Y:S04]  /*f1e0*/  STL.64 [R1+0x1240], R10 ;  /* 0x0012400a01007387 */ /* 0x004fe80000100a00 */
[----:B------:R1:W-:Y:S04]  /*f1f0*/  STL.64 [R1+0x1238], R8 ;  /* 0x0012380801007387 */ /* 0x0003e80000100a00 */
[----:B-1----:R-:W2:Y:S04]  /*f200*/  LDL.LU R8, [R1+0x340] ;  /* 0x0003400001087983 */ /* 0x002ea80000300800 */
[----:B------:R-:W2:Y:S04]  /*f210*/  LDL.LU R9, [R1+0x344] ;  /* 0x0003440001097983 */ /* 0x000ea80000300800 */
[----:B------:R-:W2:Y:S04]  /*f220*/  LDL.LU R10, [R1+0x348] ;  /* 0x00034800010a7983 */ /* 0x000ea80000300800 */
[----:B------:R-:W-:Y:S04]  /*f230*/  STL.64 [R1+0xe0], R24 ;  /* 0x0000e01801007387 */ /* 0x000fe80000100a00 */
[----:B------:R1:W-:Y:S04]  /*f240*/  STL.64 [R1+0xe8], R26 ;  /* 0x0000e81a01007387 */ /* 0x0003e80000100a00 */
[----:B-1----:R-:W2:Y:S04]  /*f250*/  LDL.LU.64 R26, [R1+0x1278] ;  /* 0x00127800011a7983 */ /* 0x002ea80000300a00 */
[----:B------:R-:W2:Y:S04]  /*f260*/  LDL.LU.64 R24, [R1+0x1270] ;  /* 0x0012700001187983 */ /* 0x000ea80000300a00 */
[----:B------:R-:W2:Y:S01]  /*f270*/  LDL.LU.64 R22, [R1+0x1268] ;  /* 0x0012680001167983 */ /* 0x000ea20000300a00 */
[----:B---3--:R-:W-:-:S03]  /*f280*/  IMAD.MOV.U32 R11, RZ, RZ, R21 ;  /* 0x000000ffff0b7224 */ /* 0x008fc600078e0015 */
[----:B------:R-:W3:Y:S04]  /*f290*/  LDL.LU R20, [R1+0x1260] ;  /* 0x0012600001147983 */ /* 0x000ee80000300800 */
[----:B------:R-:W3:Y:S01]  /*f2a0*/  LDL R21, [R1+0x664] ;  /* 0x0006640001157983 */ /* 0x000ee20000100800 */
[C---:B--2---:R-:W-:Y:S11]  /*f2b0*/  HMMA.1688.F32.TF32 R24, R12.reuse, R22, R24 ;  /* 0x000000160c18723c */ /* 0x044ff60000081018 */
[----:B------:R-:W-:Y:S11]  /*f2c0*/  @!UPT UIADD3 URZ, URZ, URZ, URZ ;  /* 0x0000003f3f3ff290 */ /* 0x000ff6000fffe03f */
[----:B------:R-:W-:Y:S01]  /*f2d0*/  @!UPT UIADD3 URZ, URZ, URZ, URZ ;  /* 0x0000003f3f3ff290 */ /* 0x000fe2000fffe03f */
[----:B------:R-:W-:Y:S04]  /*f2e0*/  STL.64 [R1+0x150], R24 ;  /* 0x0001501801007387 */ /* 0x000fe80000100a00 */
[----:B------:R1:W-:Y:S04]  /*f2f0*/  STL.64 [R1+0x158], R26 ;  /* 0x0001581a01007387 */ /* 0x0003e80000100a00 */
[----:B-1----:R-:W4:Y:S04]  /*f300*/  LDL.LU.64 R26, [R1+0x1258] ;  /* 0x00125800011a7983 */ /* 0x002f280000300a00 */
[----:B------:R-:W2:Y:S01]  /*f310*/  LDL.LU.64 R24, [R1+0x1250] ;  /* 0x0012500001187983 */ /* 0x000ea20000300a00 */
[C---:B----4-:R-:W-:Y:S11]  /*f320*/  HMMA.1688.F32.TF32 R16, R12.reuse, R26, R16 ;  /* 0x0000001a0c10723c */ /* 0x050ff60000081010 */
[----:B------:R-:W-:Y:S11]  /*f330*/  @!UPT UIADD3 URZ, URZ, URZ, URZ ;  /* 0x0000003f3f3ff290 */ /* 0x000ff6000fffe03f */
[----:B------:R-:W-:Y:S01]  /*f340*/  @!UPT UIADD3 URZ, URZ, URZ, URZ ;  /* 0x0000003f3f3ff290 */ /* 0x000fe2000fffe03f */
[----:B------:R-:W-:Y:S04]  /*f350*/  STL.64 [R1+0x140], R16 ;  /* 0x0001401001007387 */ /* 0x000fe80000100a00 */
[----:B------:R1:W-:Y:S04]  /*f360*/  STL.64 [R1+0x148], R18 ;  /* 0x0001481201007387 */ /* 0x0003e80000100a00 */
[----:B-1----:R-:W4:Y:S04]  /*f370*/  LDL.LU.64 R18, [R1+0x1248] ;  /* 0x0012480001127983 */ /* 0x002f280000300a00 */
[----:B------:R1:W-:Y:S04]  /*f380*/  STL.64 [R1+0x11c0], R26 ;  /* 0x0011c01a01007387 */ /* 0x0003e80000100a00 */
[----:B-1----:R-:W2:Y:S04]  /*f390*/  LDL.LU R26, [R1+0x318] ;  /* 0x00031800011a7983 */ /* 0x002ea80000300800 */
        /* <DEDUP_REMOVED lines=21> */
[----:B-1----:R-:W2:Y:S02]  /*f4f0*/  LDL.LU.64 R18, [R1+0x1200] ;  /* 0x0012000001127983 */ /* 0x002ea40000300a00 */
[C---:B--2---:R-:W-:Y:S11]  /*f500*/  HMMA.1688.F32.TF32 R24, R12.reuse, R18, R24 ;  /* 0x000000120c18723c */ /* 0x044ff60000081018 */
[----:B------:R-:W-:Y:S11]  /*f510*/  @!UPT UIADD3 URZ, URZ, URZ, URZ ;  /* 0x0000003f3f3ff290 */ /* 0x000ff6000fffe03f */
[----:B------:R-:W-:Y:S01]  /*f520*/  @!UPT UIADD3 URZ, URZ, URZ, URZ ;  /* 0x0000003f3f3ff290 */ /* 0x000fe2000fffe03f */
[----:B------:R1:W-:Y:S04]  /*f530*/  STL.64 [R1+0x450], R24 ;  /* 0x0004501801007387 */ /* 0x0003e80000100a00 */
[----:B------:R-:W-:Y:S01]  /*f540*/  STL.64 [R1+0x458], R26 ;  /* 0x0004581a01007387 */ /* 0x000fe20000100a00 */
[----:B-1----:R-:W-:Y:S02]  /*f550*/  IMAD.MOV.U32 R25, RZ, RZ, R18 ;  /* 0x000000ffff197224 */ /* 0x002fe400078e0012 */
[----:B------:R-:W-:Y:S02]  /*f560*/  IMAD.MOV.U32 R24, RZ, RZ, R19 ;  /* 0x000000ffff187224 */ /* 0x000fe400078e0013 */
[----:B------:R-:W2:Y:S04]  /*f570*/  LDL.LU.64 R18, [R1+0x11f8] ;  /* 0x0011f80001127983 */ /* 0x000ea80000300a00 */
[----:B------:R-:W2:Y:S02]  /*f580*/  LDL.LU.64 R16, [R1+0x11f0] ;  /* 0x0011f00001107983 */ /* 0x000ea40000300a00 */
[----:B--2---:R-:W-:Y:S02]  /*f590*/  HMMA.1688.F32.TF32 R12, R12, R6, R16 ;  /* 0x000000060c0c723c */ /* 0x004fe40000081010 */
[----:B------:R-:W4:Y:S04]  /*f5a0*/  LDL.LU.64 R18, [R1+0x11e8] ;  /* 0x0011e80001127983 */ /* 0x000f280000300a00 */
[----:B------:R-:W4:Y:S04]  /*f5b0*/  LDL.LU.64 R16, [R1+0x11e0] ;  /* 0x0011e00001107983 */ /* 0x000f280000300a00 */
[----:B------:R1:W-:Y:S02]  /*f5c0*/  STL.64 [R1+0x1160], R6 ;  /* 0x0011600601007387 */ /* 0x0003e40000100a00 */
[----:B-1----:R-:W-:-:S02]  /*f5d0*/  IMAD.MOV.U32 R6, RZ, RZ, R25 ;  /* 0x000000ffff067224 */ /* 0x002fc400078e0019 */
[----:B------:R-:W-:-:S09]  /*f5e0*/  IMAD.MOV.U32 R7, RZ, RZ, R24 ;  /* 0x000000ffff077224 */ /* 0x000fd200078e0018 */
[----:B------:R1:W-:Y:S04]  /*f5f0*/  STL.64 [R1+0x520], R12 ;  /* 0x0005200c01007387 */ /* 0x0003e80000100a00 */
[----:B------:R2:W-:Y:S04]  /*f600*/  STL.64 [R1+0x528], R14 ;  /* 0x0005280e01007387 */ /* 0x0005e80000100a00 */
[----:B------:R2:W-:Y:S04]  /*f610*/  STL.64 [R1+0x1178], R6 ;  /* 0x0011780601007387 */ /* 0x0005e80000100a00 */
[----:B-1----:R-:W3:Y:S04]  /*f620*/  LDL.LU R12, [R1+0x410] ;  /* 0x00041000010c7983 */ /* 0x002ee80000300800 */
[----:B------:R-:W3:Y:S04]  /*f630*/  LDL.LU R13, [R1+0x414] ;  /* 0x00041400010d7983 */ /* 0x000ee80000300800 */
[----:B--2---:R-:W2:Y:S04]  /*f640*/  LDL.LU R14, [R1+0x418] ;  /* 0x00041800010e7983 */ /* 0x004ea80000300800 */
[----:B------:R-:W2:Y:S04]  /*f650*/  LDL.LU R15, [R1+0x41c] ;  /* 0x00041c00010f7983 */ /* 0x000ea80000300800 */
[----:B------:R-:W2:Y:S04]  /*f660*/  LDL.LU.64 R6, [R1+0x78] ;  /* 0x0000780001067983 */ /* 0x000ea80000300a00 */
[----:B--2---:R1:W-:Y:S04]  /*f670*/  STL.64 [R1+0x1190], R6 ;  /* 0x0011900601007387 */ /* 0x0043e80000100a00 */
[----:B-1----:R-:W2:Y:S04]  /*f680*/  LDL.LU.64 R6, [R1+0x88] ;  /* 0x0000880001067983 */ /* 0x002ea80000300a00 */
[----:B--2---:R-:W-:Y:S04]  /*f690*/  STL.64 [R1+0x11a8], R6 ;  /* 0x0011a80601007387 */ /* 0x004fe80000100a00 */
[----:B------:R1:W-:Y:S02]  /*f6a0*/  STL.64 [R1+0x1130], R14 ;  /* 0x0011300e01007387 */ /* 0x0003e40000100a00 */
[----:B-1----:R-:W-:-:S02]  /*f6b0*/  IMAD.MOV.U32 R14, RZ, RZ, R5 ;  /* 0x000000ffff0e7224 */ /* 0x002fc400078e0005 */
[----:B------:R-:W-:-:S07]  /*f6c0*/  IMAD.MOV.U32 R15, RZ, RZ, R4 ;  /* 0x000000ffff0f7224 */ /* 0x000fce00078e0004 */
[----:B----4-:R-:W-:Y:S01]  /*f6d0*/  HMMA.1688.F32.TF32 R4, R16, R14, R8 ;  /* 0x0000000e1004723c */ /* 0x010fe20000081008 */
[----:B---3--:R-:W-:Y:S04]  /*f6e0*/  STL.64 [R1+0x1128], R12 ;  /* 0x0011280c01007387 */ /* 0x008fe80000100a00 */
[----:B------:R-:W2:Y:S11]  /*f6f0*/  LDL.LU R8, [R1+0x3c0] ;  /* 0x0003c00001087983 */ /* 0x000eb60000300800 */
[----:B------:R-:W-:Y:S07]  /*f700*/  @!UPT UIADD3 URZ, URZ, URZ, URZ ;  /* 0x0000003f3f3ff290 */ /* 0x000fee000fffe03f */
[----:B------:R-:W-:Y:S04]  /*f710*/  STL.64 [R1+0xc0], R4 ;  /* 0x0000c00401007387 */ /* 0x000fe80000100a00 */
[----:B------:R-:W-:Y:S04]  /*f720*/  STL.64 [R1+0xc8], R6 ;  /* 0x0000c80601007387 */ /* 0x000fe80000100a00 */
[----:B------:R-:W2:Y:S04]  /*f730*/  LDL.LU R9, [R1+0x3c4] ;  /* 0x0003c40001097983 */ /* 0x000ea80000300800 */
[----:B------:R-:W3:Y:S04]  /*f740*/  LDL.LU R10, [R1+0x3c8] ;  /* 0x0003c800010a7983 */ /* 0x000ee80000300800 */
[----:B------:R-:W3:Y:S04]  /*f750*/  LDL.LU R11, [R1+0x3cc] ;  /* 0x0003cc00010b7983 */ /* 0x000ee80000300800 */
[----:B------:R-:W4:Y:S04]  /*f760*/  LDL.LU R24, [R1+0x3e0] ;  /* 0x0003e00001187983 */ /* 0x000f280000300800 */
[----:B------:R-:W4:Y:S04]  /*f770*/  LDL.LU R25, [R1+0x3e4] ;  /* 0x0003e40001197983 */ /* 0x000f280000300800 */
[----:B------:R-:W4:Y:S04]  /*f780*/  LDL.LU R26, [R1+0x3e8] ;  /* 0x0003e800011a7983 */ /* 0x000f280000300800 */
[----:B------:R-:W4:Y:S04]  /*f790*/  LDL.LU R27, [R1+0x3ec] ;  /* 0x0003ec00011b7983 */ /* 0x000f280000300800 */
[----:B---3--:R-:W-:Y:S04]  /*f7a0*/  STL.64 [R1+0x11b8], R10 ;  /* 0x0011b80a01007387 */ /* 0x008fe80000100a00 */
[----:B--2---:R1:W-:Y:S04]  /*f7b0*/  STL.64 [R1+0x11b0], R8 ;  /* 0x0011b00801007387 */ /* 0x0043e80000100a00 */
[----:B-1----:R-:W2:Y:S04]  /*f7c0*/  LDL.LU R8, [R1+0x3d0] ;  /* 0x0003d00001087983 */ /* 0x002ea80000300800 */
[----:B------:R-:W2:Y:S04]  /*f7d0*/  LDL.LU R9, [R1+0x3d4] ;  /* 0x0003d40001097983 */ /* 0x000ea80000300800 */
[----:B------:R-:W2:Y:S04]  /*f7e0*/  LDL.LU R10, [R1+0x3d8] ;  /* 0x0003d800010a7983 */ /* 0x000ea80000300800 */
[----:B------:R-:W2:Y:S04]  /*f7f0*/  LDL.LU R11, [R1+0x3dc] ;  /* 0x0003dc00010b7983 */ /* 0x000ea80000300800 */
[----:B------:R-:W3:Y:S04]  /*f800*/  LDL.LU.64 R6, [R1+0xa8] ;  /* 0x0000a80001067983 */ /* 0x000ee80000300a00 */
[----:B------:R1:W-:Y:S04]  /*f810*/  STL.64 [R1+0x1158], R14 ;  /* 0x0011580e01007387 */ /* 0x0003e80000100a00 */
[----:B------:R-:W2:Y:S04]  /*f820*/  LDL.LU R12, [R1+0x300] ;  /* 0x00030000010c7983 */ /* 0x000ea80000300800 */
[----:B------:R-:W2:Y:S04]  /*f830*/  LDL.LU R13, [R1+0x304] ;  /* 0x00030400010d7983 */ /* 0x000ea80000300800 */
[----:B-1----:R-:W2:Y:S01]  /*f840*/  LDL.LU R14, [R1+0x308] ;  /* 0x00030800010e7983 */ /* 0x002ea20000300800 */
[----:B------:R-:W-:-:S05]  /*f850*/  IMAD.MOV.U32 R15, RZ, RZ, R3 ;  /* 0x000000ffff0f7224 */ /* 0x000fca00078e0003 */
[----:B--2---:R-:W-:Y:S04]  /*f860*/  STL.64 [R1+0x1170], R14 ;  /* 0x0011700e01007387 */ /* 0x004fe80000100a00 */
[----:B------:R1:W-:Y:S02]  /*f870*/  STL.64 [R1+0x1168], R12 ;  /* 0x0011680c01007387 */ /* 0x0003e40000100a00 */
[----:B-1----:R-:W-:Y:S02]  /*f880*/  IMAD.MOV.U32 R12, RZ, RZ, R28 ;  /* 0x000000ffff0c7224 */ /* 0x002fe400078e001c */
[----:B------:R-:W2:Y:S01]  /*f890*/  LDL.LU R28, [R1+0x11d8] ;  /* 0x0011d800011c7983 */ /* 0x000ea20000300800 */
[----:B------:R-:W-:-:S03]  /*f8a0*/  IMAD.MOV.U32 R13, RZ, RZ, R20 ;  /* 0x000000ffff0d7224 */ /* 0x000fc600078e0014 */
[----:B------:R-:W2:Y:S04]  /*f8b0*/  LDL.LU R20, [R1+0x11d4] ;  /* 0x0011d40001147983 */ /* 0x000ea80000300800 */
[----:B------:R-:W2:Y:S04]  /*f8c0*/  LDL.LU R14, [R1+0x388] ;  /* 0x00038800010e7983 */ /* 0x000ea80000300800 */
[----:B------:R-:W2:Y:S01]  /*f8d0*/  LDL.LU R15, [R1+0x38c] ;  /* 0x00038c00010f7983 */ /* 0x000ea20000300800 */
[----:B----4-:R-:W-:Y:S03]  /*f8e0*/  HMMA.1688.F32.TF32 R24, R16, R22, R24 ;  /* 0x000000161018723c */ /* 0x010fe60000081018 */
[----:B--2---:R1:W-:Y:S04]  /*f8f0*/  STL.64 [R1+0x1188], R14 ;  /* 0x0011880e01007387 */ /* 0x0043e80000100a00 */
[----:B------:R2:W-:Y:S01]  /*f900*/  STL.64 [R1+0x1180], R12 ;  /* 0x0011800c01007387 */ /* 0x0005e20000100a00 */
[----:B-1----:R-:W-:-:S03]  /*f910*/  IMAD.MOV.U32 R14, RZ, RZ, R20 ;  /* 0x000000ffff0e7224 */ /* 0x002fc600078e0014 */
[----:B--2---:R-:W2:Y:S01]  /*f920*/  LDL.LU R12, [R1+0x390] ;  /* 0x00039000010c7983 */ /* 0x004ea20000300800 */
[----:B------:R-:W-:-:S03]  /*f930*/  IMAD.MOV.U32 R13, RZ, RZ, R28 ;  /* 0x000000ffff0d7224 */ /* 0x000fc600078e001c */
[----:B------:R-:W4:Y:S04]  /*f940*/  LDL.LU R28, [R1+0x11d0] ;  /* 0x0011d000011c7983 */ /* 0x000f280000300800 */
[----:B------:R-:W2:Y:S04]  /*f950*/  LDL.LU R20, [R1+0x11cc] ;  /* 0x0011cc0001147983 */ /* 0x000ea80000300800 */
[----:B------:R-:W2:Y:S04]  /*f960*/  LDL.LU R15, [R1+0x39c] ;  /* 0x00039c00010f7983 */ /* 0x000ea80000300800 */
[----:B--2---:R4:W-:Y:S04]  /*f970*/  STL.64 [R1+0x11a0], R14 ;  /* 0x0011a00e01007387 */ /* 0x0049e80000100a00 */
[----:B------:R1:W-:Y:S01]  /*f980*/  STL.64 [R1+0x1198], R12 ;  /* 0x0011980c01007387 */ /* 0x0003e20000100a00 */
[----:B----4-:R-:W-:-:S03]  /*f990*/  IMAD.MOV.U32 R14, RZ, RZ, R28 ;  /* 0x000000ffff0e7224 */ /* 0x010fc600078e001c */
[----:B-1----:R-:W2:Y:S04]  /*f9a0*/  LDL.LU R12, [R1+0x3a0] ;  /* 0x0003a000010c7983 */ /* 0x002ea80000300800 */
[----:B------:R-:W2:Y:S04]  /*f9b0*/  LDL.LU R13, [R1+0x3a4] ;  /* 0x0003a400010d7983 */ /* 0x000ea80000300800 */
[----:B------:R-:W4:Y:S04]  /*f9c0*/  LDL.LU R28, [R1+0x11c8] ;  /* 0x0011c800011c7983 */ /* 0x000f280000300800 */
[----:B------:R-:W-:Y:S04]  /*f9d0*/  STL.64 [R1+0x120], R24 ;  /* 0x0001201801007387 */ /* 0x000fe80000100a00 */
[----:B------:R1:W-:Y:S04]  /*f9e0*/  STL.64 [R1+0x128], R26 ;  /* 0x0001281a01007387 */ /* 0x0003e80000100a00 */
[----:B-1----:R-:W2:Y:S01]  /*f9f0*/  LDL.LU.64 R26, [R1+0x11c0] ;  /* 0x0011c000011a7983 */ /* 0x002ea20000300a00 */
[----:B------:R-:W-:-:S03]  /*fa00*/  IMAD.MOV.U32 R15, RZ, RZ, R20 ;  /* 0x000000ffff0f7224 */ /* 0x000fc600078e0014 */
[----:B------:R-:W-:Y:S04]  /*fa10*/  STL.64 [R1+0x1140], R22 ;  /* 0x0011401601007387 */ /* 0x000fe80000100a00 */
[----:B------:R1:W-:Y:S04]  /*fa20*/  STL [R1+0x1138], R21 ;  /* 0x0011381501007387 */ /* 0x0003e80000100800 */
[----:B------:R-:W3:Y:S04]  /*fa30*/  LDL.LU R20, [R1+0x550] ;  /* 0x0005500001147983 */ /* 0x000ee80000300800 */
[----:B-1----:R-:W3:Y:S04]  /*fa40*/  LDL.LU R21, [R1+0x554] ;  /* 0x0005540001157983 */ /* 0x002ee80000300800 */
[----:B------:R-:W3:Y:S04]  /*fa50*/  LDL.LU R22, [R1+0x558] ;  /* 0x0005580001167983 */ /* 0x000ee80000300800 */
[----:B------:R-:W3:Y:S01]  /*fa60*/  LDL.LU R23, [R1+0x55c] ;  /* 0x00055c0001177983 */ /* 0x000ee20000300800 */
[C---:B--2---:R-:W-:Y:S11]  /*fa70*/  HMMA.1688.F32.TF32 R8, R16.reuse, R26, R8 ;  /* 0x0000001a1008723c */ /* 0x044ff60000081008 */
[----:B------:R-:W-:Y:S11]  /*fa80*/  @!UPT UIADD3 URZ, URZ, URZ, URZ ;  /* 0x0000003f3f3ff290 */ /* 0x000ff6000fffe03f */
[----:B------:R-:W-:Y:S01]  /*fa90*/  @!UPT UIADD3 URZ, URZ, URZ, URZ ;  /* 0x0000003f3f3ff290 */ /* 0x000fe2000fffe03f */
[----:B------:R-:W-:Y:S04]  /*faa0*/  STL.64 [R1+0x110], R8 ;  /* 0x0001100801007387 */ /* 0x000fe80000100a00 */
[----:B------:R1:W-:Y:S04]  /*fab0*/  STL.64 [R1+0x118], R10 ;  /* 0x0001180a01007387 */ /* 0x0003e80000100a00 */
[----:B-1----:R-:W3:Y:S04]  /*fac0*/  LDL.LU.64 R10, [R1+0x11b8] ;  /* 0x0011b800010a7983 */ /* 0x002ee80000300a00 */
[----:B------:R-:W3:Y:S02]  /*fad0*/  LDL.LU.64 R8, [R1+0x11b0] ;  /* 0x0011b00001087983 */ /* 0x000ee40000300a00 */
[C---:B---3--:R-:W-:Y:S11]  /*fae0*/  HMMA.1688.F32.TF32 R8, R16.reuse, R6, R8 ;  /* 0x000000061008723c */ /* 0x048ff60000081008 */
[----:B------:R-:W-:Y:S11]  /*faf0*/  @!UPT UIADD3 URZ, URZ, URZ, URZ ;  /* 0x0000003f3f3ff290 */ /* 0x000ff6000fffe03f */
[----:B------:R-:W-:Y:S01]  /*fb00*/  @!UPT UIADD3 URZ, URZ, URZ, URZ ;  /* 0x0000003f3f3ff290 */ /* 0x000fe2000fffe03f */
[----:B------:R1:W-:Y:S04]  /*fb10*/  STL.64 [R1+0x100], R8 ;  /* 0x0001000801007387 */ /* 0x0003e80000100a00 */
[----:B------:R2:W-:Y:S01]  /*fb20*/  STL.64 [R1+0x108], R10 ;  /* 0x0001080a01007387 */ /* 0x0005e20000100a00 */
[----:B-1----:R-:W-:Y:S02]  /*fb30*/  IMAD.MOV.U32 R9, RZ, RZ, R6 ;  /* 0x000000ffff097224 */ /* 0x002fe400078e0006 */
[----:B------:R-:W-:Y:S02]  /*fb40*/  IMAD.MOV.U32 R8, RZ, RZ, R7 ;  /* 0x000000ffff087224 */ /* 0x000fe400078e0007 */
[----:B------:R-:W3:Y:S02]  /*fb50*/  LDL.LU.64 R6, [R1+0x11a8] ;  /* 0x0011a80001067983 */ /* 0x000ee40000300a00 */
[----:B---3--:R-:W-:Y:S01]  /*fb60*/  HMMA.1688.F32.TF32 R12, R16, R6, R12 ;  /* 0x00000006100c723c */ /* 0x008fe2000008100c */
[----:B--2---:R-:W-:-:S02]  /*fb70*/  IMAD.MOV.U32 R11, RZ, RZ, R6 ;  /* 0x000000ffff0b7224 */ /* 0x004fc400078e0006 */
[----:B------:R-:W-:Y:S11]  /*fb80*/  IMAD.MOV.U32 R10, RZ, RZ, R7 ;  /* 0x000000ffff0a7224 */ /* 0x000ff600078e0007 */
[----:B------:R-:W-:Y:S09]  /*fb90*/  @!UPT UIADD3 URZ, URZ, URZ, URZ ;  /* 0x0000003f3f3ff290 */ /* 0x000ff2000fffe03f */
[----:B------:R-:W-:Y:S04]  /*fba0*/  STL.64 [R1+0x190], R12 ;  /* 0x0001900c01007387 */ /* 0x000fe80000100a00 */
[----:B------:R1:W-:Y:S04]  /*fbb0*/  STL.64 [R1+0x198], R14 ;  /* 0x0001980e01007387 */ /* 0x0003e80000100a00 */
[----:B-1----:R-:W2:Y:S04]  /*fbc0*/  LDL.LU.64 R14, [R1+0x11a0] ;  /* 0x0011a000010e7983 */ /* 0x002ea80000300a00 */
[----:B------:R-:W2:Y:S04]  /*fbd0*/  LDL.LU.64 R12, [R1+0x1198] ;  /* 0x00119800010c7983 */ /* 0x000ea80000300a00 */
[----:B------:R-:W2:Y:S04]  /*fbe0*/  LDL.LU.64 R6, [R1+0x1190] ;  /* 0x0011900001067983 */ /* 0x000ea80000300a00 */
[----:B------:R-:W3:Y:S01]  /*fbf0*/  LDL R3, [R1+0x780] ;  /* 0x0007800001037983 */ /* 0x000ee20000100800 */
[----:B--2---:R-:W-:Y:S01]  /*fc00*/  HMMA.1688.F32.TF32 R12, R16, R6, R12 ;  /* 0x00000006100c723c */ /* 0x004fe2000008100c */
[----:B------:R-:W-:-:S02]  /*fc10*/  IMAD.MOV.U32 R24, RZ, RZ, R6 ;  /* 0x000000ffff187224 */ /* 0x000fc400078e0006 */
[----:B------:R-:W-:Y:S11]  /*fc20*/  IMAD.MOV.U32 R25, RZ, RZ, R7 ;  /* 0x000000ffff197224 */ /* 0x000ff600078e0007 */
[----:B------:R-:W-:Y:S09]  /*fc30*/  @!UPT UIADD3 URZ, URZ, URZ, URZ ;  /* 0x0000003f3f3ff290 */ /* 0x000ff2000fffe03f */
[----:B------:R-:W-:Y:S04]  /*fc40*/  STL.64 [R1+0x320], R12 ;  /* 0x0003200c01007387 */ /* 0x000fe80000100a00 */
[----:B------:R1:W-:Y:S04]  /*fc50*/  STL.64 [R1+0x328], R14 ;  /* 0x0003280e01007387 */ /* 0x0003e80000100a00 */
[----:B-1----:R-:W2:Y:S04]  /*fc60*/  LDL.LU.64 R14, [R1+0x1188] ;  /* 0x00118800010e7983 */ /* 0x002ea80000300a00 */
[----:B------:R-:W2:Y:S04]  /*fc70*/  LDL.LU.64 R12, [R1+0x1180] ;  /* 0x00118000010c7983 */ /* 0x000ea80000300a00 */
[----:B------:R-:W2:Y:S02]  /*fc80*/  LDL.LU.64 R6, [R1+0x1178] ;  /* 0x0011780001067983 */ /* 0x000ea40000300a00 */
[C---:B--2---:R-:W-:Y:S02]  /*fc90*/  HMMA.1688.F32.TF32 R4, R16.reuse, R6, R12 ;  /* 0x000000061004723c */ /* 0x044fe4000008100c */
[----:B------:R-:W2:Y:S04]  /*fca0*/  LDL.LU.64 R14, [R1+0x1170] ;  /* 0x00117000010e7983 */ /* 0x000ea80000300a00 */
[----:B------:R-:W2:Y:S11]  /*fcb0*/  LDL.LU.64 R12, [R1+0x1168] ;  /* 0x00116800010c7983 */ /* 0x000eb60000300a00 */
[----:B------:R-:W-:Y:S06]  /*fcc0*/  @!UPT UIADD3 URZ, URZ, URZ, URZ ;  /* 0x0000003f3f3ff290 */ /* 0x000fec000fffe03f */
[----:B------:R-:W-:Y:S04]  /*fcd0*/  STL.64 [R1+0x3e0], R4 ;  /* 0x0003e00401007387 */ /* 0x000fe80000100a00 */
[----:B------:R1:W-:Y:S04]  /*fce0*/  STL.64 [R1+0x3e8], R6 ;  /* 0x0003e80601007387 */ /* 0x0003e80000100a00 */
[----:B-1----:R-:W2:Y:S02]  /*fcf0*/  LDL.LU.64 R6, [R1+0x1160] ;  /* 0x0011600001067983 */ /* 0x002ea40000300a00 */
[----:B--2---:R-:W-:Y:S02]  /*fd00*/  HMMA.1688.F32.TF32 R16, R16, R6, R12 ;  /* 0x000000061010723c */ /* 0x004fe4000008100c */
[----:B------:R-:W2:Y:S04]  /*fd10*/  LDL.LU.64 R14, [R1+0x1158] ;  /* 0x00115800010e7983 */ /* 0x000ea80000300a00 */
[----:B------:R-:W2:Y:S04]  /*fd20*/  LDL.LU.64 R6, [R1+0x1150] ;  /* 0x0011500001067983 */ /* 0x000ea80000300a00 */
[----:B------:R-:W2:Y:S11]  /*fd30*/  LDL.LU.64 R4, [R1+0x1148] ;  /* 0x0011480001047983 */ /* 0x000eb60000300a00 */
[----:B------:R-:W-:Y:S02]  /*fd40*/  @!UPT UIADD3 URZ, URZ, URZ, URZ ;  /* 0x0000003f3f3ff290 */ /* 0x000fe4000fffe03f */
[----:B------:R1:W-:Y:S04]  /*fd50*/  STL.64 [R1+0x470], R16 ;  /* 0x0004701001007387 */ /* 0x0003e80000100a00 */
[----:B------:R3:W-:Y:S04]  /*fd60*/  STL.64 [R1+0x478], R18 ;  /* 0x0004781201007387 */ /* 0x0007e80000100a00 */
[----:B-1----:R-:W2:Y:S04]  /*fd70*/  LDL.LU R16, [R1+0x440] ;  /* 0x0004400001107983 */ /* 0x002ea80000300800 */
[----:B------:R-:W2:Y:S04]  /*fd80*/  LDL.LU R17, [R1+0x444] ;  /* 0x0004440001117983 */ /* 0x000ea80000300800 */
[----:B---3--:R-:W3:Y:S01]  /*fd90*/  LDL.LU R18, [R1+0x448] ;  /* 0x0004480001127983 */ /* 0x008ee20000300800 */
[----:B----4-:R-:W-:Y:S01]  /*fda0*/  IMAD.MOV.U32 R19, RZ, RZ, R28 ;  /* 0x000000ffff137224 */ /* 0x010fe200078e001c */
[C---:B--2---:R-:W-:Y:S02]  /*fdb0*/  HMMA.1688.F32.TF32 R12, R4.reuse, R14, R20 ;  /* 0x0000000e040c723c */ /* 0x044fe40000081014 */
[----:B------:R-:W3:Y:S04]  /*fdc0*/  LDL.LU.64 R22, [R1+0x1140] ;  /* 0x0011400001167983 */ /* 0x000ee80000300a00 */
[----:B------:R-:W2:Y:S04]  /*fdd0*/  LDL.LU R21, [R1+0x1138] ;  /* 0x0011380001157983 */ /* 0x000ea80000300800 */
[----:B------:R-:W-:Y:S11]  /*fde0*/  LDS R20, [R2+0x8000] ;  /* 0x0080000002147984 */ /* 0x000ff60000000800 */
[----:B------:R-:W-:Y:S02]  /*fdf0*/  @!UPT UIADD3 URZ, URZ, URZ, URZ ;  /* 0x0000003f3f3ff290 */ /* 0x000fe4000fffe03f */
[----:B------:R1:W-:Y:S01]  /*fe00*/  STL.64 [R1+0x40], R12 ;  /* 0x0000400c01007387 */ /* 0x0003e20000100a00 */
[----:B------:R-:W-:Y:S02]  /*fe10*/  IMAD.MOV.U32 R29, RZ, RZ, R14 ;  /* 0x000000ffff1d7224 */ /* 0x000fe400078e000e */
[----:B------:R-:W-:Y:S02]  /*fe20*/  IMAD.MOV.U32 R28, RZ, RZ, R15 ;  /* 0x000000ffff1c7224 */ /* 0x000fe400078e000f */
[----:B------:R-:W4:Y:S04]  /*fe30*/  LDL.LU.64 R14, [R1+0x1130] ;  /* 0x00113000010e7983 */ /* 0x000f280000300a00 */
[----:B-1----:R-:W4:Y:S04]  /*fe40*/  LDL.LU.64 R12, [R1+0x1128] ;  /* 0x00112800010c7983 */ /* 0x002f280000300a00 */
[----:B------:R-:W-:Y:S04]  /*fe50*/  STL [R1+0x10e4], R28 ;  /* 0x0010e41c01007387 */ /* 0x000fe80000100800 */
[----:B------:R-:W-:Y:S04]  /*fe60*/  STL [R1+0x10e0], R29 ;  /* 0x0010e01d01007387 */ /* 0x000fe80000100800 */
[----:B------:R-:W-:Y:S04]  /*fe70*/  STL.64 [R1+0x1118], R6 ;  /* 0x0011180601007387 */ /* 0x000fe80000100a00 */
[----:B------:R-:W-:Y:S04]  /*fe80*/  LDS R28, [R2+0x8600] ;  /* 0x00860000021c7984 */ /* 0x000fe80000000800 */
[----:B------:R-:W-:Y:S01]  /*fe90*/  LDS R29, [R0+0x8600] ;  /* 0x00860000001d7984 */ /* 0x000fe20000000800 */
[----:B---3--:R-:W-:Y:S03]  /*fea0*/  HMMA.1688.F32.TF32 R16, R4, R22, R16 ;  /* 0x000000160410723c */ /* 0x008fe60000081010 */
[----:B------:R-:W-:Y:S01]  /*feb0*/  LDS R22, [R2+0xa000] ;  /* 0x00a0000002167984 */ /* 0x000fe20000000800 */
[----:B--2---:R-:W-:-:S03]  /*fec0*/  IMAD R3, R21, 0x8000, R3 ;  /* 0x0000800015037824 */ /* 0x004fc600078e0203 */
[----:B------:R-:W1:Y:S04]  /*fed0*/  LDS R23, [R0+0xa000] ;  /* 0x00a0000000177984 */ /* 0x000e680000000800 */
[----:B------:R-:W2:Y:S11]  /*fee0*/  LDS R21, [R0+0x8000] ;  /* 0x0080000000157984 */ /* 0x000eb60000000800 */
[----:B------:R-:W-:Y:S01]  /*fef0*/  @!UPT UIADD3 URZ, URZ, URZ, URZ ;  /* 0x0000003f3f3ff290 */ /* 0x000fe2000fffe03f */
[----:B------:R-:W-:Y:S04]  /*ff00*/  STL.64 [R1+0xd0], R16 ;  /* 0x0000d01001007387 */ /* 0x000fe80000100a00 */
[----:B------:R-:W-:Y:S04]  /*ff10*/  STL.64 [R1+0xd8], R18 ;  /* 0x0000d81201007387 */ /* 0x000fe80000100a00 */
[----:B------:R-:W-:Y:S04]  /*ff20*/  LDS R18, [R2+0xa100] ;  /* 0x00a1000002127984 */ /* 0x000fe80000000800 */
[----:B------:R-:W3:Y:S01]  /*ff30*/  LDS R19, [R0+0xa100] ;  /* 0x00a1000000137984 */ /* 0x000ee20000000800 */
[----:B----4-:R-:W-:Y:S03]  /*ff40*/  HMMA.1688.F32.TF32 R12, R4, R26, R12 ;  /* 0x0000001a040c723c */ /* 0x010fe6000008100c */
[----:B------:R-:W-:Y:S04]  /*ff50*/  STL.64 [R1+0x1110], R4 ;  /* 0x0011100401007387 */ /* 0x000fe80000100a00 */
[----:B------:R-:W-:Y:S04]  /*ff60*/  LDS R16, [R2+0x8100] ;  /* 0x0081000002107984 */ /* 0x000fe80000000800 */
[----:B------:R-:W4:Y:S04]  /*ff70*/  LDS R17, [R0+0x8100] ;  /* 0x0081000000117984 */ /* 0x000f280000000800 */
[----:B------:R-:W-:Y:S04]  /*ff80*/  LDS R4, [R2+0x8400] ;  /* 0x0084000002047984 */ /* 0x000fe80000000800 */
[----:B------:R-:W-:Y:S04]  /*ff90*/  LDS R5, [R0+0x8400] ;  /* 0x0084000000057984 */ /* 0x000fe80000000800 */
[----:B------:R-:W-:Y:S04]  /*ffa0*/  STL.64 [R1+0xb0], R12 ;  /* 0x0000b00c01007387 */ /* 0x000fe80000100a00 */
[----:B------:R-:W-:Y:S04]  /*ffb0*/  STL.64 [R1+0xb8], R14 ;  /* 0x0000b80e01007387 */ /* 0x000fe80000100a00 */
[----:B-1----:R-:W-:Y:S04]  /*ffc0*/  STL.64 [R1+0x10b0], R22 ;  /* 0x0010b01601007387 */ /* 0x002fe80000100a00 */
[----:B--2---:R-:W-:Y:S04]  /*ffd0*/  STL.64 [R1+0x10a8], R20 ;  /* 0x0010a81401007387 */ /* 0x004fe80000100a00 */
[----:B------:R-:W-:Y:S04]  /*ffe0*/  LDS R14, [R2+0xa200] ;  /* 0x00a20000020e7984 */ /* 0x000fe80000000800 */
[----:B------:R-:W1:Y:S04]  /*fff0*/  LDS R15, [R0+0xa200] ;  /* 0x00a20000000f7984 */ /* 0x000e680000000800 */
[----:B---3--:R-:W-:Y:S04]  /*10000*/  STL.64 [R1+0x10a0], R18 ;  /* 0x0010a01201007387 */ /* 0x008fe80000100a00 */
[----:B------:R-:W-:Y:S04]  /*10010*/  LDS R12, [R2+0x8200] ;  /* 0x00820000020c7984 */ /* 0x000fe80000000800 */
[----:B------:R-:W2:Y:S04]  /*10020*/  LDS R13, [R0+0x8200] ;  /* 0x00820000000d7984 */ /* 0x000ea80000000800 */
[----:B------:R-:W3:Y:S04]  /*10030*/  LDS R18, [R2+0x8300] ;  /* 0x0083000002127984 */ /* 0x000ee80000000800 */
[----:B------:R-:W3:Y:S04]  /*10040*/  LDS R22, [R2+0xa300] ;  /* 0x00a3000002167984 */ /* 0x000ee80000000800 */
[----:B------:R-:W3:Y:S04]  /*10050*/  LDS R19, [R0+0x8300] ;  /* 0x0083000000137984 */ /* 0x000ee80000000800 */
[----:B----4-:R-:W-:Y:S04]  /*10060*/  STL.64 [R1+0x1098], R16 ;  /* 0x0010981001007387 */ /* 0x010fe80000100a00 */
[----:B------:R-:W4:Y:S04]  /*10070*/  LDS R23, [R0+0xa300] ;  /* 0x00a3000000177984 */ /* 0x000f280000000800 */
[----:B------:R-:W-:Y:S04]  /*10080*/  LDS R17, [R2+0x8500] ;  /* 0x0085000002117984 */ /* 0x000fe80000000800 */
[----:B-1----:R1:W-:Y:S04]  /*10090*/  STL.64 [R1+0x1090], R14 ;  /* 0x0010900e01007387 */ /* 0x0023e80000100a00 */
[----:B------:R-:W-:Y:S01]  /*100a0*/  LDS R16, [R0+0x8500] ;  /* 0x0085000000107984 */ /* 0x000fe20000000800 */
[----:B------:R-:W-:-:S02]  /*100b0*/  IMAD.MOV.U32 R26, RZ, RZ, R11 ;  /* 0x000000ffff1a7224 */ /* 0x000fc400078e000b */
[----:B------:R-:W-:Y:S01]  /*100c0*/  IMAD.MOV.U32 R27, RZ, RZ, R10 ;  /* 0x000000ffff1b7224 */ /* 0x000fe200078e000a */
[----:B------:R-:W-:Y:S04]  /*100d0*/  LDS R21, [R2+0xa600] ;  /* 0x00a6000002157984 */ /* 0x000fe80000000800 */
[----:B--2---:R-:W-:Y:S04]  /*100e0*/  STL.64 [R1+0x1088], R12 ;  /* 0x0010880c01007387 */ /* 0x004fe80000100a00 */
[----:B---3--:R-:W-:Y:S04]  /*100f0*/  STL [R1+0x30], R18 ;  /* 0x0000301201007387 */ /* 0x008fe80000100800 */
[----:B------:R-:W-:Y:S04]  /*10100*/  STL [R1+0x38], R22 ;  /* 0x0000381601007387 */ /* 0x000fe80000100800 */
[----:B------:R-:W-:Y:S04]  /*10110*/  STL [R1+0x34], R19 ;  /* 0x0000341301007387 */ /* 0x000fe80000100800 */
[----:B------:R-:W-:Y:S04]  /*10120*/  STL [R1+0x20], R4 ;  /* 0x0000200401007387 */ /* 0x000fe80000100800 */
[----:B------:R-:W2:Y:S04]  /*10130*/  LDS R4, [R2+0xa400] ;  /* 0x00a4000002047984 */ /* 0x000ea80000000800 */
[----:B----4-:R-:W-:Y:S04]  /*10140*/  STL [R1+0x3c], R23 ;  /* 0x00003c1701007387 */ /* 0x010fe80000100800 */
[----:B------:R-:W-:Y:S01]  /*10150*/  LDS R13, [R2+0xa500] ;  /* 0x00a50000020d7984 */ /* 0x000fe20000000800 */
[----:B-1----:R-:W-:-:S02]  /*10160*/  IMAD.MOV.U32 R14, RZ, RZ, R24 ;  /* 0x000000ffff0e7224 */ /* 0x002fc400078e0018 */
[----:B------:R-:W-:Y:S01]  /*10170*/  IMAD.MOV.U32 R15, RZ, RZ, R25 ;  /* 0x000000ffff0f7224 */ /* 0x000fe200078e0019 */
[----:B------:R-:W-:Y:S04]  /*10180*/  LDS R12, [R0+0xa500] ;  /* 0x00a50000000c7984 */ /* 0x000fe80000000800 */
[----:B------:R-:W-:Y:S04]  /*10190*/  LDS R20, [R0+0xa600] ;  /* 0x00a6000000147984 */ /* 0x000fe80000000800 */
[----:B------:R-:W-:Y:S04]  /*101a0*/  LDS R10, [R2+0xa700] ;  /* 0x00a70000020a7984 */ /* 0x000fe80000000800 */
[----:B------:R-:W-:Y:S04]  /*101b0*/  LDS R11, [R0+0xa700] ;  /* 0x00a70000000b7984 */ /* 0x000fe80000000800 */
[----:B--2---:R-:W-:Y:S04]  /*101c0*/  STL [R1+0x28], R4 ;  /* 0x0000280401007387 */ /* 0x004fe80000100800 */
[----:B------:R-:W1:Y:S04]  /*101d0*/  LDS R4, [R0+0xa400] ;  /* 0x00a4000000047984 */ /* 0x000e680000000800 */
[----:B------:R-:W-:Y:S04]  /*101e0*/  STL [R1+0x24], R5 ;  /* 0x0000240501007387 */ /* 0x000fe80000100800 */
[----:B------:R-:W2:Y:S04]  /*101f0*/  LDL.LU R24, [R1+0x1124] ;  /* 0x0011240001187983 */ /* 0x000ea80000300800 */
[----:B-1----:R-:W-:Y:S04]  /*10200*/  STL [R1+0x2c], R4 ;  /* 0x00002c0401007387 */ /* 0x002fe80000100800 */
[----:B------:R-:W3:Y:S04]  /*10210*/  LDL.LU R25, [R1+0x1120] ;  /* 0x0011200001197983 */ /* 0x000ee80000300800 */
[----:B------:R-:W-:Y:S04]  /*10220*/  STL.64 [R1+0x10f8], R26 ;  /* 0x0010f81a01007387 */ /* 0x000fe80000100a00 */
[----:B------:R-:W-:Y:S04]  /*10230*/  STL [R1+0x10], R17 ;  /* 0x0000101101007387 */ /* 0x000fe80000100800 */
[----:B------:R-:W-:Y:S04]  /*10240*/  STL [R1+0x18], R13 ;  /* 0x0000180d01007387 */ /* 0x000fe80000100800 */
[----:B------:R-:W-:Y:S04]  /*10250*/  STL [R1+0x14], R16 ;  /* 0x0000141001007387 */ /* 0x000fe80000100800 */
[----:B------:R-:W-:Y:S04]  /*10260*/  STL.64 [R1+0x10f0], R18 ;  /* 0x0010f01201007387 */ /* 0x000fe80000100a00 */
[----:B------:R1:W-:Y:S04]  /*10270*/  STL.64 [R1+0x10e8], R16 ;  /* 0x0010e81001007387 */ /* 0x0003e80000100a00 */
[----:B------:R-:W4:Y:S04]  /*10280*/  LDSM.16.M88.4 R4, [R3+0x20000] ;  /* 0x020000000304783b */ /* 0x000f280000000200 */
[----:B-1----:R-:W2:Y:S04]  /*10290*/  LDL.LU R16, [R1+0x4c0] ;  /* 0x0004c00001107983 */ /* 0x002ea80000300800 */
[----:B------:R-:W2:Y:S04]  /*102a0*/  LDL.LU R17, [R1+0x4c4] ;  /* 0x0004c40001117983 */ /* 0x000ea80000300800 */
[----:B------:R-:W2:Y:S04]  /*102b0*/  LDL.LU R18, [R1+0x4c8] ;  /* 0x0004c80001127983 */ /* 0x000ea80000300800 */
[----:B------:R-:W2:Y:S01]  /*102c0*/  LDL.LU R19, [R1+0x4cc] ;  /* 0x0004cc0001137983 */ /* 0x000ea20000300800 */
[----:B------:R-:W-:-:S02]  /*102d0*/  IMAD.MOV.U32 R26, RZ, RZ, R9 ;  /* 0x000000ffff1a7224 */ /* 0x000fc400078e0009 */
[----:B------:R-:W-:Y:S01]  /*102e0*/  IMAD.MOV.U32 R27, RZ, RZ, R8 ;  /* 0x000000ffff1b7224 */ /* 0x000fe200078e0008 */
[----:B------:R-:W-:Y:S04]  /*102f0*/  LDS R9, [R0+0x8700] ;  /* 0x0087000000097984 */ /* 0x000fe80000000800 */
[----:B------:R-:W1:Y:S04]  /*10300*/  LDS R8, [R2+0x8700] ;  /* 0x0087000002087984 */ /* 0x000e680000000800 */
[----:B--2---:R-:W-:Y:S04]  /*10310*/  STL.64 [R1+0x1108], R18 ;  /* 0x0011081201007387 */ /* 0x004fe80000100a00 */
[----:B------:R2:W-:Y:S04]  /*10320*/  STL.64 [R1+0x1100], R16 ;  /* 0x0011001001007387 */ /* 0x0005e80000100a00 */
[----:B--2---:R-:W2:Y:S04]  /*10330*/  LDL.LU R16, [R1+0x4f0] ;  /* 0x0004f00001107983 */ /* 0x004ea80000300800 */
[----:B------:R-:W2:Y:S04]  /*10340*/  LDL.LU R17, [R1+0x4f4] ;  /* 0x0004f40001117983 */ /* 0x000ea80000300800 */
[----:B------:R-:W2:Y:S04]  /*10350*/  LDL.LU R18, [R1+0x4f8] ;  /* 0x0004f80001127983 */ /* 0x000ea80000300800 */
[----:B------:R-:W2:Y:S04]  /*10360*/  LDL.LU R19, [R1+0x4fc] ;  /* 0x0004fc0001137983 */ /* 0x000ea80000300800 */
[----:B------:R-:W-:Y:S04]  /*10370*/  STL [R1+0x1c], R12 ;  /* 0x00001c0c01007387 */ /* 0x000fe80000100800 */
[----:B------:R-:W-:Y:S04]  /*10380*/  STL [R1], R28 ;  /* 0x0000001c01007387 */ /* 0x000fe80000100800 */
[----:B------:R-:W-:Y:S04]  /*10390*/  STL [R1+0x8], R21 ;  /* 0x0000081501007387 */ /* 0x000fe80000100800 */
[----:B------:R-:W-:Y:S04]  /*103a0*/  STL [R1+0x4], R29 ;  /* 0x0000041d01007387 */ /* 0x000fe80000100800 */
[----:B------:R-:W-:Y:S04]  /*103b0*/  STL [R1+0xd58], R2 ;  /* 0x000d580201007387 */ /* 0x000fe80000100800 */
[----:B------:R-:W-:Y:S04]  /*103c0*/  STL [R1+0xc], R20 ;  /* 0x00000c1401007387 */ /* 0x000fe80000100800 */
[----:B----4-:R-:W-:Y:S04]  /*103d0*/  STL.64 [R1+0x90], R4 ;  /* 0x0000900401007387 */ /* 0x010fe80000100a00 */
[----:B------:R4:W-:Y:S04]  /*103e0*/  STL.64 [R1+0x98], R6 ;  /* 0x0000980601007387 */ /* 0x0009e80000100a00 */
[----:B----4-:R-:W2:Y:S04]  /*103f0*/  LDL.LU.64 R6, [R1+0x1118] ;  /* 0x0011180001067983 */ /* 0x010ea80000300a00 */
[----:B------:R-:W2:Y:S04]  /*10400*/  LDL.LU.64 R4, [R1+0x1110] ;  /* 0x0011100001047983 */ /* 0x000ea80000300a00 */
[----:B------:R3:W-:Y:S02]  /*10410*/  STL.64 [R1+0x1018], R10 ;  /* 0x0010180a01007387 */ /* 0x0007e40000100a00 */
[----:B---3--:R-:W-:-:S02]  /*10420*/  IMAD.MOV.U32 R10, RZ, RZ, R25 ;  /* 0x000000ffff0a7224 */ /* 0x008fc400078e0019 */
[----:B------:R-:W-:Y:S01]  /*10430*/  IMAD.MOV.U32 R11, RZ, RZ, R24 ;  /* 0x000000ffff0b7224 */ /* 0x000fe200078e0018 */
[----:B-1----:R1:W-:Y:S04]  /*10440*/  STL.64 [R1+0x1010], R8 ;  /* 0x0010100801007387 */ /* 0x0023e80000100a00 */
[----:B-1----:R-:W3:Y:S04]  /*10450*/  LDL.LU R8, [R1+0x430] ;  /* 0x0004300001087983 */ /* 0x002ee80000300800 */
[----:B------:R-:W3:Y:S04]  /*10460*/  LDL.LU R9, [R1+0x434] ;  /* 0x0004340001097983 */ /* 0x000ee80000300800 */
[----:B------:R-:W-:Y:S01]  /*10470*/  STL [R1+0xd5c], R0 ;  /* 0x000d5c0001007387 */ /* 0x000fe20000100800 */
[C---:B--2---:R-:W-:Y:S03]  /*10480*/  HMMA.1688.F32.TF32 R24, R4.reuse, R26, R16 ;  /* 0x0000001a0418723c */ /* 0x044fe60000081010 */
[----:B------:R-:W2:Y:S04]  /*10490*/  LDL.LU.64 R18, [R1+0x1108] ;  /* 0x0011080001127983 */ /* 0x000ea80000300a00 */
[----:B------:R-:W2:Y:S11]  /*104a0*/  LDL.LU.64 R16, [R1+0x1100] ;  /* 0x0011000001107983 */ /* 0x000eb60000300a00 */
[----:B------:R-:W-:Y:S05]  /*104b0*/  @!UPT UIADD3 URZ, URZ, URZ, URZ ;  /* 0x0000003f3f3ff290 */ /* 0x000fea000fffe03f */
[----:B------:R-:W-:Y:S04]  /*104c0*/  STL.64 [R1+0xa0], R24 ;  /* 0x0000a01801007387 */ /* 0x000fe80000100a00 */
[----:B------:R1:W-:Y:S04]  /*104d0*/  STL.64 [R1+0xa8], R26 ;  /* 0x0000a81a01007387 */ /* 0x0003e80000100a00 */
[----:B-1----:R-:W2:Y:S02]  /*104e0*/  LDL.LU.64 R26, [R1+0x10f8] ;  /* 0x0010f800011a7983 */ /* 0x002ea40000300a00 */
[----:B--2---:R-:W-:Y:S02]  /*104f0*/  HMMA.1688.F32.TF32 R24, R4, R26, R16 ;  /* 0x0000001a0418723c */ /* 0x004fe40000081010 */
[----:B------:R-:W2:Y:S04]  /*10500*/  LDL.LU.64 R18, [R1+0x10f0] ;  /* 0x0010f00001127983 */ /* 0x000ea80000300a00 */
[----:B------:R-:W4:Y:S11]  /*10510*/  LDL.LU.64 R16, [R1+0x10e8] ;  /* 0x0010e80001107983 */ /* 0x000f360000300a00 */
[----:B------:R-:W-:Y:S06]  /*10520*/  @!UPT UIADD3 URZ, URZ, URZ, URZ ;  /* 0x0000003f3f3ff290 */ /* 0x000fec000fffe03f */
[----:B------:R1:W-:Y:S04]  /*10530*/  STL.64 [R1+0xdc0], R26 ;  /* 0x000dc01a01007387 */ /* 0x0003e80000100a00 */
[----:B------:R4:W-:Y:S01]  /*10540*/  STL.64 [R1+0xdb8], R24 ;  /* 0x000db81801007387 */ /* 0x0009e20000100a00 */
[----:B-1----:R-:W-:Y:S02]  /*10550*/  IMAD.MOV.U32 R26, RZ, RZ, R13 ;  /* 0x000000ffff1a7224 */ /* 0x002fe400078e000d */
[----:B------:R-:W-:-:S05]  /*10560*/  IMAD.MOV.U32 R27, RZ, RZ, R12 ;  /* 0x000000ffff1b7224 */ /* 0x000fca00078e000c */
[----:B------:R1:W-:Y:S01]  /*10570*/  STL.64 [R1+0x1040], R26 ;  /* 0x0010401a01007387 */ /* 0x0003e20000100a00 */
[----:B----4-:R-:W-:Y:S02]  /*10580*/  IMAD.MOV.U32 R24, RZ, RZ, R17 ;  /* 0x000000ffff187224 */ /* 0x010fe400078e0011 */
[----:B------:R-:W-:-:S05]  /*10590*/  IMAD.MOV.U32 R25, RZ, RZ, R16 ;  /* 0x000000ffff197224 */ /* 0x000fca00078e0010 */
[----:B------:R4:W-:Y:S04]  /*105a0*/  STL.64 [R1+0x1038], R24 ;  /* 0x0010381801007387 */ /* 0x0009e80000100a00 */
[----:B-1----:R-:W2:Y:S04]  /*105b0*/  LDL.64 R26, [R1+0x28] ;  /* 0x00002800011a7983 */ /* 0x002ea80000100a00 */
[----:B----4-:R-:W4:Y:S01]  /*105c0*/  LDL.64 R24, [R1+0x20] ;  /* 0x0000200001187983 */ /* 0x010f220000100a00 */
[----:B---3--:R-:W-:Y:S03]  /*105d0*/  HMMA.1688.F32.TF32 R8, R4, R14, R8 ;  /* 0x0000000e0408723c */ /* 0x008fe60000081008 */
[----:B--2---:R1:W-:Y:S04]  /*105e0*/  STL.64 [R1+0x1050], R26 ;  /* 0x0010501a01007387 */ /* 0x0043e80000100a00 */
[----:B----4-:R2:W-:Y:S11]  /*105f0*/  STL.64 [R1+0x1048], R24 ;  /* 0x0010481801007387 */ /* 0x0105f60000100a00 */
[----:B------:R-:W-:Y:S05]  /*10600*/  @!UPT UIADD3 URZ, URZ, URZ, URZ ;  /* 0x0000003f3f3ff290 */ /* 0x000fea000fffe03f */
[----:B------:R-:W-:Y:S01]  /*10610*/  STL.64 [R1+0x250], R8 ;  /* 0x0002500801007387 */ /* 0x000fe20000100a00 */
[----:B-1----:R-:W-:Y:S02]  /*10620*/  IMAD.MOV.U32 R26, RZ, RZ, R22 ;  /* 0x000000ffff1a7224 */ /* 0x002fe400078e0016 */
[----:B------:R-:W-:Y:S01]  /*10630*/  IMAD.MOV.U32 R27, RZ, RZ, R23 ;  /* 0x000000ffff1b7224 */ /* 0x000fe200078e0017 */
[----:B------:R-:W3:Y:S04]  /*10640*/  LDL.LU R22, [R1+0x58] ;  /* 0x0000580001167983 */ /* 0x000ee80000300800 */
[----:B------:R-:W3:Y:S01]  /*10650*/  LDL.LU R23, [R1+0x5c] ;  /* 0x00005c0001177983 */ /* 0x000ee20000300800 */
[----:B--2---:R-:W-:Y:S02]  /*10660*/  IMAD.MOV.U32 R24, RZ, RZ, R18 ;  /* 0x000000ffff187224 */ /* 0x004fe400078e0012 */
[----:B------:R-:W-:Y:S01]  /*10670*/  IMAD.MOV.U32 R25, RZ, RZ, R19 ;  /* 0x000000ffff197224 */ /* 0x000fe200078e0013 */
[----:B---3--:R1:W-:Y:S04]  /*10680*/  STL.64 [R1+0x10c8], R22 ;  /* 0x0010c81601007387 */ /* 0x0083e80000100a00 */
[----:B------:R-:W2:Y:S04]  /*10690*/  LDL.LU R16, [R1+0x2f0] ;  /* 0x0002f00001107983 */ /* 0x000ea80000300800 */
[----:B------:R-:W2:Y:S04]  /*106a0*/  LDL.LU R17, [R1+0x2f4] ;  /* 0x0002f40001117983 */ /* 0x000ea80000300800 */
[----:B------:R-:W3:Y:S04]  /*106b0*/  LDL.LU R18, [R1+0x2f8] ;  /* 0x0002f80001127983 */ /* 0x000ee80000300800 */
[----:B------:R-:W3:Y:S04]  /*106c0*/  LDL.LU R19, [R1+0x2fc] ;  /* 0x0002fc0001137983 */ /* 0x000ee80000300800 */
[----:B-1----:R-:W4:Y:S04]  /*106d0*/  LDL.LU R22, [R1+0x68] ;  /* 0x0000680001167983 */ /* 0x002f280000300800 */
[----:B------:R-:W4:Y:S04]  /*106e0*/  LDL.LU R23, [R1+0x6c] ;  /* 0x00006c0001177983 */ /* 0x000f280000300800 */
[----:B---3--:R-:W-:Y:S04]  /*106f0*/  STL.64 [R1+0x10c0], R18 ;  /* 0x0010c01201007387 */ /* 0x008fe80000100a00 */
[----:B--2---:R1:W-:Y:S04]  /*10700*/  STL.64 [R1+0x10b8], R16 ;  /* 0x0010b81001007387 */ /* 0x0043e80000100a00 */
[----:B-1----:R-:W2:Y:S04]  /*10710*/  LDL.LU R16, [R1+0x400] ;  /* 0x0004000001107983 */ /* 0x002ea80000300800 */
[----:B------:R-:W2:Y:S04]  /*10720*/  LDL.LU R17, [R1+0x404] ;  /* 0x0004040001117983 */ /* 0x000ea80000300800 */
[----:B------:R-:W3:Y:S04]  /*10730*/  LDL.LU R18, [R1+0x408] ;  /* 0x0004080001127983 */ /* 0x000ee80000300800 */
[----:B------:R-:W3:Y:S01]  /*10740*/  LDL.LU R19, [R1+0x40c] ;  /* 0x00040c0001137983 */ /* 0x000ee20000300800 */
[----:B------:R-:W-:-:S02]  /*10750*/  IMAD.MOV.U32 R0, RZ, RZ, R10 ;  /* 0x000000ffff007224 */ /* 0x000fc400078e000a */
[----:B------:R-:W-:Y:S02]  /*10760*/  IMAD.MOV.U32 R2, RZ, RZ, R11 ;  /* 0x000000ffff027224 */ /* 0x000fe400078e000b */
[----:B------:R-:W-:Y:S02]  /*10770*/  IMAD.MOV.U32 R10, RZ, RZ, R21 ;  /* 0x000000ffff0a7224 */ /* 0x000fe400078e0015 */
[----:B------:R-:W-:Y:S02]  /*10780*/  IMAD.MOV.U32 R11, RZ, RZ, R20 ;  /* 0x000000ffff0b7224 */ /* 0x000fe400078e0014 */
[----:B------:R-:W-:Y:S02]  /*10790*/  IMAD.MOV.U32 R8, RZ, RZ, R28 ;  /* 0x000000ffff087224 */ /* 0x000fe400078e001c */
[----:B------:R-:W-:Y:S01]  /*107a0*/  IMAD.MOV.U32 R9, RZ, RZ, R29 ;  /* 0x000000ffff097224 */ /* 0x000fe200078e001d */
[----:B---3--:R-:W-:Y:S04]  /*107b0*/  STL.64 [R1+0x10d8], R18 ;  /* 0x0010d81201007387 */ /* 0x008fe80000100a00 */
[----:B--2---:R1:W-:Y:S04]  /*107c0*/  STL.64 [R1+0x10d0], R16 ;  /* 0x0010d01001007387 */ /* 0x0043e80000100a00 */
[----:B-1----:R-:W4:Y:S04]  /*107d0*/  LDL.LU R16, [R1+0x420] ;  /* 0x0004200001107983 */ /* 0x002f280000300800 */
[----:B------:R-:W4:Y:S04]  /*107e0*/  LDL.LU R17, [R1+0x424] ;  /* 0x0004240001117983 */ /* 0x000f280000300800 */
[----:B------:R-:W4:Y:S04]  /*107f0*/  LDL.LU R18, [R1+0x428] ;  /* 0x0004280001127983 */ /* 0x000f280000300800 */
[----:B------:R-:W4:Y:S04]  /*10800*/  LDL.LU R19, [R1+0x42c] ;  /* 0x00042c0001137983 */ /* 0x000f280000300800 */
[----:B------:R-:W2:Y:S04]  /*10810*/  LDL.LU R12, [R1+0x240] ;  /* 0x00024000010c7983 */ /* 0x000ea80000300800 */
[----:B------:R-:W2:Y:S04]  /*10820*/  LDL.LU R13, [R1+0x244] ;  /* 0x00024400010d7983 */ /* 0x000ea80000300800 */
[----:B------:R-:W2:Y:S04]  /*10830*/  LDL.LU R14, [R1+0x248] ;  /* 0x00024800010e7983 */ /* 0x000ea80000300800 */
[----:B------:R-:W2:Y:S04]  /*10840*/  LDL.LU R15, [R1+0x24c] ;  /* 0x00024c00010f7983 */ /* 0x000ea80000300800 */
[----:B------:R-:W-:Y:S04]  /*10850*/  STL.64 [R1+0x1070], R26 ;  /* 0x0010701a01007387 */ /* 0x000fe80000100a00 */
[----:B------:R1:W-:Y:S04]  /*10860*/  STL.64 [R1+0x1068], R24 ;  /* 0x0010681801007387 */ /* 0x0003e80000100a00 */
[----:B-1----:R-:W3:Y:S04]  /*10870*/  LDL.LU.64 R24, [R1+0x90] ;  /* 0x0000900001187983 */ /* 0x002ee80000300a00 */
[----:B------:R-:W2:Y:S04]  /*10880*/  LDL.LU R28, [R1+0x10e4] ;  /* 0x0010e400011c7983 */ /* 0x000ea80000300800 */
[----:B------:R-:W2:Y:S04]  /*10890*/  LDL.LU R29, [R1+0x10e0] ;  /* 0x0010e000011d7983 */ /* 0x000ea80000300800 */
[----:B------:R-:W-:Y:S04]  /*108a0*/  STL.64 [R1+0x1060], R10 ;  /* 0x0010600a01007387 */ /* 0x000fe80000100a00 */
[----:B------:R1:W-:Y:S04]  /*108b0*/  STL.64 [R1+0x1058], R8 ;  /* 0x0010580801007387 */ /* 0x0003e80000100a00 */
[----:B-1----:R-:W2:Y:S04]  /*108c0*/  LDL.LU R8, [R1+0x1c0] ;  /* 0x0001c00001087983 */ /* 0x002ea80000300800 */
[----:B------:R-:W2:Y:S04]  /*108d0*/  LDL.LU R9, [R1+0x1c4] ;  /* 0x0001c40001097983 */ /* 0x000ea80000300800 */
[----:B------:R-:W2:Y:S04]  /*108e0*/  LDL.LU R10, [R1+0x1c8] ;  /* 0x0001c800010a7983 */ /* 0x000ea80000300800 */
[----:B------:R-:W2:Y:S01]  /*108f0*/  LDL.LU R11, [R1+0x1cc] ;  /* 0x0001cc00010b7983 */ /* 0x000ea20000300800 */
[C---:B----4-:R-:W-:Y:S03]  /*10900*/  HMMA.1688.F32.TF32 R20, R4.reuse, R22, R16 ;  /* 0x000000160414723c */ /* 0x050fe60000081010 */
[----:B--2---:R-:W-:Y:S04]  /*10910*/  STL.64 [R1+0x1080], R10 ;  /* 0x0010800a01007387 */ /* 0x004fe80000100a00 */
[----:B------:R1:W-:Y:S04]  /*10920*/  STL.64 [R1+0x1078], R8 ;  /* 0x0010780801007387 */ /* 0x0003e80000100a00 */
[----:B-1----:R-:W2:Y:S04]  /*10930*/  LDL.LU R8, [R1+0x1f0] ;  /* 0x0001f00001087983 */ /* 0x002ea80000300800 */
[----:B------:R-:W2:Y:S04]  /*10940*/  LDL.LU R9, [R1+0x1f4] ;  /* 0x0001f40001097983 */ /* 0x000ea80000300800 */
[----:B------:R-:W2:Y:S04]  /*10950*/  LDL.LU R10, [R1+0x1f8] ;  /* 0x0001f800010a7983 */ /* 0x000ea80000300800 */
[----:B------:R-:W2:Y:S04]  /*10960*/  LDL.LU R11, [R1+0x1fc] ;  /* 0x0001fc00010b7983 */ /* 0x000ea80000300800 */
[----:B------:R-:W-:Y:S04]  /*10970*/  STL [R1+0xdb4], R2 ;  /* 0x000db40201007387 */ /* 0x000fe80000100800 */
[----:B------:R-:W-:Y:S04]  /*10980*/  STL [R1+0xdb0], R0 ;  /* 0x000db00001007387 */ /* 0x000fe80000100800 */
[----:B------:R-:W4:Y:S04]  /*10990*/  LDL.LU.64 R18, [R1+0x10d8] ;  /* 0x0010d80001127983 */ /* 0x000f280000300a00 */
[----:B------:R-:W4:Y:S04]  /*109a0*/  LDL.LU.64 R16, [R1+0x10d0] ;  /* 0x0010d00001107983 */ /* 0x000f280000300a00 */
[----:B------:R-:W-:Y:S04]  /*109b0*/  STL.64 [R1+0x310], R20 ;  /* 0x0003101401007387 */ /* 0x000fe80000100a00 */
[----:B------:R1:W-:Y:S04]  /*109c0*/  STL.64 [R1+0x318], R22 ;  /* 0x0003181601007387 */ /* 0x0003e80000100a00 */
[----:B-1----:R-:W4:Y:S02]  /*109d0*/  LDL.LU.64 R22, [R1+0x10c8] ;  /* 0x0010c80001167983 */ /* 0x002f240000300a00 */
[----:B----4-:R-:W-:Y:S02]  /*109e0*/  HMMA.1688.F32.TF32 R4, R4, R22, R16 ;  /* 0x000000160404723c */ /* 0x010fe40000081010 */
[----:B------:R-:W3:Y:S04]  /*109f0*/  LDL.LU.64 R18, [R1+0x10c0] ;  /* 0x0010c00001127983 */ /* 0x000ee80000300a00 */
[----:B------:R-:W3:Y:S04]  /*10a00*/  LDL.LU.64 R16, [R1+0x10b8] ;  /* 0x0010b80001107983 */ /* 0x000ee80000300a00 */
[----:B------:R-:W3:Y:S04]  /*10a10*/  LDL.LU.64 R22, [R1+0x10b0] ;  /* 0x0010b00001167983 */ /* 0x000ee80000300a00 */
[----:B------:R-:W3:Y:S09]  /*10a20*/  LDL.LU.64 R20, [R1+0x10a8] ;  /* 0x0010a80001147983 */ /* 0x000ef20000300a00 */
[----:B------:R1:W-:Y:S04]  /*10a30*/  STL.64 [R1+0x420], R4 ;  /* 0x0004200401007387 */ /* 0x0003e80000100a00 */
[----:B------:R4:W-:Y:S04]  /*10a40*/  STL.64 [R1+0x428], R6 ;  /* 0x0004280601007387 */ /* 0x0009e80000100a00 */
[----:B-1----:R-:W2:Y:S04]  /*10a50*/  LDL.LU R4, [R1+0xf0] ;  /* 0x0000f00001047983 */ /* 0x002ea80000300800 */
[----:B------:R-:W2:Y:S04]  /*10a60*/  LDL.LU R5, [R1+0xf4] ;  /* 0x0000f40001057983 */ /* 0x000ea80000300800 */
[----:B----4-:R-:W4:Y:S04]  /*10a70*/  LDL.LU R6, [R1+0xf8] ;  /* 0x0000f80001067983 */ /* 0x010f280000300800 */
[----:B------:R-:W4:Y:S01]  /*10a80*/  LDL.LU R7, [R1+0xfc] ;  /* 0x0000fc0001077983 */ /* 0x000f220000300800 */
[-C--:B---3--:R-:W-:Y:S11]  /*10a90*/  HMMA.1688.F32.TF32 R16, R20, R24.reuse, R16 ;  /* 0x000000181410723c */ /* 0x088ff60000081010 */
[----:B------:R-:W-:Y:S11]  /*10aa0*/  @!UPT UIADD3 URZ, URZ, URZ, URZ ;  /* 0x0000003f3f3ff290 */ /* 0x000ff6000fffe03f */
[----:B------:R-:W-:Y:S01]  /*10ab0*/  @!UPT UIADD3 URZ, URZ, URZ, URZ ;  /* 0x0000003f3f3ff290 */ /* 0x000fe2000fffe03f */
[----:B------:R-:W-:Y:S04]  /*10ac0*/  STL.64 [R1+0x410], R16 ;  /* 0x0004101001007387 */ /* 0x000fe80000100a00 */
[----:B------:R1:W-:Y:S04]  /*10ad0*/  STL.64 [R1+0x418], R18 ;  /* 0x0004181201007387 */ /* 0x0003e80000100a00 */
[----:B-1----:R-:W3:Y:S04]  /*10ae0*/  LDL.LU.64 R18, [R1+0x10a0] ;  /* 0x0010a00001127983 */ /* 0x002ee80000300a00 */
[----:B------:R-:W3:Y:S04]  /*10af0*/  LDL.LU.64 R16, [R1+0x1098] ;  /* 0x0010980001107983 */ /* 0x000ee80000300a00 */
[----:B------:R-:W-:Y:S04]  /*10b00*/  STL.64 [R1+0x1028], R22 ;  /* 0x0010281601007387 */ /* 0x000fe80000100a00 */
[----:B------:R1:W-:Y:S04]  /*10b10*/  STL.64 [R1+0x1020], R20 ;  /* 0x0010201401007387 */ /* 0x0003e80000100a00 */
[----:B-1----:R-:W2:Y:S04]  /*10b20*/  LDL.LU R20, [R1+0xc0] ;  /* 0x0000c00001147983 */ /* 0x002ea80000300800 */
[----:B------:R-:W2:Y:S04]  /*10b30*/  LDL.LU R21, [R1+0xc4] ;  /* 0x0000c40001157983 */ /* 0x000ea80000300800 */
[----:B------:R-:W2:Y:S04]  /*10b40*/  LDL.LU R22, [R1+0xc8] ;  /* 0x0000c80001167983 */ /* 0x000ea80000300800 */
[----:B------:R-:W2:Y:S01]  /*10b50*/  LDL.LU R23, [R1+0xcc] ;  /* 0x0000cc0001177983 */ /* 0x000ea20000300800 */
[----:B---3--:R-:W-:Y:S11]  /*10b60*/  HMMA.1688.F32.TF32 R12, R16, R24, R12 ;  /* 0x00000018100c723c */ /* 0x008ff6000008100c */
[----:B------:R-:W-:Y:S11]  /*10b70*/  @!UPT UIADD3 URZ, URZ, URZ, URZ ;  /* 0x0000003f3f3ff290 */ /* 0x000ff6000fffe03f */
[----:B------:R-:W-:Y:S01]  /*10b80*/  @!UPT UIADD3 URZ, URZ, URZ, URZ ;  /* 0x0000003f3f3ff290 */ /* 0x000fe2000fffe03f */
[----:B------:R-:W-:Y:S04]  /*10b90*/  STL.64 [R1+0x3d0], R12 ;  /* 0x0003d00c01007387 */ /* 0x000fe80000100a00 */
[----:B------:R1:W-:Y:S04]  /*10ba0*/  STL.64 [R1+0x3d8], R14 ;  /* 0x0003d80e01007387 */ /* 0x0003e80000100a00 */
[----:B-1----:R-:W2:Y:S04]  /*10bb0*/  LDL.LU.64 R14, [R1+0x1090] ;  /* 0x00109000010e7983 */ /* 0x002ea80000300a00 */
[----:B------:R-:W2:Y:S04]  /*10bc0*/  LDL.LU.64 R12, [R1+0x1088] ;  /* 0x00108800010c7983 */ /* 0x000ea80000300a00 */
[----:B------:R-:W-:Y:S04]  /*10bd0*/  STL.64 [R1+0xff8], R18 ;  /* 0x000ff81201007387 */ /* 0x000fe80000100a00 */
[----:B------:R1:W-:Y:S01]  /*10be0*/  STL.64 [R1+0xff0], R16 ;  /* 0x000ff01001007387 */ /* 0x0003e20000100a00 */
[----:B------:R-:W-:-:S02]  /*10bf0*/  IMAD.MOV.U32 R2, RZ, RZ, R24 ;  /* 0x000000ffff027224 */ /* 0x000fc400078e0018 */
[----:B------:R-:W-:Y:S01]  /*10c00*/  IMAD.MOV.U32 R0, RZ, RZ, R25 ;  /* 0x000000ffff007224 */ /* 0x000fe200078e0019 */
[----:B-1----:R-:W3:Y:S04]  /*10c10*/  LDL.LU R16, [R1+0xe0] ;  /* 0x0000e00001107983 */ /* 0x002ee80000300800 */
[----:B------:R-:W3:Y:S04]  /*10c20*/  LDL.LU R17, [R1+0xe4] ;  /* 0x0000e40001117983 */ /* 0x000ee80000300800 */
[----:B------:R-:W3:Y:S04]  /*10c30*/  LDL.LU R18, [R1+0xe8] ;  /* 0x0000e80001127983 */ /* 0x000ee80000300800 */
[----:B------:R-:W3:Y:S01]  /*10c40*/  LDL.LU R19, [R1+0xec] ;  /* 0x0000ec0001137983 */ /* 0x000ee20000300800 */
[----:B--2---:R-:W-:Y:S11]  /*10c50*/  HMMA.1688.F32.TF32 R8, R12, R24, R8 ;  /* 0x000000180c08723c */ /* 0x004ff60000081008 */
[----:B------:R-:W-:Y:S11]  /*10c60*/  @!UPT UIADD3 URZ, URZ, URZ, URZ ;  /* 0x0000003f3f3ff290 */ /* 0x000ff6000fffe03f */
[----:B------:R-:W-:Y:S01]  /*10c70*/  @!UPT UIADD3 URZ, URZ, URZ, URZ ;  /* 0x0000003f3f3ff290 */ /* 0x000fe2000fffe03f */
[----:B------:R-:W-:Y:S04]  /*10c80*/  STL.64 [R1+0x3c0], R8 ;  /* 0x0003c00801007387 */ /* 0x000fe80000100a00 */
[----:B------:R1:W-:Y:S04]  /*10c90*/  STL.64 [R1+0x3c8], R10 ;  /* 0x0003c80a01007387 */ /* 0x0003e80000100a00 */
[----:B-1----:R-:W2:Y:S04]  /*10ca0*/  LDL.LU.64 R10, [R1+0x1080] ;  /* 0x00108000010a7983 */ /* 0x002ea80000300a00 */
[----:B------:R-:W2:Y:S04]  /*10cb0*/  LDL.LU.64 R8, [R1+0x1078] ;  /* 0x0010780001087983 */ /* 0x000ea80000300a00 */
[----:B------:R-:W2:Y:S04]  /*10cc0*/  LDL.LU.64 R26, [R1+0x1070] ;  /* 0x00107000011a7983 */ /* 0x000ea80000300a00 */
[----:B------:R-:W2:Y:S04]  /*10cd0*/  LDL.LU.64 R24, [R1+0x1068] ;  /* 0x0010680001187983 */ /* 0x000ea80000300a00 */
[----:B------:R-:W-:Y:S04]  /*10ce0*/  STL.64 [R1+0xfe8], R14 ;  /* 0x000fe80e01007387 */ /* 0x000fe80000100a00 */
[----:B------:R1:W-:Y:S02]  /*10cf0*/  STL.64 [R1+0xfe0], R12 ;  /* 0x000fe00c01007387 */ /* 0x0003e40000100a00 */
[----:B-1----:R-:W-:-:S02]  /*10d00*/  IMAD.MOV.U32 R12, RZ, RZ, R2 ;  /* 0x000000ffff0c7224 */ /* 0x002fc400078e0002 */
[----:B------:R-:W-:-:S07]  /*10d10*/  IMAD.MOV.U32 R13, RZ, RZ, R0 ;  /* 0x000000ffff0d7224 */ /* 0x000fce00078e0000 */
[-C--:B--2---:R-:W-:Y:S01]  /*10d20*/  HMMA.1688.F32.TF32 R24, R24, R12.reuse, R8 ;  /* 0x0000000c1818723c */ /* 0x084fe20000081008 */
[----:B------:R-:W2:Y:S04]  /*10d30*/  LDL.LU.64 R10, [R1+0x1060] ;  /* 0x00106000010a7983 */ /* 0x000ea80000300a00 */
[----:B------:R-:W2:Y:S11]  /*10d40*/  LDL.LU.64 R8, [R1+0x1058] ;  /* 0x0010580001087983 */ /* 0x000eb60000300a00 */
[----:B------:R-:W-:Y:S07]  /*10d50*/  @!UPT UIADD3 URZ, URZ, URZ, URZ ;  /* 0x0000003f3f3ff290 */ /* 0x000fee000fffe03f */
[----:B------:R-:W-:Y:S04]  /*10d60*/  STL.64 [R1+0x430], R24 ;  /* 0x0004301801007387 */ /* 0x000fe80000100a00 */
[----:B------:R1:W-:Y:S04]  /*10d70*/  STL.64 [R1+0x438], R26 ;  /* 0x0004381a01007387 */ /* 0x0003e80000100a00 */
[----:B-1----:R-:W4:Y:S04]  /*10d80*/  LDL.LU.64 R26, [R1+0x1050] ;  /* 0x00105000011a7983 */ /* 0x002f280000300a00 */
[----:B------:R-:W4:Y:S02]  /*10d90*/  LDL.LU.64 R24, [R1+0x1048] ;  /* 0x0010480001187983 */ /* 0x000f240000300a00 */
[----:B----4-:R-:W-:Y:S01]  /*10da0*/  HMMA.1688.F32.TF32 R4, R24, R12, R4 ;  /* 0x0000000c1804723c */ /* 0x010fe20000081004 */
[----:B------:R-:W-:-:S02]  /*10db0*/  IMAD.MOV.U32 R2, RZ, RZ, R26 ;  /* 0x000000ffff027224 */ /* 0x000fc400078e001a */
[----:B------:R-:W-:Y:S11]  /*10dc0*/  IMAD.MOV.U32 R0, RZ, RZ, R27 ;  /* 0x000000ffff007224 */ /* 0x000ff600078e001b */
[----:B------:R-:W-:Y:S09]  /*10dd0*/  @!UPT UIADD3 URZ, URZ, URZ, URZ ;  /* 0x0000003f3f3ff290 */ /* 0x000ff2000fffe03f */
[----:B------:R1:W-:Y:S04]  /*10de0*/  STL.64 [R1+0x400], R4 ;  /* 0x0004000401007387 */ /* 0x0003e80000100a00 */
[----:B------:R-:W-:Y:S04]  /*10df0*/  STL.64 [R1+0x408], R6 ;  /* 0x0004080601007387 */ /* 0x000fe80000100a00 */
[----:B------:R-:W3:Y:S01]  /*10e00*/  LDL.LU.64 R26, [R1+0x1040] ;  /* 0x00104000011a7983 */ /* 0x000ee20000300a00 */
[----:B-1----:R-:W-:Y:S02]  /*10e10*/  IMAD.MOV.U32 R5, RZ, RZ, R24 ;  /* 0x000000ffff057224 */ /* 0x002fe400078e0018 */
[----:B------:R-:W-:-:S02]  /*10e20*/  IMAD.MOV.U32 R4, RZ, RZ, R25 ;  /* 0x000000ffff047224 */ /* 0x000fc400078e0019 */
[----:B------:R-:W3:Y:S01]  /*10e30*/  LDL.LU.64 R24, [R1+0x1038] ;  /* 0x0010380001187983 */ /* 0x000ee20000300a00 */
[-C--:B--2---:R-:W-:Y:S08]  /*10e40*/  HMMA.1688.F32.TF32 R8, R8, R12.reuse, R20 ;  /* 0x0000000c0808723c */ /* 0x084ff00000081014 */
[----:B---3--:R-:W-:Y:S11]  /*10e50*/  HMMA.1688.F32.TF32 R16, R24, R12, R16 ;  /* 0x0000000c1810723c */ /* 0x008ff60000081010 */
[----:B------:R-:W-:Y:S11]  /*10e60*/  @!UPT UIADD3 URZ, URZ, URZ, URZ ;  /* 0x0000003f3f3ff290 */ /* 0x000ff6000fffe03f */
[----:B------:R-:W-:Y:S01]  /*10e70*/  @!UPT UIADD3 URZ, URZ, URZ, URZ ;  /* 0x0000003f3f3ff290 */ /* 0x000fe2000fffe03f */
[----:B------:R1:W-:Y:S04]  /*10e80*/  STL.64 [R1+0x3f0], R16 ;  /* 0x0003f01001007387 */ /* 0x0003e80000100a00 */
[----:B------:R2:W-:Y:S04]  /*10e90*/  STL.64 [R1+0x3f8], R18 ;  /* 0x0003f81201007387 */ /* 0x0005e80000100a00 */
[----:B-1----:R-:W3:Y:S04]  /*10ea0*/  LDL.LU R16, [R1+0x4d0] ;  /* 0x0004d00001107983 */ /* 0x002ee80000300800 */
[----:B------:R-:W3:Y:S04]  /*10eb0*/  LDL.LU R17, [R1+0x4d4] ;  /* 0x0004d40001117983 */ /* 0x000ee80000300800 */
[----:B--2---:R-:W3:Y:S04]  /*10ec0*/  LDL.LU R18, [R1+0x4d8] ;  /* 0x0004d80001127983 */ /* 0x004ee80000300800 */
[----:B------:R-:W3:Y:S04]  /*10ed0*/  LDL.LU R19, [R1+0x4dc] ;  /* 0x0004dc0001137983 */ /* 0x000ee80000300800 */
[----:B------:R1:W-:Y:S04]  /*10ee0*/  STL.64 [R1+0xfc8], R26 ;  /* 0x000fc81a01007387 */ /* 0x0003e80000100a00 */
[----:B------:R2:W-:Y:S01]  /*10ef0*/  STL.64 [R1+0xfc0], R24 ;  /* 0x000fc01801007387 */ /* 0x0005e20000100a00 */
[----:B-1----:R-:W-:-:S03]  /*10f00*/  IMAD.MOV.U32 R26, RZ, RZ, R29 ;  /* 0x000000ffff1a7224 */ /* 0x002fc600078e001d */
[----:B--2---:R-:W2:Y:S04]  /*10f10*/  LDL.LU R24, [R1+0x40] ;  /* 0x0000400001187983 */ /* 0x004ea80000300800 */
[----:B------:R-:W2:Y:S01]  /*10f20*/  LDL.LU R25, [R1+0x44] ;  /* 0x0000440001197983 */ /* 0x000ea20000300800 */
[----:B------:R-:W-:-:S03]  /*10f30*/  IMAD.MOV.U32 R27, RZ, RZ, R28 ;  /* 0x000000ffff1b7224 */ /* 0x000fc600078e001c */
[----:B------:R-:W4:Y:S01]  /*10f40*/  LDL.LU R29, [R1+0x1030] ;  /* 0x00103000011d7983 */ /* 0x000f220000300800 */
[----:B------:R-:W-:-:S03]  /*10f50*/  IMAD.MOV.U32 R28, RZ, RZ, R11 ;  /* 0x000000ffff1c7224 */ /* 0x000fc600078e000b */
[----:B------:R-:W3:Y:S04]  /*10f60*/  LDL.LU.64 R22, [R1+0x1028] ;  /* 0x0010280001167983 */ /* 0x000ee80000300a00 */
[----:B------:R-:W3:Y:S04]  /*10f70*/  LDL.LU.64 R20, [R1+0x1020] ;  /* 0x0010200001147983 */ /* 0x000ee80000300a00 */
[----:B------:R-:W-:Y:S04]  /*10f80*/  STL.64 [R1+0x440], R8 ;  /* 0x0004400801007387 */ /* 0x000fe80000100a00 */
[----:B------:R1:W-:Y:S04]  /*10f90*/  STL [R1+0x448], R10 ;  /* 0x0004480a01007387 */ /* 0x0003e80000100800 */
[----:B-1----:R-:W2:Y:S04]  /*10fa0*/  LDL.LU.64 R10, [R1+0x1018] ;  /* 0x00101800010a7983 */ /* 0x002ea80000300a00 */
[----:B------:R-:W2:Y:S04]  /*10fb0*/  LDL.LU.64 R8, [R1+0x1010] ;  /* 0x0010100001087983 */ /* 0x000ea80000300a00 */
[----:B------:R-:W-:Y:S01]  /*10fc0*/  STL [R1+0x90c], R28 ;  /* 0x00090c1c01007387 */ /* 0x000fe20000100800 */
[----:B--2---:R-:W-:Y:S03]  /*10fd0*/  HMMA.1688.F32.TF32 R24, R8, R12, R24 ;  /* 0x0000000c0818723c */ /* 0x004fe60000081018 */
[----:B------:R-:W2:Y:S11]  /*10fe0*/  LDL.LU R12, [R1+0x460] ;  /* 0x00046000010c7983 */ /* 0x000eb60000300800 */
[----:B------:R-:W-:Y:S09]  /*10ff0*/  @!UPT UIADD3 URZ, URZ, URZ, URZ ;  /* 0x0000003f3f3ff290 */ /* 0x000ff2000fffe03f */
[----:B------:R-:W-:Y:S04]  /*11000*/  STL.64 [R1+0x650], R24 ;  /* 0x0006501801007387 */ /* 0x000fe80000100a00 */
[----:B------:R1:W-:Y:S04]  /*11010*/  STL.64 [R1+0x658], R26 ;  /* 0x0006581a01007387 */ /* 0x0003e80000100a00 */
[----:B------:R-:W2:Y:S04]  /*11020*/  LDL.LU R13, [R1+0x464] ;  /* 0x00046400010d7983 */ /* 0x000ea80000300800 */
[----:B------:R-:W2:Y:S04]  /*11030*/  LDL.LU R14, [R1+0x468] ;  /* 0x00046800010e7983 */ /* 0x000ea80000300800 */
[----:B------:R-:W2:Y:S04]  /*11040*/  LDL.LU R15, [R1+0x46c] ;  /* 0x00046c00010f7983 */ /* 0x000ea80000300800 */
[----:B--2---:R-:W-:Y:S04]  /*11050*/  STL.64 [R1+0x1008], R14 ;  /* 0x0010080e01007387 */ /* 0x004fe80000100a00 */
[----:B------:R-:W-:Y:S04]  /*11060*/  STL.64 [R1+0x1000], R12 ;  /* 0x0010000c01007387 */ /* 0x000fe80000100a00 */
[----:B-1----:R-:W2:Y:S04]  /*11070*/  LDL.64 R26, [R1+0x38] ;  /* 0x00003800011a7983 */ /* 0x002ea80000100a00 */
[----:B------:R-:W4:Y:S04]  /*11080*/  LDL.64 R24, [R1+0x30] ;  /* 0x0000300001187983 */ /* 0x000f280000100a00 */
[----:B------:R-:W3:Y:S02]  /*11090*/  LDSM.16.M88.4 R12, [R3+0x21000] ;  /* 0x02100000030c783b */ /* 0x000ee40000000200 */
[----:B---3--:R-:W-:Y:S02]  /*110a0*/  HMMA.1688.F32.TF32 R16, R20, R12, R16 ;  /* 0x0000000c1410723c */ /* 0x008fe40000081010 */
[----:B--2---:R-:W-:Y:S04]  /*110b0*/  STL.64 [R1+0xfd8], R26 ;  /* 0x000fd81a01007387 */ /* 0x004fe80000100a00 */
[----:B----4-:R1:W-:Y:S04]  /*110c0*/  STL.64 [R1+0xfd0], R24 ;  /* 0x000fd01801007387 */ /* 0x0103e80000100a00 */
[----:B-1----:R-:W2:Y:S04]  /*110d0*/  LDL.LU R24, [R1+0x200] ;  /* 0x0002000001187983 */ /* 0x002ea80000300800 */
[----:B------:R-:W2:Y:S04]  /*110e0*/  LDL.LU R25, [R1+0x204] ;  /* 0x0002040001197983 */ /* 0x000ea80000300800 */
[----:B------:R-:W2:Y:S04]  /*110f0*/  LDL.LU R26, [R1+0x208] ;  /* 0x00020800011a7983 */ /* 0x000ea80000300800 */
[----:B------:R-:W-:Y:S04]  /*11100*/  STL.64 [R1+0xfb8], R10 ;  /* 0x000fb80a01007387 */ /* 0x000fe80000100a00 */
[----:B------:R1:W-:Y:S02]  /*11110*/  STL.64 [R1+0xfb0], R8 ;  /* 0x000fb00801007387 */ /* 0x0003e40000100a00 */
[----:B-1----:R-:W-:-:S02]  /*11120*/  IMAD.MOV.U32 R8, RZ, RZ, R5 ;  /* 0x000000ffff087224 */ /* 0x002fc400078e0005 */
[----:B------:R-:W-:Y:S02]  /*11130*/  IMAD.MOV.U32 R9, RZ, RZ, R4 ;  /* 0x000000ffff097224 */ /* 0x000fe400078e0004 */
[----:B------:R-:W1:Y:S04]  /*11140*/  LDSM.16.M88.4 R4, [R3+0x22000] ;  /* 0x022000000304783b */ /* 0x000e680000000200 */
[----:B-1----:R-:W-:Y:S04]  /*11150*/  STL.64 [R1+0x70], R4 ;  /* 0x0000700401007387 */ /* 0x002fe80000100a00 */
[----:B------:R-:W-:Y:S04]  /*11160*/  STL.64 [R1+0x78], R6 ;  /* 0x0000780601007387 */ /* 0x000fe80000100a00 */
[----:B------:R-:W1:Y:S01]  /*11170*/  LDSM.16.M88.4 R4, [R3+0x23000] ;  /* 0x023000000304783b */ /* 0x000e620000000200 */
[----:B------:R-:W-:-:S02]  /*11180*/  IMAD.MOV.U32 R10, RZ, RZ, R2 ;  /* 0x000000ffff0a7224 */ /* 0x000fc400078e0002 */
[----:B------:R-:W-:Y:S02]  /*11190*/  IMAD.MOV.U32 R11, RZ, RZ, R0 ;  /* 0x000000ffff0b7224 */ /* 0x000fe400078e0000 */
[----:B------:R-:W-:Y:S02]  /*111a0*/  IMAD.MOV.U32 R2, RZ, RZ, R12 ;  /* 0x000000ffff027224 */ /* 0x000fe400078e000c */
[----:B------:R-:W-:Y:S02]  /*111b0*/  IMAD.MOV.U32 R0, RZ, RZ, R13 ;  /* 0x000000ffff007224 */ /* 0x000fe400078e000d */
[----:B------:R-:W-:Y:S02]  /*111c0*/  IMAD.MOV.U32 R27, RZ, RZ, R29 ;  /* 0x000000ffff1b7224 */ /* 0x000fe400078e001d */
[----:B------:R-:W-:Y:S01]  /*111d0*/  IMAD.MOV.U32 R29, RZ, RZ, R19 ;  /* 0x000000ffff1d7224 */ /* 0x000fe200078e0013 */
[----:B-1----:R-:W-:Y:S04]  /*111e0*/  STL.64 [R1+0x60], R4 ;  /* 0x0000600401007387 */ /* 0x002fe80000100a00 */
[----:B------:R-:W-:Y:S04]  /*111f0*/  STL.64 [R1+0x68], R6 ;  /* 0x0000680601007387 */ /* 0x000fe80000100a00 */
[----:B------:R1:W-:Y:S04]  /*11200*/  STL.64 [R1+0x88], R14 ;  /* 0x0000880e01007387 */ /* 0x0003e80000100a00 */
[----:B------:R-:W-:Y:S04]  /*11210*/  STL [R1+0xeb0], R3 ;  /* 0x000eb00301007387 */ /* 0x000fe80000100800 */
[----:B------:R-:W3:Y:S04]  /*11220*/  LDSM.16.M88.4 R4, [R3+0x24000] ;  /* 0x024000000304783b */ /* 0x000ee80000000200 */
[----:B-1----:R-:W4:Y:S04]  /*11230*/  LDL.LU.64 R14, [R1+0x1008] ;  /* 0x00100800010e7983 */ /* 0x002f280000300a00 */
[----:B------:R-:W4:Y:S04]  /*11240*/  LDL.LU.64 R12, [R1+0x1000] ;  /* 0x00100000010c7983 */ /* 0x000f280000300a00 */
[----:B------:R-:W-:Y:S04]  /*11250*/  STL.64 [R1+0x350], R16 ;  /* 0x0003501001007387 */ /* 0x000fe80000100a00 */
[----:B------:R1:W-:Y:S04]  /*11260*/  STL [R1+0x358], R18 ;  /* 0x0003581201007387 */ /* 0x0003e80000100800 */
[----:B-1----:R-:W4:Y:S04]  /*11270*/  LDL.LU.64 R18, [R1+0xff8] ;  /* 0x000ff80001127983 */ /* 0x002f280000300a00 */
[----:B------:R-:W4:Y:S04]  /*11280*/  LDL.LU.64 R16, [R1+0xff0] ;  /* 0x000ff00001107983 */ /* 0x000f280000300a00 */
[----:B------:R-:W-:Y:S04]  /*11290*/  STL.64 [R1+0xf98], R22 ;  /* 0x000f981601007387 */ /* 0x000fe80000100a00 */
[----:B------:R1:W-:Y:S02]  /*112a0*/  STL.64 [R1+0xf90], R20 ;  /* 0x000f901401007387 */ /* 0x0003e40000100a00 */
[----:B-1----:R-:W-:-:S02]  /*112b0*/  IMAD.MOV.U32 R20, RZ, RZ, R2 ;  /* 0x000000ffff147224 */ /* 0x002fc400078e0002 */
[----:B------:R-:W-:Y:S01]  /*112c0*/  IMAD.MOV.U32 R21, RZ, RZ, R0 ;  /* 0x000000ffff157224 */ /* 0x000fe200078e0000 */
[----:B------:R-:W-:Y:S04]  /*112d0*/  STL [R1+0xc20], R29 ;  /* 0x000c201d01007387 */ /* 0x000fe80000100800 */
[----:B---3--:R-:W-:Y:S04]  /*112e0*/  STL.64 [R1+0x58], R6 ;  /* 0x0000580601007387 */ /* 0x008fe80000100a00 */
[----:B------:R1:W-:Y:S04]  /*112f0*/  STL.64 [R1+0xe98], R4 ;  /* 0x000e980401007387 */ /* 0x0003e80000100a00 */
[----:B-1----:R-:W3:Y:S04]  /*11300*/  LDL.LU R4, [R1+0x180] ;  /* 0x0001800001047983 */ /* 0x002ee80000300800 */
[----:B------:R-:W3:Y:S04]  /*11310*/  LDL.LU R5, [R1+0x184] ;  /* 0x0001840001057983 */ /* 0x000ee80000300800 */
[----:B------:R-:W3:Y:S04]  /*11320*/  LDL.LU R6, [R1+0x188] ;  /* 0x0001880001067983 */ /* 0x000ee80000300800 */
[----:B------:R-:W3:Y:S01]  /*11330*/  LDL.LU R7, [R1+0x18c] ;  /* 0x00018c0001077983 */ /* 0x000ee20000300800 */
[-C--:B----4-:R-:W-:Y:S11]  /*11340*/  HMMA.1688.F32.TF32 R12, R16, R20.reuse, R12 ;  /* 0x00000014100c723c */ /* 0x090ff6000008100c */
[----:B------:R-:W-:Y:S11]  /*11350*/  @!UPT UIADD3 URZ, URZ, URZ, URZ ;  /* 0x0000003f3f3ff290 */ /* 0x000ff6000fffe03f */
[----:B------:R-:W-:Y:S01]  /*11360*/  @!UPT UIADD3 URZ, URZ, URZ, URZ ;  /* 0x0000003f3f3ff290 */ /* 0x000fe2000fffe03f */
[----:B------:R-:W-:Y:S04]  /*11370*/  STL.64 [R1+0x340], R12 ;  /* 0x0003400c01007387 */ /* 0x000fe80000100a00 */
[----:B------:R1:W-:Y:S04]  /*11380*/  STL.64 [R1+0x348], R14 ;  /* 0x0003480e01007387 */ /* 0x0003e80000100a00 */
[----:B-1----:R-:W2:Y:S04]  /*11390*/  LDL.LU.64 R14, [R1+0xfe8] ;  /* 0x000fe800010e7983 */ /* 0x002ea80000300a00 */
[----:B------:R-:W2:Y:S04]  /*113a0*/  LDL.LU.64 R12, [R1+0xfe0] ;  /* 0x000fe000010c7983 */ /* 0x000ea80000300a00 */
[----:B------:R-:W-:Y:S04]  /*113b0*/  STL.64 [R1+0xf78], R18 ;  /* 0x000f781201007387 */ /* 0x000fe80000100a00 */
[----:B------:R1:W-:Y:S04]  /*113c0*/  STL.64 [R1+0xf70], R16 ;  /* 0x000f701001007387 */ /* 0x0003e80000100a00 */
[----:B-1----:R-:W4:Y:S04]  /*113d0*/  LDL.LU R16, [R1+0x1e0] ;  /* 0x0001e00001107983 */ /* 0x002f280000300800 */
[----:B------:R-:W4:Y:S04]  /*113e0*/  LDL.LU R17, [R1+0x1e4] ;  /* 0x0001e40001117983 */ /* 0x000f280000300800 */
[----:B------:R-:W4:Y:S04]  /*113f0*/  LDL.LU R18, [R1+0x1e8] ;  /* 0x0001e80001127983 */ /* 0x000f280000300800 */
[----:B------:R-:W4:Y:S01]  /*11400*/  LDL.LU R19, [R1+0x1ec] ;  /* 0x0001ec0001137983 */ /* 0x000f220000300800 */
[-C--:B--2---:R-:W-:Y:S11]  /*11410*/  HMMA.1688.F32.TF32 R24, R12, R20.reuse, R24 ;  /* 0x000000140c18723c */ /* 0x084ff60000081018 */
        /* <DEDUP_REMOVED lines=8> */
[----:B-1----:R-:W2:Y:S04]  /*114a0*/  LDL.LU R12, [R1+0x150] ;  /* 0x00015000010c7983 */ /* 0x002ea80000300800 */
[----:B------:R-:W2:Y:S04]  /*114b0*/  LDL.LU R13, [R1+0x154] ;  /* 0x00015400010d7983 */ /* 0x000ea80000300800 */
[----:B------:R-:W2:Y:S04]  /*114c0*/  LDL.LU R14, [R1+0x158] ;  /* 0x00015800010e7983 */ /* 0x000ea80000300800 */
[----:B------:R-:W2:Y:S01]  /*114d0*/  LDL.LU R15, [R1+0x15c] ;  /* 0x00015c00010f7983 */ /* 0x000ea20000300800 */
[----:B----4-:R-:W-:Y:S01]  /*114e0*/  HMMA.1688.F32.TF32 R16, R24, R20, R16 ;  /* 0x000000141810723c */ /* 0x010fe20000081010 */
[----:B------:R-:W-:-:S02]  /*114f0*/  IMAD.MOV.U32 R2, RZ, RZ, R26 ;  /* 0x000000ffff027224 */ /* 0x000fc400078e001a */
[----:B------:R-:W-:Y:S02]  /*11500*/  IMAD.MOV.U32 R0, RZ, RZ, R27 ;  /* 0x000000ffff007224 */ /* 0x000fe400078e001b */
[----:B------:R-:W-:Y:S11]  /*11510*/  IMAD.MOV.U32 R3, RZ, RZ, R25 ;  /* 0x000000ffff037224 */ /* 0x000ff600078e0019 */
[----:B------:R-:W-:Y:S07]  /*11520*/  @!UPT UIADD3 URZ, URZ, URZ, URZ ;  /* 0x0000003f3f3ff290 */ /* 0x000fee000fffe03f */
[----:B------:R-:W-:Y:S04]  /*11530*/  STL.64 [R1+0x3a0], R16 ;  /* 0x0003a01001007387 */ /* 0x000fe80000100a00 */
[----:B------:R1:W-:Y:S04]  /*11540*/  STL.64 [R1+0x3a8], R18 ;  /* 0x0003a81201007387 */ /* 0x0003e80000100a00 */
[----:B------:R-:W2:Y:S01]  /*11550*/  LDL.LU.64 R26, [R1+0xfc8] ;  /* 0x000fc800011a7983 */ /* 0x000ea20000300a00 */
[----:B-1----:R-:W-:-:S03]  /*11560*/  IMAD.MOV.U32 R18, RZ, RZ, R24 ;  /* 0x000000ffff127224 */ /* 0x002fc600078e0018 */
[----:B------:R-:W2:Y:S01]  /*11570*/  LDL.LU.64 R24, [R1+0xfc0] ;  /* 0x000fc00001187983 */ /* 0x000ea20000300a00 */
[-C--:B---3--:R-:W-:Y:S03]  /*11580*/  HMMA.1688.F32.TF32 R8, R8, R20.reuse, R4 ;  /* 0x000000140808723c */ /* 0x088fe60000081004 */
[----:B------:R-:W3:Y:S11]  /*11590*/  LDL.LU R4, [R1+0x120] ;  /* 0x0001200001047983 */ /* 0x000ef60000300800 */
[----:B------:R-:W-:Y:S09]  /*115a0*/  @!UPT UIADD3 URZ, URZ, URZ, URZ ;  /* 0x0000003f3f3ff290 */ /* 0x000ff2000fffe03f */
[----:B------:R1:W-:Y:S04]  /*115b0*/  STL.64 [R1+0x390], R8 ;  /* 0x0003900801007387 */ /* 0x0003e80000100a00 */
[----:B------:R4:W-:Y:S04]  /*115c0*/  STL.64 [R1+0x398], R10 ;  /* 0x0003980a01007387 */ /* 0x0009e80000100a00 */
[----:B------:R-:W3:Y:S04]  /*115d0*/  LDL.LU R5, [R1+0x124] ;  /* 0x0001240001057983 */ /* 0x000ee80000300800 */
[----:B------:R-:W3:Y:S04]  /*115e0*/  LDL.LU R6, [R1+0x128] ;  /* 0x0001280001067983 */ /* 0x000ee80000300800 */
[----:B------:R-:W3:Y:S04]  /*115f0*/  LDL.LU R7, [R1+0x12c] ;  /* 0x00012c0001077983 */ /* 0x000ee80000300800 */
[----:B-1----:R-:W3:Y:S04]  /*11600*/  LDL.64 R8, [R1] ;  /* 0x0000000001087983 */ /* 0x002ee80000100a00 */
[----:B----4-:R-:W3:Y:S01]  /*11610*/  LDL.64 R10, [R1+0x8] ;  /* 0x00000800010a7983 */ /* 0x010ee20000100a00 */
[-C--:B--2---:R-:W-:Y:S11]  /*11620*/  HMMA.1688.F32.TF32 R12, R24, R20.reuse, R12 ;  /* 0x00000014180c723c */ /* 0x084ff6000008100c */
[----:B------:R-:W-:Y:S11]  /*11630*/  @!UPT UIADD3 URZ, URZ, URZ, URZ ;  /* 0x0000003f3f3ff290 */ /* 0x000ff6000fffe03f */
[----:B------:R-:W-:Y:S01]  /*11640*/  @!UPT UIADD3 URZ, URZ, URZ, URZ ;  /* 0x0000003f3f3ff290 */ /* 0x000fe2000fffe03f */
[----:B------:R1:W-:Y:S04]  /*11650*/  STL.64 [R1+0x380], R12 ;  /* 0x0003800c01007387 */ /* 0x0003e80000100a00 */
[----:B------:R2:W-:Y:S04]  /*11660*/  STL.64 [R1+0x388], R14 ;  /* 0x0003880e01007387 */ /* 0x0005e80000100a00 */
[----:B-1----:R-:W4:Y:S04]  /*11670*/  LDL.LU R12, [R1+0x4b0] ;  /* 0x0004b000010c7983 */ /* 0x002f280000300800 */
[----:B------:R-:W4:Y:S04]  /*11680*/  LDL.LU R13, [R1+0x4b4] ;  /* 0x0004b400010d7983 */ /* 0x000f280000300800 */
[----:B--2---:R-:W2:Y:S04]  /*11690*/  LDL.LU R14, [R1+0x4b8] ;  /* 0x0004b800010e7983 */ /* 0x004ea80000300800 */
[----:B------:R-:W2:Y:S04]  /*116a0*/  LDL.LU R15, [R1+0x4bc] ;  /* 0x0004bc00010f7983 */ /* 0x000ea80000300800 */
[----:B--2---:R-:W-:Y:S04]  /*116b0*/  STL.64 [R1+0xf88], R14 ;  /* 0x000f880e01007387 */ /* 0x004fe80000100a00 */
[----:B----4-:R1:W-:Y:S04]  /*116c0*/  STL.64 [R1+0xf80], R12 ;  /* 0x000f800c01007387 */ /* 0x0103e80000100a00 */
[----:B-1----:R-:W2:Y:S04]  /*116d0*/  LDL.LU R12, [R1+0x540] ;  /* 0x00054000010c7983 */ /* 0x002ea80000300800 */
[----:B------:R-:W2:Y:S04]  /*116e0*/  LDL.LU R13, [R1+0x544] ;  /* 0x00054400010d7983 */ /* 0x000ea80000300800 */
[----:B------:R-:W4:Y:S04]  /*116f0*/  LDL.LU R14, [R1+0x548] ;  /* 0x00054800010e7983 */ /* 0x000f280000300800 */
[----:B------:R-:W4:Y:S01]  /*11700*/  LDL.LU R15, [R1+0x54c] ;  /* 0x00054c00010f7983 */ /* 0x000f220000300800 */
[----:B---3--:R-:W-:Y:S03]  /*11710*/  HMMA.1688.F32.TF32 R4, R8, R20, R4 ;  /* 0x000000140804723c */ /* 0x008fe60000081004 */
[----:B----4-:R-:W-:Y:S04]  /*11720*/  STL.64 [R1+0xfa8], R14 ;  /* 0x000fa80e01007387 */ /* 0x010fe80000100a00 */
[----:B--2---:R1:W-:Y:S04]  /*11730*/  STL.64 [R1+0xfa0], R12 ;  /* 0x000fa00c01007387 */ /* 0x0043e80000100a00 */
[----:B-1----:R-:W2:Y:S04]  /*11740*/  LDL.LU R12, [R1+0xd0] ;  /* 0x0000d000010c7983 */ /* 0x002ea80000300800 */
[----:B------:R-:W2:Y:S04]  /*11750*/  LDL.LU R13, [R1+0xd4] ;  /* 0x0000d400010d7983 */ /* 0x000ea80000300800 */
[----:B------:R-:W2:Y:S04]  /*11760*/  LDL.LU R14, [R1+0xd8] ;  /* 0x0000d800010e7983 */ /* 0x000ea80000300800 */
[----:B------:R-:W2:Y:S04]  /*11770*/  LDL.LU R15, [R1+0xdc] ;  /* 0x0000dc00010f7983 */ /* 0x000ea80000300800 */
[----:B------:R-:W3:Y:S04]  /*11780*/  LDL.LU.64 R16, [R1+0x70] ;  /* 0x0000700001107983 */ /* 0x000ee80000300a00 */
        /* <DEDUP_REMOVED lines=8> */
[----:B-1----:R-:W4:Y:S04]  /*11810*/  LDL.LU R24, [R1+0x230] ;  /* 0x0002300001187983 */ /* 0x002f280000300800 */
[----:B------:R-:W4:Y:S04]  /*11820*/  LDL.LU R25, [R1+0x234] ;  /* 0x0002340001197983 */ /* 0x000f280000300800 */
[----:B------:R-:W4:Y:S04]  /*11830*/  LDL.LU R26, [R1+0x238] ;  /* 0x00023800011a7983 */ /* 0x000f280000300800 */
[----:B------:R-:W4:Y:S04]  /*11840*/  LDL.LU R27, [R1+0x23c] ;  /* 0x00023c00011b7983 */ /* 0x000f280000300800 */
[----:B------:R1:W-:Y:S04]  /*11850*/  STL.64 [R1+0x370], R4 ;  /* 0x0003700401007387 */ /* 0x0003e80000100a00 */
[----:B------:R1:W-:Y:S02]  /*11860*/  STL.64 [R1+0x378], R6 ;  /* 0x0003780601007387 */ /* 0x0003e40000100a00 */
[----:B-1----:R-:W-:-:S02]  /*11870*/  IMAD.MOV.U32 R5, RZ, RZ, R10 ;  /* 0x000000ffff057224 */ /* 0x002fc400078e000a */
[----:B------:R-:W-:Y:S02]  /*11880*/  IMAD.MOV.U32 R4, RZ, RZ, R11 ;  /* 0x000000ffff047224 */ /* 0x000fe400078e000b */
[----:B------:R-:W-:Y:S01]  /*11890*/  IMAD.MOV.U32 R7, RZ, RZ, R8 ;  /* 0x000000ffff077224 */ /* 0x000fe200078e0008 */
[----:B------:R-:W2:Y:S01]  /*118a0*/  LDL.LU.64 R10, [R1+0xfb8] ;  /* 0x000fb800010a7983 */ /* 0x000ea20000300a00 */
[----:B------:R-:W-:-:S03]  /*118b0*/  IMAD.MOV.U32 R6, RZ, RZ, R9 ;  /* 0x000000ffff067224 */ /* 0x000fc600078e0009 */
[----:B------:R-:W2:Y:S04]  /*118c0*/  LDL.LU.64 R8, [R1+0xfb0] ;  /* 0x000fb00001087983 */ /* 0x000ea80000300a00 */
[----:B------:R-:W-:Y:S04]  /*118d0*/  STL.64 [R1+0xf48], R6 ;  /* 0x000f480601007387 */ /* 0x000fe80000100a00 */
[----:B------:R1:W-:Y:S04]  /*118e0*/  STL.64 [R1+0xf40], R4 ;  /* 0x000f400401007387 */ /* 0x0003e80000100a00 */
[----:B-1----:R-:W3:Y:S04]  /*118f0*/  LDL.LU R4, [R1+0x1d0] ;  /* 0x0001d00001047983 */ /* 0x002ee80000300800 */
[----:B------:R-:W3:Y:S04]  /*11900*/  LDL.LU R5, [R1+0x1d4] ;  /* 0x0001d40001057983 */ /* 0x000ee80000300800 */
[----:B------:R-:W3:Y:S04]  /*11910*/  LDL.LU R6, [R1+0x1d8] ;  /* 0x0001d80001067983 */ /* 0x000ee80000300800 */
[----:B------:R-:W3:Y:S01]  /*11920*/  LDL.LU R7, [R1+0x1dc] ;  /* 0x0001dc0001077983 */ /* 0x000ee20000300800 */
[----:B--2---:R-:W-:Y:S03]  /*11930*/  HMMA.1688.F32.TF32 R20, R8, R20, R12 ;  /* 0x000000140814723c */ /* 0x004fe6000008100c */
[----:B------:R-:W2:Y:S04]  /*11940*/  LDL.LU.64 R14, [R1+0xfa8] ;  /* 0x000fa800010e7983 */ /* 0x000ea80000300a00 */
[----:B------:R-:W2:Y:S11]  /*11950*/  LDL.LU.64 R12, [R1+0xfa0] ;  /* 0x000fa000010c7983 */ /* 0x000eb60000300a00 */
[----:B------:R-:W-:Y:S05]  /*11960*/  @!UPT UIADD3 URZ, URZ, URZ, URZ ;  /* 0x0000003f3f3ff290 */ /* 0x000fea000fffe03f */
[----:B------:R-:W-:Y:S04]  /*11970*/  STL.64 [R1+0x550], R20 ;  /* 0x0005501401007387 */ /* 0x000fe80000100a00 */
[----:B------:R1:W-:Y:S04]  /*11980*/  STL.64 [R1+0x558], R22 ;  /* 0x0005581601007387 */ /* 0x0003e80000100a00 */
[----:B-1----:R-:W2:Y:S04]  /*11990*/  LDL.LU.64 R22, [R1+0xf98] ;  /* 0x000f980001167983 */ /* 0x002ea80000300a00 */
[----:B------:R-:W2:Y:S04]  /*119a0*/  LDL.LU.64 R20, [R1+0xf90] ;  /* 0x000f900001147983 */ /* 0x000ea80000300a00 */
[----:B------:R-:W-:Y:S04]  /*119b0*/  STL.64 [R1+0xf18], R10 ;  /* 0x000f180a01007387 */ /* 0x000fe80000100a00 */
[----:B------:R1:W-:Y:S01]  /*119c0*/  STL.64 [R1+0xf10], R8 ;  /* 0x000f100801007387 */ /* 0x0003e20000100a00 */
[----:B---3--:R-:W-:-:S02]  /*119d0*/  IMAD.MOV.U32 R2, RZ, RZ, R16 ;  /* 0x000000ffff027224 */ /* 0x008fc400078e0010 */
        /* <DEDUP_REMOVED lines=18> */
[-C--:B--2---:R-:W-:Y:S11]  /*11b00*/  HMMA.1688.F32.TF32 R12, R16, R20.reuse, R12 ;  /* 0x00000014100c723c */ /* 0x084ff6000008100c */
[----:B------:R-:W-:Y:S11]  /*11b10*/  @!UPT UIADD3 URZ, URZ, URZ, URZ ;  /* 0x0000003f3f3ff290 */ /* 0x000ff6000fffe03f */
[----:B------:R-:W-:Y:S01]  /*11b20*/  @!UPT UIADD3 URZ, URZ, URZ, URZ ;  /* 0x0000003f3f3ff290 */ /* 0x000fe2000fffe03f */
[----:B------:R-:W-:Y:S04]  /*11b30*/  STL.64 [R1+0x2b0], R12 ;  /* 0x0002b00c01007387 */ /* 0x000fe80000100a00 */
[----:B------:R1:W-:Y:S04]  /*11b40*/  STL.64 [R1+0x2b8], R14 ;  /* 0x0002b80e01007387 */ /* 0x0003e80000100a00 */
[----:B-1----:R-:W4:Y:S04]  /*11b50*/  LDL.LU.64 R14, [R1+0xf68] ;  /* 0x000f6800010e7983 */ /* 0x002f280000300a00 */
[----:B------:R-:W4:Y:S04]  /*11b60*/  LDL.LU.64 R12, [R1+0xf60] ;  /* 0x000f6000010c7983 */ /* 0x000f280000300a00 */
[----:B------:R1:W-:Y:S04]  /*11b70*/  STL.64 [R1+0xed8], R18 ;  /* 0x000ed81201007387 */ /* 0x0003e80000100a00 */
[----:B------:R2:W-:Y:S04]  /*11b80*/  STL.64 [R1+0xed0], R16 ;  /* 0x000ed01001007387 */ /* 0x0005e80000100a00 */
[----:B-1----:R-:W3:Y:S04]  /*11b90*/  LDL.64 R18, [R1+0x28] ;  /* 0x0000280001127983 */ /* 0x002ee80000100a00 */
[----:B--2---:R-:W3:Y:S01]  /*11ba0*/  LDL.64 R16, [R1+0x20] ;  /* 0x0000200001107983 */ /* 0x004ee20000100a00 */
        /* <DEDUP_REMOVED lines=9> */
[----:B-1----:R-:W3:Y:S04]  /*11c40*/  LDL.LU R12, [R1+0x170] ;  /* 0x00017000010c7983 */ /* 0x002ee80000300800 */
[----:B------:R-:W3:Y:S04]  /*11c50*/  LDL.LU R13, [R1+0x174] ;  /* 0x00017400010d7983 */ /* 0x000ee80000300800 */
[----:B------:R-:W3:Y:S04]  /*11c60*/  LDL.LU R14, [R1+0x178] ;  /* 0x00017800010e7983 */ /* 0x000ee80000300800 */
[----:B------:R-:W3:Y:S01]  /*11c70*/  LDL.LU R15, [R1+0x17c] ;  /* 0x00017c00010f7983 */ /* 0x000ee20000300800 */
[-C--:B--2---:R-:W-:Y:S03]  /*11c80*/  HMMA.1688.F32.TF32 R24, R24, R20.reuse, R4 ;  /* 0x000000141818723c */ /* 0x084fe60000081004 */
[----:B------:R-:W2:Y:S04]  /*11c90*/  LDL.LU.64 R6, [R1+0xf48] ;  /* 0x000f480001067983 */ /* 0x000ea80000300a00 */
[----:B------:R-:W4:Y:S11]  /*11ca0*/  LDL.LU.64 R4, [R1+0xf40] ;  /* 0x000f400001047983 */ /* 0x000f360000300a00 */
[----:B------:R-:W-:Y:S05]  /*11cb0*/  @!UPT UIADD3 URZ, URZ, URZ, URZ ;  /* 0x0000003f3f3ff290 */ /* 0x000fea000fffe03f */
[----:B------:R-:W-:Y:S04]  /*11cc0*/  STL.64 [R1+0x300], R24 ;  /* 0x0003001801007387 */ /* 0x000fe80000100a00 */
[----:B------:R1:W-:Y:S04]  /*11cd0*/  STL.64 [R1+0x308], R26 ;  /* 0x0003081a01007387 */ /* 0x0003e80000100a00 */
[----:B-1----:R-:W2:Y:S04]  /*11ce0*/  LDL.LU.64 R26, [R1+0xf38] ;  /* 0x000f3800011a7983 */ /* 0x002ea80000300a00 */
[----:B------:R-:W2:Y:S01]  /*11cf0*/  LDL.LU.64 R24, [R1+0xf30] ;  /* 0x000f300001187983 */ /* 0x000ea20000300a00 */
[-C--:B---3--:R-:W-:Y:S01]  /*11d00*/  HMMA.1688.F32.TF32 R12, R16, R20.reuse, R12 ;  /* 0x00000014100c723c */ /* 0x088fe2000008100c */
[----:B------:R-:W-:Y:S11]  /*11d10*/  IMAD.MOV.U32 R3, RZ, RZ, R17 ;  /* 0x000000ffff037224 */ /* 0x000ff600078e0011 */
[----:B------:R-:W-:Y:S11]  /*11d20*/  @!UPT UIADD3 URZ, URZ, URZ, URZ ;  /* 0x0000003f3f3ff290 */ /* 0x000ff6000fffe03f */
[----:B------:R-:W-:Y:S04]  /*11d30*/  STL.64 [R1+0x2f0], R12 ;  /* 0x0002f00c01007387 */ /* 0x000fe80000100a00 */
[----:B------:R2:W-:Y:S04]  /*11d40*/  STL.64 [R1+0x2f8], R14 ;  /* 0x0002f80e01007387 */ /* 0x0005e80000100a00 */
[----:B------:R-:W-:Y:S01]  /*11d50*/  STL [R1+0xec8], R3 ;  /* 0x000ec80301007387 */ /* 0x000fe20000100800 */
[----:B------:R-:W-:Y:S02]  /*11d60*/  IMAD.MOV.U32 R2, RZ, RZ, R18 ;  /* 0x000000ffff027224 */ /* 0x000fe400078e0012 */
[----:B------:R-:W-:Y:S01]  /*11d70*/  IMAD.MOV.U32 R0, RZ, RZ, R19 ;  /* 0x000000ffff007224 */ /* 0x000fe200078e0013 */
[----:B--2---:R-:W-:Y:S11]  /*11d80*/  HMMA.1688.F32.TF32 R12, R24, R20, R8 ;  /* 0x00000014180c723c */ /* 0x004ff60000081008 */
[----:B------:R-:W-:Y:S11]  /*11d90*/  @!UPT UIADD3 URZ, URZ, URZ, URZ ;  /* 0x0000003f3f3ff290 */ /* 0x000ff6000fffe03f */
[----:B------:R-:W-:Y:S01]  /*11da0*/  @!UPT UIADD3 URZ, URZ, URZ, URZ ;  /* 0x0000003f3f3ff290 */ /* 0x000fe2000fffe03f */
[----:B------:R-:W-:Y:S04]  /*11db0*/  STL.64 [R1+0x2e0], R12 ;  /* 0x0002e00c01007387 */ /* 0x000fe80000100a00 */
[----:B------:R-:W-:Y:S04]  /*11dc0*/  STL.64 [R1+0x2e8], R14 ;  /* 0x0002e80e01007387 */ /* 0x000fe80000100a00 */
[----:B------:R-:W2:Y:S04]  /*11dd0*/  LDL.LU R16, [R1+0x590] ;  /* 0x0005900001107983 */ /* 0x000ea80000300800 */
[----:B------:R-:W2:Y:S04]  /*11de0*/  LDL.LU R17, [R1+0x594] ;  /* 0x0005940001117983 */ /* 0x000ea80000300800 */
[----:B------:R-:W3:Y:S04]  /*11df0*/  LDL.LU R18, [R1+0x598] ;  /* 0x0005980001127983 */ /* 0x000ee80000300800 */
[----:B------:R-:W3:Y:S04]  /*11e00*/  LDL.LU R19, [R1+0x59c] ;  /* 0x00059c0001137983 */ /* 0x000ee80000300800 */
[----:B---3--:R-:W-:Y:S04]  /*11e10*/  STL.64 [R1+0xf08], R18 ;  /* 0x000f081201007387 */ /* 0x008fe80000100a00 */
[----:B--2---:R1:W-:Y:S04]  /*11e20*/  STL.64 [R1+0xf00], R16 ;  /* 0x000f001001007387 */ /* 0x0043e80000100a00 */
        /* <DEDUP_REMOVED lines=10> */
[----:B------:R-:W3:Y:S04]  /*11ed0*/  LDL.LU R12, [R1+0x530] ;  /* 0x00053000010c7983 */ /* 0x000ee80000300800 */
[----:B------:R-:W3:Y:S04]  /*11ee0*/  LDL.LU R13, [R1+0x534] ;  /* 0x00053400010d7983 */ /* 0x000ee80000300800 */
[----:B------:R-:W2:Y:S04]  /*11ef0*/  LDL.LU R14, [R1+0x538] ;  /* 0x00053800010e7983 */ /* 0x000ea80000300800 */
[----:B------:R-:W2:Y:S01]  /*11f00*/  LDL.LU R15, [R1+0x53c] ;  /* 0x00053c00010f7983 */ /* 0x000ea20000300800 */
[----:B----4-:R-:W-:-:S02]  /*11f10*/  IMAD.MOV.U32 R11, RZ, RZ, R4 ;  /* 0x000000ffff0b7224 */ /* 0x010fc400078e0004 */
[----:B------:R-:W-:Y:S02]  /*11f20*/  IMAD.MOV.U32 R10, RZ, RZ, R5 ;  /* 0x000000ffff0a7224 */ /* 0x000fe400078e0005 */
[----:B------:R-:W-:Y:S02]  /*11f30*/  IMAD.MOV.U32 R9, RZ, RZ, R6 ;  /* 0x000000ffff097224 */ /* 0x000fe400078e0006 */
[----:B------:R-:W-:Y:S01]  /*11f40*/  IMAD.MOV.U32 R8, RZ, RZ, R7 ;  /* 0x000000ffff087224 */ /* 0x000fe200078e0007 */
[----:B--2---:R-:W-:Y:S04]  /*11f50*/  STL.64 [R1+0xee8], R14 ;  /* 0x000ee80e01007387 */ /* 0x004fe80000100a00 */
[----:B---3--:R1:W-:Y:S04]  /*11f60*/  STL.64 [R1+0xee0], R12 ;  /* 0x000ee00c01007387 */ /* 0x0083e80000100a00 */
[----:B-1----:R-:W2:Y:S04]  /*11f70*/  LDL.LU.64 R12, [R1+0x60] ;  /* 0x00006000010c7983 */ /* 0x002ea80000300a00 */
[----:B------:R-:W3:Y:S04]  /*11f80*/  LDL.LU R4, [R1+0x210] ;  /* 0x0002100001047983 */ /* 0x000ee80000300800 */
[----:B------:R-:W3:Y:S04]  /*11f90*/  LDL.LU R5, [R1+0x214] ;  /* 0x0002140001057983 */ /* 0x000ee80000300800 */
[----:B------:R-:W4:Y:S04]  /*11fa0*/  LDL.LU R6, [R1+0x218] ;  /* 0x0002180001067983 */ /* 0x000f280000300800 */
[----:B------:R-:W4:Y:S01]  /*11fb0*/  LDL.LU R7, [R1+0x21c] ;  /* 0x00021c0001077983 */ /* 0x000f220000300800 */
[-C--:B------:R-:W-:Y:S11]  /*11fc0*/  HMMA.1688.F32.TF32 R8, R8, R20.reuse, R16 ;  /* 0x000000140808723c */ /* 0x080ff60000081010 */
[----:B------:R-:W-:Y:S11]  /*11fd0*/  @!UPT UIADD3 URZ, URZ, URZ, URZ ;  /* 0x0000003f3f3ff290 */ /* 0x000ff6000fffe03f */
[----:B------:R-:W-:Y:S02]  /*11fe0*/  @!UPT UIADD3 URZ, URZ, URZ, URZ ;  /* 0x0000003f3f3ff290 */ /* 0x000fe4000fffe03f */
[----:B------:R-:W-:Y:S01]  /*11ff0*/  IMAD.MOV.U32 R28, RZ, RZ, R10 ;  /* 0x000000ffff1c7224 */ /* 0x000fe200078e000a */
[----:B----4-:R-:W-:Y:S04]  /*12000*/  STL.64 [R1+0xea8], R6 ;  /* 0x000ea80601007387 */ /* 0x010fe80000100a00 */
[----:B---3--:R1:W-:Y:S04]  /*12010*/  STL.64 [R1+0xea0], R4 ;  /* 0x000ea00401007387 */ /* 0x0083e80000100a00 */
[----:B-1----:R-:W3:Y:S04]  /*12020*/  LDL.LU R4, [R1+0x4a0] ;  /* 0x0004a00001047983 */ /* 0x002ee80000300800 */
[----:B------:R-:W3:Y:S04]  /*12030*/  LDL.LU R5, [R1+0x4a4] ;  /* 0x0004a40001057983 */ /* 0x000ee80000300800 */
[----:B------:R-:W3:Y:S04]  /*12040*/  LDL.LU R6, [R1+0x4a8] ;  /* 0x0004a80001067983 */ /* 0x000ee80000300800 */
[----:B------:R-:W3:Y:S04]  /*12050*/  LDL.LU R7, [R1+0x4ac] ;  /* 0x0004ac0001077983 */ /* 0x000ee80000300800 */
[----:B------:R1:W-:Y:S04]  /*12060*/  STL.64 [R1+0xe90], R26 ;  /* 0x000e901a01007387 */ /* 0x0003e80000100a00 */
[----:B------:R4:W-:Y:S04]  /*12070*/  STL.64 [R1+0xe88], R24 ;  /* 0x000e881801007387 */ /* 0x0009e80000100a00 */
[----:B-1----:R-:W2:Y:S04]  /*12080*/  LDL.64 R26, [R1+0x38] ;  /* 0x00003800011a7983 */ /* 0x002ea80000100a00 */
[----:B----4-:R-:W4:Y:S04]  /*12090*/  LDL.64 R24, [R1+0x30] ;  /* 0x0000300001187983 */ /* 0x010f280000100a00 */
[----:B------:R-:W2:Y:S04]  /*120a0*/  LDL.LU.64 R18, [R1+0xf28] ;  /* 0x000f280001127983 */ /* 0x000ea80000300a00 */
[----:B------:R-:W2:Y:S04]  /*120b0*/  LDL.LU.64 R16, [R1+0xf20] ;  /* 0x000f200001107983 */ /* 0x000ea80000300a00 */
[----:B------:R-:W-:Y:S04]  /*120c0*/  STL.64 [R1+0x2d0], R8 ;  /* 0x0002d00801007387 */ /* 0x000fe80000100a00 */
[----:B------:R1:W-:Y:S04]  /*120d0*/  STL [R1+0x2dc], R11 ;  /* 0x0002dc0b01007387 */ /* 0x0003e80000100800 */
[----:B-1----:R-:W2:Y:S04]  /*120e0*/  LDL.LU.64 R10, [R1+0xf18] ;  /* 0x000f1800010a7983 */ /* 0x002ea80000300a00 */
[----:B------:R-:W2:Y:S04]  /*120f0*/  LDL.LU.64 R8, [R1+0xf10] ;  /* 0x000f100001087983 */ /* 0x000ea80000300a00 */
[----:B------:R-:W-:Y:S01]  /*12100*/  STL [R1+0x910], R28 ;  /* 0x0009101c01007387 */ /* 0x000fe20000100800 */
        /* <DEDUP_REMOVED lines=15> */
[----:B------:R-:W3:Y:S04]  /*12200*/  LDL.LU R11, [R1+0x13c] ;  /* 0x00013c00010b7983 */ /* 0x000ee80000300800 */
[----:B------:R-:W3:Y:S01]  /*12210*/  LDL.LU.64 R14, [R1+0xee8] ;  /* 0x000ee800010e7983 */ /* 0x000ee20000300a00 */
[----:B--2---:R-:W-:Y:S03]  /*12220*/  HMMA.1688.F32.TF32 R16, R20, R12, R16 ;  /* 0x0000000c1410723c */ /* 0x004fe60000081010 */
[----:B------:R-:W3:Y:S11]  /*12230*/  LDL.LU.64 R12, [R1+0xee0] ;  /* 0x000ee000010c7983 */ /* 0x000ef60000300a00 */
[----:B------:R-:W-:Y:S09]  /*12240*/  @!UPT UIADD3 URZ, URZ, URZ, URZ ;  /* 0x0000003f3f3ff290 */ /* 0x000ff2000fffe03f */
[----:B------:R-:W-:Y:S01]  /*12250*/  STL.64 [R1+0x240], R16 ;  /* 0x0002401001007387 */ /* 0x000fe20000100a00 */
[----:B------:R-:W-:-:S03]  /*12260*/  IMAD.MOV.U32 R29, RZ, RZ, R19 ;  /* 0x000000ffff1d7224 */ /* 0x000fc600078e0013 */
[----:B------:R1:W-:Y:S04]  /*12270*/  STL [R1+0x248], R18 ;  /* 0x0002481201007387 */ /* 0x0003e80000100800 */
[----:B-1----:R-:W3:Y:S04]  /*12280*/  LDL.LU.64 R18, [R1+0xed8] ;  /* 0x000ed80001127983 */ /* 0x002ee80000300a00 */
[----:B------:R-:W3:Y:S04]  /*12290*/  LDL.LU.64 R16, [R1+0xed0] ;  /* 0x000ed00001107983 */ /* 0x000ee80000300a00 */
[----:B------:R-:W-:Y:S04]  /*122a0*/  STL.64 [R1+0xe50], R22 ;  /* 0x000e501601007387 */ /* 0x000fe80000100a00 */
[----:B------:R1:W-:Y:S02]  /*122b0*/  STL.64 [R1+0xe48], R20 ;  /* 0x000e481401007387 */ /* 0x0003e40000100a00 */
[----:B-1----:R-:W-:-:S02]  /*122c0*/  IMAD.MOV.U32 R20, RZ, RZ, R3 ;  /* 0x000000ffff147224 */ /* 0x002fc400078e0003 */
[----:B------:R-:W-:Y:S01]  /*122d0*/  IMAD.MOV.U32 R21, RZ, RZ, R28 ;  /* 0x000000ffff157224 */ /* 0x000fe200078e001c */
[----:B------:R-:W2:Y:S04]  /*122e0*/  LDL.LU R3, [R1+0xec8] ;  /* 0x000ec80001037983 */ /* 0x000ea80000300800 */
[----:B------:R-:W-:Y:S02]  /*122f0*/  STL [R1+0xc50], R29 ;  /* 0x000c501d01007387 */ /* 0x000fe40000100800 */
[----:B---3--:R-:W-:Y:S11]  /*12300*/  HMMA.1688.F32.TF32 R12, R16, R20, R12 ;  /* 0x00000014100c723c */ /* 0x008ff6000008100c */
        /* <DEDUP_REMOVED lines=8> */
[----:B-1----:R-:W4:Y:S01]  /*12390*/  LDL R16, [R1+0x20] ;  /* 0x0000200001107983 */ /* 0x002f220000100800 */
[----:B--2---:R-:W-:-:S03]  /*123a0*/  IMAD.MOV.U32 R17, RZ, RZ, R3 ;  /* 0x000000ffff117224 */ /* 0x004fc600078e0003 */
[----:B------:R-:W2:Y:S01]  /*123b0*/  LDL.LU R3, [R1+0xeb0] ;  /* 0x000eb00001037983 */ /* 0x000ea20000300800 */
[----:B---3--:R-:W-:Y:S11]  /*123c0*/  HMMA.1688.F32.TF32 R4, R12, R20, R4 ;  /* 0x000000140c04723c */ /* 0x008ff60000081004 */
        /* <DEDUP_REMOVED lines=8> */
[----:B------:R-:W-:-:S02]  /*12450*/  IMAD.MOV.U32 R18, RZ, RZ, R2 ;  /* 0x000000ffff127224 */ /* 0x000fc400078e0002 */
[----:B------:R-:W-:Y:S02]  /*12460*/  IMAD.MOV.U32 R19, RZ, RZ, R0 ;  /* 0x000000ffff137224 */ /* 0x000fe400078e0000 */
[----:B------:R-:W-:Y:S01]  /*12470*/  IMAD.MOV.U32 R2, RZ, RZ, R26 ;  /* 0x000000ffff027224 */ /* 0x000fe200078e001a */
[----:B-1----:R-:W3:Y:S04]  /*12480*/  LDL.LU R12, [R1+0x160] ;  /* 0x00016000010c7983 */ /* 0x002ee80000300800 */
[----:B------:R-:W3:Y:S04]  /*12490*/  LDL.LU R13, [R1+0x164] ;  /* 0x00016400010d7983 */ /* 0x000ee80000300800 */
[----:B------:R-:W3:Y:S01]  /*124a0*/  LDL.LU R14, [R1+0x168] ;  /* 0x00016800010e7983 */ /* 0x000ee20000300800 */
[----:B------:R-:W-:-:S03]  /*124b0*/  IMAD.MOV.U32 R0, RZ, RZ, R27 ;  /* 0x000000ffff007224 */ /* 0x000fc600078e001b */
[----:B------:R-:W3:Y:S01]  /*124c0*/  LDL.LU R15, [R1+0x16c] ;  /* 0x00016c00010f7983 */ /* 0x000ee20000300800 */
[----:B----4-:R-:W-:Y:S11]  /*124d0*/  HMMA.1688.F32.TF32 R4, R24, R20, R4 ;  /* 0x000000141804723c */ /* 0x010ff60000081004 */
[----:B------:R-:W-:Y:S11]  /*124e0*/  @!UPT UIADD3 URZ, URZ, URZ, URZ ;  /* 0x0000003f3f3ff290 */ /* 0x000ff6000fffe03f */
[----:B------:R-:W-:Y:S01]  /*124f0*/  @!UPT UIADD3 URZ, URZ, URZ, URZ ;  /* 0x0000003f3f3ff290 */ /* 0x000fe2000fffe03f */
[----:B------:R1:W-:Y:S04]  /*12500*/  STL.64 [R1+0x290], R4 ;  /* 0x0002900401007387 */ /* 0x0003e80000100a00 */
[----:B------:R4:W-:Y:S04]  /*12510*/  STL.64 [R1+0x298], R6 ;  /* 0x0002980601007387 */ /* 0x0009e80000100a00 */
[----:B-1----:R-:W2:Y:S01]  /*12520*/  LDL.LU.64 R4, [R1+0xe98] ;  /* 0x000e980001047983 */ /* 0x002ea20000300a00 */
[----:B----4-:R-:W-:-:S03]  /*12530*/  IMAD.MOV.U32 R7, RZ, RZ, R24 ;  /* 0x000000ffff077224 */ /* 0x010fc600078e0018 */
[----:B------:R-:W4:Y:S01]  /*12540*/  LDL.LU.64 R26, [R1+0xe90] ;  /* 0x000e9000011a7983 */ /* 0x000f220000300a00 */
[----:B------:R-:W-:-:S03]  /*12550*/  IMAD.MOV.U32 R6, RZ, RZ, R25 ;  /* 0x000000ffff067224 */ /* 0x000fc600078e0019 */
[----:B------:R-:W4:Y:S01]  /*12560*/  LDL.LU.64 R24, [R1+0xe88] ;  /* 0x000e880001187983 */ /* 0x000f220000300a00 */
[-C--:B---3--:R-:W-:Y:S08]  /*12570*/  HMMA.1688.F32.TF32 R16, R16, R20.reuse, R12 ;  /* 0x000000141010723c */ /* 0x088ff0000008100c */
[----:B----4-:R-:W-:Y:S01]  /*12580*/  HMMA.1688.F32.TF32 R12, R24, R20, R8 ;  /* 0x00000014180c723c */ /* 0x010fe20000081008 */
[----:B------:R-:W3:Y:S11]  /*12590*/  LDL.LU R8, [R1+0x100] ;  /* 0x0001000001087983 */ /* 0x000ef60000300800 */
[----:B------:R-:W-:Y:S03]  /*125a0*/  @!UPT UIADD3 URZ, URZ, URZ, URZ ;  /* 0x0000003f3f3ff290 */ /* 0x000fe6000fffe03f */
[----:B------:R-:W-:Y:S04]  /*125b0*/  STL.64 [R1+0x280], R16 ;  /* 0x0002801001007387 */ /* 0x000fe80000100a00 */
[----:B------:R-:W-:Y:S04]  /*125c0*/  STL.64 [R1+0x288], R18 ;  /* 0x0002881201007387 */ /* 0x000fe80000100a00 */
[----:B------:R-:W-:Y:S04]  /*125d0*/  STL.64 [R1+0x270], R12 ;  /* 0x0002700c01007387 */ /* 0x000fe80000100a00 */
[----:B------:R-:W-:Y:S04]  /*125e0*/  STL.64 [R1+0x278], R14 ;  /* 0x0002780e01007387 */ /* 0x000fe80000100a00 */
[----:B------:R-:W3:Y:S04]  /*125f0*/  LDL.LU R9, [R1+0x104] ;  /* 0x0001040001097983 */ /* 0x000ee80000300800 */
[----:B------:R-:W3:Y:S04]  /*12600*/  LDL.LU R10, [R1+0x108] ;  /* 0x00010800010a7983 */ /* 0x000ee80000300800 */
[----:B------:R-:W3:Y:S04]  /*12610*/  LDL.LU R11, [R1+0x10c] ;  /* 0x00010c00010b7983 */ /* 0x000ee80000300800 */
[----:B------:R1:W-:Y:S04]  /*12620*/  STL.64 [R1+0xde0], R26 ;  /* 0x000de01a01007387 */ /* 0x0003e80000100a00 */
[----:B------:R4:W-:Y:S04]  /*12630*/  STL.64 [R1+0xdd8], R24 ;  /* 0x000dd81801007387 */ /* 0x0009e80000100a00 */
[----:B-1----:R-:W2:Y:S04]  /*12640*/  LDL.64 R26, [R1+0x28] ;  /* 0x00002800011a7983 */ /* 0x002ea80000100a00 */
[----:B----4-:R-:W4:Y:S04]  /*12650*/  LDL.64 R24, [R1+0x20] ;  /* 0x0000200001187983 */ /* 0x010f280000100a00 */
[----:B--2---:R-:W-:Y:S04]  /*12660*/  STL.64 [R1+0xe00], R26 ;  /* 0x000e001a01007387 */ /* 0x004fe80000100a00 */
[----:B----4-:R-:W-:Y:S04]  /*12670*/  STL.64 [R1+0xdf8], R24 ;  /* 0x000df81801007387 */ /* 0x010fe80000100a00 */
[----:B------:R-:W2:Y:S04]  /*12680*/  LDL.LU R12, [R1+0x570] ;  /* 0x00057000010c7983 */ /* 0x000ea80000300800 */
[----:B------:R-:W2:Y:S04]  /*12690*/  LDL.LU R13, [R1+0x574] ;  /* 0x00057400010d7983 */ /* 0x000ea80000300800 */
[----:B------:R-:W4:Y:S04]  /*126a0*/  LDL.LU R14, [R1+0x578] ;  /* 0x00057800010e7983 */ /* 0x000f280000300800 */
[----:B------:R-:W4:Y:S04]  /*126b0*/  LDL.LU R15, [R1+0x57c] ;  /* 0x00057c00010f7983 */ /* 0x000f280000300800 */
[----:B----4-:R-:W-:Y:S04]  /*126c0*/  STL.64 [R1+0xe60], R14 ;  /* 0x000e600e01007387 */ /* 0x010fe80000100a00 */
[----:B--2---:R1:W-:Y:S04]  /*126d0*/  STL.64 [R1+0xe58], R12 ;  /* 0x000e580c01007387 */ /* 0x0043e80000100a00 */
[----:B-1----:R-:W2:Y:S04]  /*126e0*/  LDL.LU R12, [R1+0xa0] ;  /* 0x0000a000010c7983 */ /* 0x002ea80000300800 */
[----:B------:R-:W2:Y:S04]  /*126f0*/  LDL.LU R13, [R1+0xa4] ;  /* 0x0000a400010d7983 */ /* 0x000ea80000300800 */
[----:B------:R-:W4:Y:S04]  /*12700*/  LDL.LU R14, [R1+0xa8] ;  /* 0x0000a800010e7983 */ /* 0x000f280000300800 */
[----:B------:R-:W4:Y:S04]  /*12710*/  LDL.LU R15, [R1+0xac] ;  /* 0x0000ac00010f7983 */ /* 0x000f280000300800 */
[----:B----4-:R1:W-:Y:S04]  /*12720*/  STL.64 [R1+0xe80], R14 ;  /* 0x000e800e01007387 */ /* 0x0103e80000100a00 */
[----:B--2---:R2:W-:Y:S04]  /*12730*/  STL.64 [R1+0xe78], R12 ;  /* 0x000e780c01007387 */ /* 0x0045e80000100a00 */
[----:B-1----:R-:W3:Y:S04]  /*12740*/  LDL.64 R14, [R1+0x8] ;  /* 0x00000800010e7983 */ /* 0x002ee80000100a00 */
[----:B--2---:R-:W3:Y:S01]  /*12750*/  LDL.64 R12, [R1] ;  /* 0x00000000010c7983 */ /* 0x004ee20000100a00 */
[----:B------:R-:W-:-:S02]  /*12760*/  IMAD.MOV.U32 R26, RZ, RZ, R2 ;  /* 0x000000ffff1a7224 */ /* 0x000fc400078e0002 */
[----:B------:R-:W-:Y:S01]  /*12770*/  IMAD.MOV.U32 R27, RZ, RZ, R0 ;  /* 0x000000ffff1b7224 */ /* 0x000fe200078e0000 */
[----:B------:R-:W2:Y:S01]  /*12780*/  LDL.LU R16, [R1+0x5c0] ;  /* 0x0005c00001107983 */ /* 0x000ea20000300800 */
[----:B------:R-:W-:Y:S02]  /*12790*/  IMAD.MOV.U32 R24, RZ, RZ, R7 ;  /* 0x000000ffff187224 */ /* 0x000fe400078e0007 */
[----:B------:R-:W-:Y:S01]  /*127a0*/  IMAD.MOV.U32 R25, RZ, RZ, R6 ;  /* 0x000000ffff197224 */ /* 0x000fe200078e0006 */
[----:B------:R-:W2:Y:S04]  /*127b0*/  LDL.LU R17, [R1+0x5c4] ;  /* 0x0005c40001117983 */ /* 0x000ea80000300800 */
[----:B------:R-:W2:Y:S04]  /*127c0*/  LDL.LU R18, [R1+0x5c8] ;  /* 0x0005c80001127983 */ /* 0x000ea80000300800 */
[----:B------:R-:W2:Y:S04]  /*127d0*/  LDL.LU R19, [R1+0x5cc] ;  /* 0x0005cc0001137983 */ /* 0x000ea80000300800 */
[----:B------:R-:W-:Y:S04]  /*127e0*/  STL.64 [R1+0xe20], R26 ;  /* 0x000e201a01007387 */ /* 0x000fe80000100a00 */
[----:B------:R1:W-:Y:S04]  /*127f0*/  STL.64 [R1+0xe18], R24 ;  /* 0x000e181801007387 */ /* 0x0003e80000100a00 */
[----:B-1----:R-:W4:Y:S04]  /*12800*/  LDL.LU R24, [R1+0x510] ;  /* 0x0005100001187983 */ /* 0x002f280000300800 */
[----:B------:R-:W4:Y:S04]  /*12810*/  LDL.LU R25, [R1+0x514] ;  /* 0x0005140001197983 */ /* 0x000f280000300800 */
[----:B------:R-:W4:Y:S04]  /*12820*/  LDL.LU R26, [R1+0x518] ;  /* 0x00051800011a7983 */ /* 0x000f280000300800 */
[----:B------:R-:W4:Y:S01]  /*12830*/  LDL.LU R27, [R1+0x51c] ;  /* 0x00051c00011b7983 */ /* 0x000f220000300800 */
[----:B---3--:R-:W-:Y:S01]  /*12840*/  HMMA.1688.F32.TF32 R8, R12, R20, R8 ;  /* 0x000000140c08723c */ /* 0x008fe20000081008 */
[----:B------:R-:W-:-:S02]  /*12850*/  IMAD.MOV.U32 R2, RZ, RZ, R14 ;  /* 0x000000ffff027224 */ /* 0x000fc400078e000e */
[----:B------:R-:W-:Y:S02]  /*12860*/  IMAD.MOV.U32 R0, RZ, RZ, R15 ;  /* 0x000000ffff007224 */ /* 0x000fe400078e000f */
[----:B------:R-:W-:Y:S01]  /*12870*/  IMAD.MOV.U32 R7, RZ, RZ, R12 ;  /* 0x000000ffff077224 */ /* 0x000fe200078e000c */
[----:B------:R-:W3:Y:S01]  /*12880*/  LDL.LU.64 R14, [R1+0xe80] ;  /* 0x000e8000010e7983 */ /* 0x000ee20000300a00 */
[----:B------:R-:W-:-:S03]  /*12890*/  IMAD.MOV.U32 R6, RZ, RZ, R13 ;  /* 0x000000ffff067224 */ /* 0x000fc600078e000d */
[----:B------:R-:W3:Y:S11]  /*128a0*/  LDL.LU.64 R12, [R1+0xe78] ;  /* 0x000e7800010c7983 */ /* 0x000ef60000300a00 */
[----:B------:R-:W-:Y:S02]  /*128b0*/  @!UPT UIADD3 URZ, URZ, URZ, URZ ;  /* 0x0000003f3f3ff290 */ /* 0x000fe4000fffe03f */
[----:B------:R-:W-:Y:S01]  /*128c0*/  STL [R1+0x260], R8 ;  /* 0x0002600801007387 */ /* 0x000fe20000100800 */
[----:B------:R-:W-:-:S03]  /*128d0*/  IMAD.MOV.U32 R28, RZ, RZ, R9 ;  /* 0x000000ffff1c7224 */ /* 0x000fc600078e0009 */
[----:B------:R1:W-:Y:S04]  /*128e0*/  STL.64 [R1+0x268], R10 ;  /* 0x0002680a01007387 */ /* 0x0003e80000100a00 */
[----:B-1----:R-:W3:Y:S04]  /*128f0*/  LDL.LU.64 R10, [R1+0xe70] ;  /* 0x000e7000010a7983 */ /* 0x002ee80000300a00 */
[----:B------:R-:W3:Y:S04]  /*12900*/  LDL.LU.64 R8, [R1+0xe68] ;  /* 0x000e680001087983 */ /* 0x000ee80000300a00 */
[----:B------:R-:W-:Y:S01]  /*12910*/  STL [R1+0x914], R28 ;  /* 0x0009141c01007387 */ /* 0x000fe20000100800 */
[----:B---3--:R-:W-:Y:S03]  /*12920*/  HMMA.1688.F32.TF32 R20, R8, R20, R12 ;  /* 0x000000140814723c */ /* 0x008fe6000008100c */
[----:B------:R-:W3:Y:S04]  /*12930*/  LDL.LU.64 R14, [R1+0xe60] ;  /* 0x000e6000010e7983 */ /* 0x000ee80000300a00 */
[----:B------:R-:W3:Y:S11]  /*12940*/  LDL.LU.64 R12, [R1+0xe58] ;  /* 0x000e5800010c7983 */ /* 0x000ef60000300a00 */
[----:B------:R-:W-:Y:S05]  /*12950*/  @!UPT UIADD3 URZ, URZ, URZ, URZ ;  /* 0x0000003f3f3ff290 */ /* 0x000fea000fffe03f */
[----:B------:R-:W-:Y:S04]  /*12960*/  STL.64 [R1+0x4a0], R20 ;  /* 0x0004a01401007387 */ /* 0x000fe80000100a00 */
[----:B------:R1:W-:Y:S04]  /*12970*/  STL.64 [R1+0x4a8], R22 ;  /* 0x0004a81601007387 */ /* 0x0003e80000100a00 */
[----:B-1----:R-:W2:Y:S04]  /*12980*/  LDL.LU.64 R22, [R1+0xe50] ;  /* 0x000e500001167983 */ /* 0x002ea80000300a00 */
[----:B------:R-:W2:Y:S04]  /*12990*/  LDL.LU.64 R20, [R1+0xe48] ;  /* 0x000e480001147983 */ /* 0x000ea80000300a00 */
[----:B------:R-:W-:Y:S04]  /*129a0*/  STL.64 [R1+0xdd0], R10 ;  /* 0x000dd00a01007387 */ /* 0x000fe80000100a00 */
[----:B------:R1:W-:Y:S04]  /*129b0*/  STL.64 [R1+0xdc8], R8 ;  /* 0x000dc80801007387 */ /* 0x0003e80000100a00 */
[----:B-1----:R-:W2:Y:S04]  /*129c0*/  LDL.LU R8, [R1+0x1a0] ;  /* 0x0001a00001087983 */ /* 0x002ea80000300800 */
[----:B------:R-:W2:Y:S04]  /*129d0*/  LDL.LU R9, [R1+0x1a4] ;  /* 0x0001a40001097983 */ /* 0x000ea80000300800 */
[----:B------:R-:W2:Y:S04]  /*129e0*/  LDL.LU R10, [R1+0x1a8] ;  /* 0x0001a800010a7983 */ /* 0x000ea80000300800 */
[----:B------:R-:W2:Y:S04]  /*129f0*/  LDL.LU R11, [R1+0x1ac] ;  /* 0x0001ac00010b7983 */ /* 0x000ea80000300800 */
[----:B--2---:R-:W-:Y:S04]  /*12a00*/  STL.64 [R1+0xdf0], R10 ;  /* 0x000df00a01007387 */ /* 0x004fe80000100a00 */
[----:B------:R1:W-:Y:S04]  /*12a10*/  STL.64 [R1+0xde8], R8 ;  /* 0x000de80801007387 */ /* 0x0003e80000100a00 */
[----:B-1----:R-:W2:Y:S04]  /*12a20*/  LDL.LU R8, [R1+0x1b0] ;  /* 0x0001b00001087983 */ /* 0x002ea80000300800 */
[----:B------:R-:W2:Y:S04]  /*12a30*/  LDL.LU R9, [R1+0x1b4] ;  /* 0x0001b40001097983 */ /* 0x000ea80000300800 */
[----:B------:R-:W2:Y:S04]  /*12a40*/  LDL.LU R10, [R1+0x1b8] ;  /* 0x0001b800010a7983 */ /* 0x000ea80000300800 */
[----:B------:R-:W2:Y:S01]  /*12a50*/  LDL.LU R11, [R1+0x1bc] ;  /* 0x0001bc00010b7983 */ /* 0x000ea20000300800 */
[-C--:B------:R-:W-:Y:S03]  /*12a60*/  HMMA.1688.F32.TF32 R16, R20, R4.reuse, R16 ;  /* 0x000000041410723c */ /* 0x080fe60000081010 */
        /* <DEDUP_REMOVED lines=18> */
[----:B------:R-:W-:Y:S01]  /*12b90*/  STL.64 [R1+0xda0], R16 ;  /* 0x000da01001007387 */ /* 0x000fe20000100a00 */
        /* <DEDUP_REMOVED lines=20> */
[----:B------:R-:W2:Y:S01]  /*12ce0*/  LDL.LU.64 R24, [R1+0xdf8] ;  /* 0x000df80001187983 */ /* 0x000ea20000300a00 */
[----:B------:R-:W-:-:S02]  /*12cf0*/  IMAD.MOV.U32 R19, RZ, RZ, R0 ;  /* 0x000000ffff137224 */ /* 0x000fc400078e0000 */
[----:B------:R-:W-:Y:S01]  /*12d00*/  IMAD.MOV.U32 R18, RZ, RZ, R2 ;  /* 0x000000ffff127224 */ /* 0x000fe200078e0002 */
[-C--:B--2---:R-:W-:Y:S01]  /*12d10*/  HMMA.1688.F32.TF32 R8, R24, R4.reuse, R8 ;  /* 0x000000041808723c */ /* 0x084fe20000081008 */
[----:B------:R-:W-:Y:S02]  /*12d20*/  IMAD.MOV.U32 R0, RZ, RZ, R26 ;  /* 0x000000ffff007224 */ /* 0x000fe400078e001a */
[----:B------:R-:W-:Y:S02]  /*12d30*/  IMAD.MOV.U32 R29, RZ, RZ, R27 ;  /* 0x000000ffff1d7224 */ /* 0x000fe400078e001b */
[----:B------:R-:W-:Y:S11]  /*12d40*/  IMAD.MOV.U32 R2, RZ, RZ, R25 ;  /* 0x000000ffff027224 */ /* 0x000ff600078e0019 */
[----:B------:R-:W-:Y:S07]  /*12d50*/  @!UPT UIADD3 URZ, URZ, URZ, URZ ;  /* 0x0000003f3f3ff290 */ /* 0x000fee000fffe03f */
[----:B------:R-:W-:Y:S04]  /*12d60*/  STL.64 [R1+0x200], R8 ;  /* 0x0002000801007387 */ /* 0x000fe80000100a00 */
[----:B------:R1:W-:Y:S04]  /*12d70*/  STL.64 [R1+0x208], R10 ;  /* 0x0002080a01007387 */ /* 0x0003e80000100a00 */
[----:B-1----:R-:W2:Y:S04]  /*12d80*/  LDL.LU.64 R10, [R1+0xdf0] ;  /* 0x000df000010a7983 */ /* 0x002ea80000300a00 */
[----:B------:R-:W2:Y:S04]  /*12d90*/  LDL.LU.64 R8, [R1+0xde8] ;  /* 0x000de80001087983 */ /* 0x000ea80000300a00 */
[----:B------:R-:W2:Y:S04]  /*12da0*/  LDL.LU.64 R26, [R1+0xde0] ;  /* 0x000de000011a7983 */ /* 0x000ea80000300a00 */
[----:B------:R-:W2:Y:S02]  /*12db0*/  LDL.LU.64 R24, [R1+0xdd8] ;  /* 0x000dd80001187983 */ /* 0x000ea40000300a00 */
[----:B--2---:R-:W-:Y:S02]  /*12dc0*/  HMMA.1688.F32.TF32 R24, R24, R4, R8 ;  /* 0x000000041818723c */ /* 0x004fe40000081008 */
[----:B------:R-:W2:Y:S04]  /*12dd0*/  LDL.LU.64 R10, [R1+0xdd0] ;  /* 0x000dd000010a7983 */ /* 0x000ea80000300a00 */
[----:B------:R-:W4:Y:S11]  /*12de0*/  LDL.LU.64 R8, [R1+0xdc8] ;  /* 0x000dc80001087983 */ /* 0x000f360000300a00 */
[----:B------:R-:W-:Y:S06]  /*12df0*/  @!UPT UIADD3 URZ, URZ, URZ, URZ ;  /* 0x0000003f3f3ff290 */ /* 0x000fec000fffe03f */
[----:B------:R-:W-:Y:S04]  /*12e00*/  STL.64 [R1+0x1f0], R24 ;  /* 0x0001f01801007387 */ /* 0x000fe80000100a00 */
[----:B------:R1:W-:Y:S04]  /*12e10*/  STL.64 [R1+0x1f8], R26 ;  /* 0x0001f81a01007387 */ /* 0x0003e80000100a00 */
[----:B-1----:R-:W4:Y:S04]  /*12e20*/  LDL.LU.64 R26, [R1+0xdc0] ;  /* 0x000dc000011a7983 */ /* 0x002f280000300a00 */
[----:B------:R-:W4:Y:S01]  /*12e30*/  LDL.LU.64 R24, [R1+0xdb8] ;  /* 0x000db80001187983 */ /* 0x000f220000300a00 */
[----:B------:R-:W-:-:S02]  /*12e40*/  IMAD.MOV.U32 R16, RZ, RZ, R7 ;  /* 0x000000ffff107224 */ /* 0x000fc400078e0007 */
[----:B------:R-:W-:-:S07]  /*12e50*/  IMAD.MOV.U32 R17, RZ, RZ, R6 ;  /* 0x000000ffff117224 */ /* 0x000fce00078e0006 */
[-C--:B---3--:R-:W-:Y:S11]  /*12e60*/  HMMA.1688.F32.TF32 R12, R16, R4.reuse, R12 ;  /* 0x00000004100c723c */ /* 0x088ff6000008100c */
[----:B------:R-:W-:Y:S11]  /*12e70*/  @!UPT UIADD3 URZ, URZ, URZ, URZ ;  /* 0x0000003f3f3ff290 */ /* 0x000ff6000fffe03f */
[----:B------:R-:W-:Y:S02]  /*12e80*/  @!UPT UIADD3 URZ, URZ, URZ, URZ ;  /* 0x0000003f3f3ff290 */ /* 0x000fe4000fffe03f */
[----:B------:R-:W-:Y:S01]  /*12e90*/  IMAD.MOV.U32 R28, RZ, RZ, R12 ;  /* 0x000000ffff1c7224 */ /* 0x000fe200078e000c */
[----:B------:R1:W-:Y:S04]  /*12ea0*/  STL [R1+0x1e4], R13 ;  /* 0x0001e40d01007387 */ /* 0x0003e80000100800 */
[----:B------:R3:W-:Y:S04]  /*12eb0*/  STL.64 [R1+0x1e8], R14 ;  /* 0x0001e80e01007387 */ /* 0x0007e80000100a00 */
[----:B------:R-:W-:Y:S04]  /*12ec0*/  STL [R1+0x920], R28 ;  /* 0x0009201c01007387 */ /* 0x000fe80000100800 */
[----:B--2---:R-:W-:Y:S04]  /*12ed0*/  STL.64 [R1+0xd30], R10 ;  /* 0x000d300a01007387 */ /* 0x004fe80000100a00 */
[----:B----4-:R-:W-:Y:S01]  /*12ee0*/  STL.64 [R1+0xd28], R8 ;  /* 0x000d280801007387 */ /* 0x010fe20000100a00 */
[----:B------:R-:W-:Y:S03]  /*12ef0*/  HMMA.1688.F32.TF32 R4, R8, R4, R24 ;  /* 0x000000040804723c */ /* 0x000fe60000081018 */
[----:B------:R-:W2:Y:S11]  /*12f00*/  LDSM.16.M88.4 R8, [R3+0x25000] ;  /* 0x025000000308783b */ /* 0x000eb60000000200 */
[----:B------:R-:W-:Y:S09]  /*12f10*/  @!UPT UIADD3 URZ, URZ, URZ, URZ ;  /* 0x0000003f3f3ff290 */ /* 0x000ff2000fffe03f */
[----:B------:R-:W-:Y:S04]  /*12f20*/  STL.64 [R1+0x460], R4 ;  /* 0x0004600401007387 */ /* 0x000fe80000100a00 */
[----:B------:R-:W-:Y:S04]  /*12f30*/  STL.64 [R1+0x468], R6 ;  /* 0x0004680601007387 */ /* 0x000fe80000100a00 */
[----:B------:R-:W4:Y:S04]  /*12f40*/  LDL.LU R24, [R1+0x310] ;  /* 0x0003100001187983 */ /* 0x000f280000300800 */
[----:B------:R-:W4:Y:S04]  /*12f50*/  LDL.LU R25, [R1+0x314] ;  /* 0x0003140001197983 */ /* 0x000f280000300800 */
[----:B------:R-:W2:Y:S04]  /*12f60*/  LDL.LU R26, [R1+0x318] ;  /* 0x00031800011a7983 */ /* 0x000ea80000300800 */
[----:B------:R-:W2:Y:S04]  /*12f70*/  LDL.LU R27, [R1+0x31c] ;  /* 0x00031c00011b7983 */ /* 0x000ea80000300800 */
[----:B------:R-:W4:Y:S04]  /*12f80*/  LDL.LU R12, [R1+0x5d0] ;  /* 0x0005d000010c7983 */ /* 0x000f280000300800 */
[----:B-1----:R-:W4:Y:S04]  /*12f90*/  LDL.LU R13, [R1+0x5d4] ;  /* 0x0005d400010d7983 */ /* 0x002f280000300800 */
[----:B---3--:R-:W3:Y:S04]  /*12fa0*/  LDL.LU R14, [R1+0x5d8] ;  /* 0x0005d800010e7983 */ /* 0x008ee80000300800 */
[----:B------:R-:W3:Y:S04]  /*12fb0*/  LDL.LU R15, [R1+0x5dc] ;  /* 0x0005dc00010f7983 */ /* 0x000ee80000300800 */
[----:B------:R-:W3:Y:S04]  /*12fc0*/  LDL.LU R16, [R1+0x610] ;  /* 0x0006100001107983 */ /* 0x000ee80000300800 */
[----:B------:R-:W3:Y:S04]  /*12fd0*/  LDL.LU R17, [R1+0x614] ;  /* 0x0006140001117983 */ /* 0x000ee80000300800 */
[----:B------:R-:W3:Y:S04]  /*12fe0*/  LDL.LU R18, [R1+0x618] ;  /* 0x0006180001127983 */ /* 0x000ee80000300800 */
[----:B------:R-:W3:Y:S04]  /*12ff0*/  LDL.LU R19, [R1+0x61c] ;  /* 0x00061c0001137983 */ /* 0x000ee80000300800 */
[----:B------:R-:W1:Y:S04]  /*13000*/  LDSM.16.M88.4 R4, [R3+0x26000] ;  /* 0x026000000304783b */ /* 0x000e680000000200 */
[----:B--2---:R-:W-:Y:S04]  /*13010*/  STL.64 [R1+0xc70], R26 ;  /* 0x000c701a01007387 */ /* 0x004fe80000100a00 */
[----:B----4-:R2:W-:Y:S04]  /*13020*/  STL.64 [R1+0xc68], R24 ;  /* 0x000c681801007387 */ /* 0x0105e80000100a00 */
[----:B--2---:R-:W2:Y:S04]  /*13030*/  LDL.64 R24, [R1] ;  /* 0x0000000001187983 */ /* 0x004ea80000100a00 */
[----:B------:R-:W4:Y:S04]  /*13040*/  LDL.LU.64 R26, [R1+0x8] ;  /* 0x00000800011a7983 */ /* 0x000f280000300a00 */
[----:B----4-:R4:W-:Y:S04]  /*13050*/  STL.64 [R1+0xd50], R26 ;  /* 0x000d501a01007387 */ /* 0x0109e80000100a00 */
[----:B--2---:R2:W-:Y:S04]  /*13060*/  STL.64 [R1+0xd48], R24 ;  /* 0x000d481801007387 */ /* 0x0045e80000100a00 */
[----:B----4-:R-:W4:Y:S04]  /*13070*/  LDL.64 R26, [R1+0x18] ;  /* 0x00001800011a7983 */ /* 0x010f280000100a00 */
[----:B--2---:R-:W2:Y:S04]  /*13080*/  LDL.64 R24, [R1+0x10] ;  /* 0x0000100001187983 */ /* 0x004ea80000100a00 */
[----:B----4-:R-:W-:Y:S04]  /*13090*/  STL.64 [R1+0xd68], R26 ;  /* 0x000d681a01007387 */ /* 0x010fe80000100a00 */
[----:B--2---:R2:W-:Y:S04]  /*130a0*/  STL.64 [R1+0xd60], R24 ;  /* 0x000d601801007387 */ /* 0x0045e80000100a00 */
[----:B--2---:R-:W2:Y:S04]  /*130b0*/  LDL.LU R24, [R1+0x480] ;  /* 0x0004800001187983 */ /* 0x004ea80000300800 */
[----:B------:R-:W2:Y:S04]  /*130c0*/  LDL.LU R25, [R1+0x484] ;  /* 0x0004840001197983 */ /* 0x000ea80000300800 */
[----:B------:R-:W4:Y:S04]  /*130d0*/  LDL.LU R26, [R1+0x488] ;  /* 0x00048800011a7983 */ /* 0x000f280000300800 */
[----:B------:R-:W4:Y:S01]  /*130e0*/  LDL.LU R27, [R1+0x48c] ;  /* 0x00048c00011b7983 */ /* 0x000f220000300800 */
[----:B---3--:R-:W-:Y:S03]  /*130f0*/  HMMA.1688.F32.TF32 R16, R20, R8, R16 ;  /* 0x000000081410723c */ /* 0x008fe60000081010 */
[----:B----4-:R3:W-:Y:S04]  /*13100*/  STL.64 [R1+0xd78], R26 ;  /* 0x000d781a01007387 */ /* 0x0107e80000100a00 */
[----:B--2---:R2:W-:Y:S04]  /*13110*/  STL.64 [R1+0xd70], R24 ;  /* 0x000d701801007387 */ /* 0x0045e80000100a00 */
[----:B---3--:R-:W3:Y:S04]  /*13120*/  LDL.64 R26, [R1+0x38] ;  /* 0x00003800011a7983 */ /* 0x008ee80000100a00 */
[----:B--2---:R-:W2:Y:S04]  /*13130*/  LDL.64 R24, [R1+0x30] ;  /* 0x0000300001187983 */ /* 0x004ea80000100a00 */
[----:B---3--:R-:W-:Y:S04]  /*13140*/  STL.64 [R1+0xd88], R26 ;  /* 0x000d881a01007387 */ /* 0x008fe80000100a00 */
[----:B--2---:R2:W-:Y:S04]  /*13150*/  STL.64 [R1+0xd80], R24 ;  /* 0x000d801801007387 */ /* 0x0045e80000100a00 */
[----:B--2---:R-:W2:Y:S04]  /*13160*/  LDL.LU R24, [R1+0x580] ;  /* 0x0005800001187983 */ /* 0x004ea80000300800 */
[----:B------:R-:W2:Y:S04]  /*13170*/  LDL.LU R25, [R1+0x584] ;  /* 0x0005840001197983 */ /* 0x000ea80000300800 */
[----:B------:R-:W2:Y:S04]  /*13180*/  LDL.LU R26, [R1+0x588] ;  /* 0x00058800011a7983 */ /* 0x000ea80000300800 */
[----:B------:R-:W2:Y:S04]  /*13190*/  LDL.LU R27, [R1+0x58c] ;  /* 0x00058c00011b7983 */ /* 0x000ea80000300800 */
[----:B-1----:R1:W-:Y:S04]  /*131a0*/  STL.64 [R1+0xd20], R6 ;  /* 0x000d200601007387 */ /* 0x0023e80000100a00 */
[----:B------:R3:W-:Y:S01]  /*131b0*/  STL.64 [R1+0xd18], R4 ;  /* 0x000d180401007387 */ /* 0x0007e20000100a00 */
[----:B-1----:R-:W-:-:S03]  /*131c0*/  IMAD.MOV.U32 R6, RZ, RZ, R0 ;  /* 0x000000ffff067224 */ /* 0x002fc600078e0000 */
[----:B---3--:R-:W3:Y:S01]  /*131d0*/  LDL R4, [R1+0x20] ;  /* 0x0000200001047983 */ /* 0x008ee20000100800 */
[----:B------:R-:W-:-:S03]  /*131e0*/  IMAD.MOV.U32 R5, RZ, RZ, R2 ;  /* 0x000000ffff057224 */ /* 0x000fc600078e0002 */
[----:B------:R-:W4:Y:S04]  /*131f0*/  LDL.LU R2, [R1+0xdb4] ;  /* 0x000db40001027983 */ /* 0x000f280000300800 */
[----:B------:R-:W2:Y:S04]  /*13200*/  LDL.LU R0, [R1+0xdb0] ;  /* 0x000db00001007983 */ /* 0x000ea80000300800 */
[----:B------:R-:W-:Y:S04]  /*13210*/  STL.64 [R1+0x48], R10 ;  /* 0x0000480a01007387 */ /* 0x000fe80000100a00 */
        /* <DEDUP_REMOVED lines=10> */
[-C--:B--2---:R-:W-:Y:S11]  /*132c0*/  HMMA.1688.F32.TF32 R12, R16, R8.reuse, R12 ;  /* 0x00000008100c723c */ /* 0x084ff6000008100c */
        /* <DEDUP_REMOVED lines=24> */
[----:B------:R-:W2:Y:S02]  /*13450*/  LDL.LU R15, [R1+0x50c] ;  /* 0x00050c00010f7983 */ /* 0x000ea40000300800 */
        /* <DEDUP_REMOVED lines=8> */
[----:B------:R-:W3:Y:S01]  /*134e0*/  LDL.LU.64 R26, [R1+0xd78] ;  /* 0x000d7800011a7983 */ /* 0x000ee20000300a00 */
[----:B------:R-:W-:-:S03]  /*134f0*/  IMAD.MOV.U32 R14, RZ, RZ, R25 ;  /* 0x000000ffff0e7224 */ /* 0x000fc600078e0019 */
[----:B------:R-:W3:Y:S01]  /*13500*/  LDL.LU.64 R24, [R1+0xd70] ;  /* 0x000d700001187983 */ /* 0x000ee20000300a00 */
[----:B------:R-:W-:-:S07]  /*13510*/  IMAD.MOV.U32 R7, RZ, RZ, R29 ;  /* 0x000000ffff077224 */ /* 0x000fce00078e001d */
[----:B---3--:R-:W-:Y:S01]  /*13520*/  HMMA.1688.F32.TF32 R4, R4, R8, R24 ;  /* 0x000000080404723c */ /* 0x008fe20000081018 */
[----:B------:R-:W2:Y:S04]  /*13530*/  LDL.LU.64 R26, [R1+0xd68] ;  /* 0x000d6800011a7983 */ /* 0x000ea80000300a00 */
[----:B------:R-:W2:Y:S11]  /*13540*/  LDL.LU.64 R24, [R1+0xd60] ;  /* 0x000d600001187983 */ /* 0x000eb60000300a00 */
[----:B------:R-:W-:Y:S07]  /*13550*/  @!UPT UIADD3 URZ, URZ, URZ, URZ ;  /* 0x0000003f3f3ff290 */ /* 0x000fee000fffe03f */
[----:B------:R1:W-:Y:S04]  /*13560*/  STL.64 [R1+0x190], R4 ;  /* 0x0001900401007387 */ /* 0x0003e80000100a00 */
[----:B------:R3:W-:Y:S04]  /*13570*/  STL.64 [R1+0x198], R6 ;  /* 0x0001980601007387 */ /* 0x0007e80000100a00 */
[----:B-1----:R-:W2:Y:S04]  /*13580*/  LDL.LU R4, [R1+0x250] ;  /* 0x0002500001047983 */ /* 0x002ea80000300800 */
[----:B------:R-:W2:Y:S01]  /*13590*/  LDL.LU R5, [R1+0x254] ;  /* 0x0002540001057983 */ /* 0x000ea20000300800 */
[----:B---3--:R-:W-:-:S02]  /*135a0*/  IMAD.MOV.U32 R6, RZ, RZ, R0 ;  /* 0x000000ffff067224 */ /* 0x008fc400078e0000 */
[----:B----4-:R-:W-:Y:S01]  /*135b0*/  IMAD.MOV.U32 R7, RZ, RZ, R2 ;  /* 0x000000ffff077224 */ /* 0x010fe200078e0002 */
[----:B------:R-:W3:Y:S04]  /*135c0*/  LDL.LU R0, [R1+0xd5c] ;  /* 0x000d5c0001007983 */ /* 0x000ee80000300800 */
[----:B------:R-:W4:Y:S01]  /*135d0*/  LDL.LU R2, [R1+0xd58] ;  /* 0x000d580001027983 */ /* 0x000f220000300800 */
        /* <DEDUP_REMOVED lines=10> */
[----:B------:R-:W2:Y:S01]  /*13680*/  LDL.LU.64 R24, [R1+0xd48] ;  /* 0x000d480001187983 */ /* 0x000ea20000300a00 */
[----:B------:R-:W-:Y:S02]  /*13690*/  IMAD.MOV.U32 R29, RZ, RZ, R8 ;  /* 0x000000ffff1d7224 */ /* 0x000fe400078e0008 */
[----:B------:R-:W-:Y:S01]  /*136a0*/  IMAD.MOV.U32 R28, RZ, RZ, R9 ;  /* 0x000000ffff1c7224 */ /* 0x000fe200078e0009 */
        /* <DEDUP_REMOVED lines=9> */
[----:B------:R1:W-:Y:S04]  /*13740*/  STL.64 [R1+0xc90], R26 ;  /* 0x000c901a01007387 */ /* 0x0003e80000100a00 */
[----:B------:R3:W-:Y:S01]  /*13750*/  STL.64 [R1+0xc88], R24 ;  /* 0x000c881801007387 */ /* 0x0007e20000100a00 */
[----:B-1----:R-:W-:-:S02]  /*13760*/  IMAD.MOV.U32 R26, RZ, RZ, R17 ;  /* 0x000000ffff1a7224 */ /* 0x002fc400078e0011 */
[----:B------:R-:W-:Y:S02]  /*13770*/  IMAD.MOV.U32 R27, RZ, RZ, R16 ;  /* 0x000000ffff1b7224 */ /* 0x000fe400078e0010 */
[----:B---3--:R-:W-:Y:S02]  /*13780*/  IMAD.MOV.U32 R24, RZ, RZ, R19 ;  /* 0x000000ffff187224 */ /* 0x008fe400078e0013 */
[----:B------:R-:W-:Y:S01]  /*13790*/  IMAD.MOV.U32 R25, RZ, RZ, R18 ;  /* 0x000000ffff197224 */ /* 0x000fe200078e0012 */
[----:B------:R1:W-:Y:S04]  /*137a0*/  STL.64 [R1+0xcb0], R26 ;  /* 0x000cb01a01007387 */ /* 0x0003e80000100a00 */
[----:B------:R3:W-:Y:S04]  /*137b0*/  STL.64 [R1+0xca8], R24 ;  /* 0x000ca81801007387 */ /* 0x0007e80000100a00 */
[----:B-1----:R-:W2:Y:S04]  /*137c0*/  LDL.64 R26, [R1+0x28] ;  /* 0x00002800011a7983 */ /* 0x002ea80000100a00 */
[----:B---3--:R-:W3:Y:S04]  /*137d0*/  LDL.64 R24, [R1+0x20] ;  /* 0x0000200001187983 */ /* 0x008ee80000100a00 */
[----:B--2---:R1:W-:Y:S04]  /*137e0*/  STL.64 [R1+0xcd0], R26 ;  /* 0x000cd01a01007387 */ /* 0x0043e80000100a00 */
[----:B---3--:R2:W-:Y:S01]  /*137f0*/  STL.64 [R1+0xcc8], R24 ;  /* 0x000cc81801007387 */ /* 0x0085e20000100a00 */
[----:B-1----:R-:W-:-:S02]  /*13800*/  IMAD.MOV.U32 R27, RZ, RZ, R12 ;  /* 0x000000ffff1b7224 */ /* 0x002fc400078e000c */
[----:B------:R-:W-:Y:S01]  /*13810*/  IMAD.MOV.U32 R26, RZ, RZ, R13 ;  /* 0x000000ffff1a7224 */ /* 0x000fe200078e000d */
[----:B------:R-:W3:Y:S01]  /*13820*/  LDL.LU R12, [R1+0x600] ;  /* 0x00060000010c7983 */ /* 0x000ee20000300800 */
[----:B--2---:R-:W-:Y:S02]  /*13830*/  IMAD.MOV.U32 R25, RZ, RZ, R14 ;  /* 0x000000ffff197224 */ /* 0x004fe400078e000e */
[----:B------:R-:W-:Y:S01]  /*13840*/  IMAD.MOV.U32 R24, RZ, RZ, R15 ;  /* 0x000000ffff187224 */ /* 0x000fe200078e000f */
[----:B------:R-:W3:Y:S04]  /*13850*/  LDL.LU R13, [R1+0x604] ;  /* 0x00060400010d7983 */ /* 0x000ee80000300800 */
[----:B------:R-:W3:Y:S04]  /*13860*/  LDL.LU R14, [R1+0x608] ;  /* 0x00060800010e7983 */ /* 0x000ee80000300800 */
[----:B------:R-:W3:Y:S04]  /*13870*/  LDL.LU R15, [R1+0x60c] ;  /* 0x00060c00010f7983 */ /* 0x000ee80000300800 */
[----:B------:R-:W2:Y:S04]  /*13880*/  LDL.LU R16, [R1+0x630] ;  /* 0x0006300001107983 */ /* 0x000ea80000300800 */
[----:B------:R-:W2:Y:S04]  /*13890*/  LDL.LU R17, [R1+0x634] ;  /* 0x0006340001117983 */ /* 0x000ea80000300800 */
[----:B------:R-:W2:Y:S04]  /*138a0*/  LDL.LU R18, [R1+0x638] ;  /* 0x0006380001127983 */ /* 0x000ea80000300800 */
[----:B------:R-:W2:Y:S04]  /*138b0*/  LDL.LU R19, [R1+0x63c] ;  /* 0x00063c0001137983 */ /* 0x000ea80000300800 */
[----:B------:R-:W-:Y:S04]  /*138c0*/  STL.64 [R1+0xcf0], R26 ;  /* 0x000cf01a01007387 */ /* 0x000fe80000100a00 */
[----:B------:R1:W-:Y:S02]  /*138d0*/  STL.64 [R1+0xce8], R24 ;  /* 0x000ce81801007387 */ /* 0x0003e40000100a00 */
[----:B-1----:R-:W-:-:S02]  /*138e0*/  IMAD.MOV.U32 R24, RZ, RZ, R29 ;  /* 0x000000ffff187224 */ /* 0x002fc400078e001d */
[----:B------:R-:W-:-:S07]  /*138f0*/  IMAD.MOV.U32 R25, RZ, RZ, R28 ;  /* 0x000000ffff197224 */ /* 0x000fce00078e001c */
[----:B------:R-:W-:Y:S01]  /*13900*/  HMMA.1688.F32.TF32 R24, R8, R24, R4 ;  /* 0x000000180818723c */ /* 0x000fe20000081004 */
[----:B------:R-:W2:Y:S04]  /*13910*/  LDL.LU.64 R6, [R1+0xd20] ;  /* 0x000d200001067983 */ /* 0x000ea80000300a00 */
[----:B------:R-:W2:Y:S11]  /*13920*/  LDL.LU.64 R4, [R1+0xd18] ;  /* 0x000d180001047983 */ /* 0x000eb60000300a00 */
[----:B------:R-:W-:Y:S07]  /*13930*/  @!UPT UIADD3 URZ, URZ, URZ, URZ ;  /* 0x0000003f3f3ff290 */ /* 0x000fee000fffe03f */
[----:B------:R1:W-:Y:S04]  /*13940*/  STL.64 [R1+0x320], R24 ;  /* 0x0003201801007387 */ /* 0x0003e80000100a00 */
[----:B------:R4:W-:Y:S04]  /*13950*/  STL.64 [R1+0x328], R26 ;  /* 0x0003281a01007387 */ /* 0x0009e80000100a00 */
[----:B-1----:R-:W2:Y:S04]  /*13960*/  LDL.LU R24, [R1+0x5b0] ;  /* 0x0005b00001187983 */ /* 0x002ea80000300800 */
[----:B------:R-:W2:Y:S04]  /*13970*/  LDL.LU R25, [R1+0x5b4] ;  /* 0x0005b40001197983 */ /* 0x000ea80000300800 */
[----:B----4-:R-:W4:Y:S04]  /*13980*/  LDL.LU R26, [R1+0x5b8] ;  /* 0x0005b800011a7983 */ /* 0x010f280000300800 */
[----:B------:R-:W4:Y:S04]  /*13990*/  LDL.LU R27, [R1+0x5bc] ;  /* 0x0005bc00011b7983 */ /* 0x000f280000300800 */
        /* <DEDUP_REMOVED lines=57> */
[-C--:B--2---:R-:W-:Y:S01]  /*13d30*/  HMMA.1688.F32.TF32 R8, R24, R4.reuse, R8 ;  /* 0x000000041808723c */ /* 0x084fe20000081008 */
[----:B------:R-:W-:Y:S11]  /*13d40*/  IMAD.MOV.U32 R29, RZ, RZ, R27 ;  /* 0x000000ffff1d7224 */ /* 0x000ff600078e001b */
[----:B------:R-:W-:Y:S11]  /*13d50*/  @!UPT UIADD3 URZ, URZ, URZ, URZ ;  /* 0x0000003f3f3ff290 */ /* 0x000ff6000fffe03f */
[----:B------:R-:W-:Y:S04]  /*13d60*/  STL.64 [R1+0x180], R8 ;  /* 0x0001800801007387 */ /* 0x000fe80000100a00 */
[----:B------:R1:W-:Y:S04]  /*13d70*/  STL.64 [R1+0x188], R10 ;  /* 0x0001880a01007387 */ /* 0x0003e80000100a00 */
[----:B-1----:R-:W2:Y:S04]  /*13d80*/  LDL.LU.64 R10, [R1+0xcc0] ;  /* 0x000cc000010a7983 */ /* 0x002ea80000300a00 */
[----:B------:R-:W2:Y:S04]  /*13d90*/  LDL.LU.64 R8, [R1+0xcb8] ;  /* 0x000cb80001087983 */ /* 0x000ea80000300a00 */
[----:B------:R-:W2:Y:S04]  /*13da0*/  LDL.LU.64 R26, [R1+0xcb0] ;  /* 0x000cb000011a7983 */ /* 0x000ea80000300a00 */
[----:B------:R-:W2:Y:S04]  /*13db0*/  LDL.LU.64 R24, [R1+0xca8] ;  /* 0x000ca80001187983 */ /* 0x000ea80000300a00 */
[----:B------:R-:W-:Y:S01]  /*13dc0*/  STL [R1+0xc54], R29 ;  /* 0x000c541d01007387 */ /* 0x000fe20000100800 */
[----:B--2---:R-:W-:Y:S03]  /*13dd0*/  HMMA.1688.F32.TF32 R24, R24, R4, R8 ;  /* 0x000000041818723c */ /* 0x004fe60000081008 */
[----:B------:R-:W2:Y:S04]  /*13de0*/  LDL.LU.64 R10, [R1+0xca0] ;  /* 0x000ca000010a7983 */ /* 0x000ea80000300a00 */
[----:B------:R-:W2:Y:S11]  /*13df0*/  LDL.LU.64 R8, [R1+0xc98] ;  /* 0x000c980001087983 */ /* 0x000eb60000300a00 */
[----:B------:R-:W-:Y:S05]  /*13e00*/  @!UPT UIADD3 URZ, URZ, URZ, URZ ;  /* 0x0000003f3f3ff290 */ /* 0x000fea000fffe03f */
[----:B------:R-:W-:Y:S01]  /*13e10*/  STL.64 [R1+0x160], R24 ;  /* 0x0001601801007387 */ /* 0x000fe20000100a00 */
[----:B------:R-:W-:-:S03]  /*13e20*/  IMAD.MOV.U32 R28, RZ, RZ, R27 ;  /* 0x000000ffff1c7224 */ /* 0x000fc600078e001b */
[----:B------:R1:W-:Y:S04]  /*13e30*/  STL [R1+0x168], R26 ;  /* 0x0001681a01007387 */ /* 0x0003e80000100800 */
[----:B-1----:R-:W2:Y:S04]  /*13e40*/  LDL.LU.64 R26, [R1+0xc90] ;  /* 0x000c9000011a7983 */ /* 0x002ea80000300a00 */
[----:B------:R-:W2:Y:S04]  /*13e50*/  LDL.LU.64 R24, [R1+0xc88] ;  /* 0x000c880001187983 */ /* 0x000ea80000300a00 */
[----:B------:R1:W-:Y:S01]  /*13e60*/  STL [R1+0x924], R28 ;  /* 0x0009241c01007387 */ /* 0x0003e20000100800 */
[----:B--2---:R-:W-:Y:S01]  /*13e70*/  HMMA.1688.F32.TF32 R8, R24, R4, R8 ;  /* 0x000000041808723c */ /* 0x004fe20000081008 */
[----:B------:R-:W-:-:S02]  /*13e80*/  IMAD.MOV.U32 R29, RZ, RZ, R26 ;  /* 0x000000ffff1d7224 */ /* 0x000fc400078e001a */
[----:B-1----:R-:W-:Y:S11]  /*13e90*/  IMAD.MOV.U32 R28, RZ, RZ, R27 ;  /* 0x000000ffff1c7224 */ /* 0x002ff600078e001b */
[----:B------:R-:W-:Y:S09]  /*13ea0*/  @!UPT UIADD3 URZ, URZ, URZ, URZ ;  /* 0x0000003f3f3ff290 */ /* 0x000ff2000fffe03f */
[----:B------:R-:W-:Y:S04]  /*13eb0*/  STL.64 [R1+0x1c0], R8 ;  /* 0x0001c00801007387 */ /* 0x000fe80000100a00 */
[----:B------:R1:W-:Y:S04]  /*13ec0*/  STL.64 [R1+0x1c8], R10 ;  /* 0x0001c80a01007387 */ /* 0x0003e80000100a00 */
[----:B-1----:R-:W2:Y:S04]  /*13ed0*/  LDL.LU.64 R10, [R1+0xc80] ;  /* 0x000c8000010a7983 */ /* 0x002ea80000300a00 */
[----:B------:R-:W2:Y:S04]  /*13ee0*/  LDL.LU.64 R8, [R1+0xc78] ;  /* 0x000c780001087983 */ /* 0x000ea80000300a00 */
[----:B------:R-:W2:Y:S04]  /*13ef0*/  LDL.LU.64 R26, [R1+0xc70] ;  /* 0x000c7000011a7983 */ /* 0x000ea80000300a00 */
[----:B------:R-:W2:Y:S02]  /*13f00*/  LDL.LU.64 R24, [R1+0xc68] ;  /* 0x000c680001187983 */ /* 0x000ea40000300a00 */
[----:B--2---:R-:W-:Y:S02]  /*13f10*/  HMMA.1688.F32.TF32 R24, R8, R4, R24 ;  /* 0x000000040818723c */ /* 0x004fe40000081018 */
[----:B------:R-:W-:Y:S04]  /*13f20*/  STL.64 [R1+0xbe8], R10 ;  /* 0x000be80a01007387 */ /* 0x000fe80000100a00 */
[----:B------:R1:W-:Y:S11]  /*13f30*/  STL.64 [R1+0xbe0], R8 ;  /* 0x000be00801007387 */ /* 0x0003f60000100a00 */
[----:B------:R-:W-:Y:S06]  /*13f40*/  @!UPT UIADD3 URZ, URZ, URZ, URZ ;  /* 0x0000003f3f3ff290 */ /* 0x000fec000fffe03f */
[----:B------:R-:W-:Y:S04]  /*13f50*/  STL.64 [R1+0x310], R24 ;  /* 0x0003101801007387 */ /* 0x000fe80000100a00 */
[----:B------:R-:W-:Y:S04]  /*13f60*/  STL.64 [R1+0x318], R26 ;  /* 0x0003181a01007387 */ /* 0x000fe80000100a00 */
[----:B------:R-:W3:Y:S04]  /*13f70*/  LDSM.16.M88.4 R24, [R3+0x27000] ;  /* 0x027000000318783b */ /* 0x000ee80000000200 */
[----:B-1----:R-:W2:Y:S04]  /*13f80*/  LDL.LU R8, [R1+0x5f0] ;  /* 0x0005f00001087983 */ /* 0x002ea80000300800 */
[----:B------:R-:W2:Y:S04]  /*13f90*/  LDL.LU R9, [R1+0x5f4] ;  /* 0x0005f40001097983 */ /* 0x000ea80000300800 */
[----:B------:R-:W2:Y:S04]  /*13fa0*/  LDL.LU R10, [R1+0x5f8] ;  /* 0x0005f800010a7983 */ /* 0x000ea80000300800 */
[----:B------:R-:W2:Y:S01]  /*13fb0*/  LDL.LU R11, [R1+0x5fc] ;  /* 0x0005fc00010b7983 */ /* 0x000ea20000300800 */
[-C--:B---3--:R-:W-:Y:S03]  /*13fc0*/  HMMA.1688.F32.TF32 R20, R20, R24.reuse, R16 ;  /* 0x000000181414723c */ /* 0x088fe60000081010 */
[----:B------:R-:W3:Y:S04]  /*13fd0*/  LDL.LU.64 R18, [R1+0xc60] ;  /* 0x000c600001127983 */ /* 0x000ee80000300a00 */
[----:B------:R-:W3:Y:S11]  /*13fe0*/  LDL.LU.64 R16, [R1+0xc58] ;  /* 0x000c580001107983 */ /* 0x000ef60000300a00 */
[----:B------:R-:W-:Y:S05]  /*13ff0*/  @!UPT UIADD3 URZ, URZ, URZ, URZ ;  /* 0x0000003f3f3ff290 */ /* 0x000fea000fffe03f */
[----:B------:R1:W-:Y:S04]  /*14000*/  STL.64 [R1+0xc0], R20 ;  /* 0x0000c01401007387 */ /* 0x0003e80000100a00 */
[----:B------:R4:W-:Y:S04]  /*14010*/  STL.64 [R1+0xc8], R22 ;  /* 0x0000c81601007387 */ /* 0x0009e80000100a00 */
[----:B-1----:R-:W3:Y:S04]  /*14020*/  LDL.LU R20, [R1+0x620] ;  /* 0x0006200001147983 */ /* 0x002ee80000300800 */
[----:B------:R-:W3:Y:S04]  /*14030*/  LDL.LU R21, [R1+0x624] ;  /* 0x0006240001157983 */ /* 0x000ee80000300800 */
[----:B----4-:R-:W3:Y:S04]  /*14040*/  LDL.LU R22, [R1+0x628] ;  /* 0x0006280001167983 */ /* 0x010ee80000300800 */
[----:B------:R-:W3:Y:S02]  /*14050*/  LDL.LU R23, [R1+0x62c] ;  /* 0x00062c0001177983 */ /* 0x000ee40000300800 */
[----:B---3--:R-:W-:Y:S02]  /*14060*/  HMMA.1688.F32.TF32 R16, R16, R24, R20 ;  /* 0x000000181010723c */ /* 0x008fe40000081014 */
[----:B------:R-:W-:Y:S04]  /*14070*/  LDS R22, [R2+0xe200] ;  /* 0x00e2000002167984 */ /* 0x000fe80000000800 */
[----:B------:R-:W-:Y:S04]  /*14080*/  LDS R23, [R0+0xe200] ;  /* 0x00e2000000177984 */ /* 0x000fe80000000800 */
[----:B------:R-:W-:Y:S04]  /*14090*/  LDS R20, [R2+0xc200] ;  /* 0x00c2000002147984 */ /* 0x000fe80000000800 */
[----:B------:R-:W-:Y:S10]  /*140a0*/  LDS R21, [R0+0xc200] ;  /* 0x00c2000000157984 */ /* 0x000ff40000000800 */
[----:B------:R-:W-:Y:S01]  /*140b0*/  IMAD.MOV.U32 R4, RZ, RZ, R18 ;  /* 0x000000ffff047224 */ /* 0x000fe200078e0012 */
[----:B------:R-:W-:Y:S04]  /*140c0*/  STL.64 [R1+0xb0], R16 ;  /* 0x0000b01001007387 */ /* 0x000fe80000100a00 */
[----:B------:R-:W-:Y:S04]  /*140d0*/  STL.64 [R1+0xc28], R6 ;  /* 0x000c280601007387 */ /* 0x000fe80000100a00 */
[----:B------:R2:W-:Y:S01]  /*140e0*/  STL [R1+0xc24], R4 ;  /* 0x000c240401007387 */ /* 0x0005e20000100800 */
[----:B------:R-:W-:-:S03]  /*140f0*/  IMAD.MOV.U32 R3, RZ, RZ, R19 ;  /* 0x000000ffff037224 */ /* 0x000fc600078e0013 */
[----:B------:R-:W-:Y:S04]  /*14100*/  LDS R18, [R2+0xe100] ;  /* 0x00e1000002127984 */ /* 0x000fe80000000800 */
[----:B------:R-:W-:Y:S01]  /*14110*/  LDS R19, [R0+0xe100] ;  /* 0x00e1000000137984 */ /* 0x000fe20000000800 */
[----:B--2---:R-:W-:Y:S03]  /*14120*/  HMMA.1688.F32.TF32 R4, R12, R24, R8 ;  /* 0x000000180c04723c */ /* 0x004fe60000081008 */
[----:B------:R-:W-:Y:S04]  /*14130*/  LDS R14, [R2+0xe000] ;  /* 0x00e00000020e7984 */ /* 0x000fe80000000800 */
[----:B------:R-:W1:Y:S04]  /*14140*/  LDS R15, [R0+0xe000] ;  /* 0x00e00000000f7984 */ /* 0x000e680000000800 */
[----:B------:R-:W-:Y:S04]  /*14150*/  LDS R12, [R2+0xc000] ;  /* 0x00c00000020c7984 */ /* 0x000fe80000000800 */
[----:B------:R-:W2:Y:S04]  /*14160*/  LDS R13, [R0+0xc000] ;  /* 0x00c00000000d7984 */ /* 0x000ea80000000800 */
[----:B------:R-:W-:Y:S04]  /*14170*/  LDS R16, [R2+0xc100] ;  /* 0x00c1000002107984 */ /* 0x000fe80000000800 */
[----:B------:R-:W3:Y:S04]  /*14180*/  LDS R17, [R0+0xc100] ;  /* 0x00c1000000117984 */ /* 0x000ee80000000800 */
[----:B------:R-:W-:Y:S04]  /*14190*/  STL.64 [R1+0xa0], R4 ;  /* 0x0000a00401007387 */ /* 0x000fe80000100a00 */
[----:B------:R-:W-:Y:S04]  /*141a0*/  STL.64 [R1+0xa8], R6 ;  /* 0x0000a80601007387 */ /* 0x000fe80000100a00 */
[----:B-1----:R-:W-:Y:S04]  /*141b0*/  STL.64 [R1+0xbd8], R14 ;  /* 0x000bd80e01007387 */ /* 0x002fe80000100a00 */
[----:B--2---:R1:W-:Y:S04]  /*141c0*/  STL.64 [R1+0xbd0], R12 ;  /* 0x000bd00c01007387 */ /* 0x0043e80000100a00 */
[----:B-1----:R-:W2:Y:S04]  /*141d0*/  LDL.LU R12, [R1+0x420] ;  /* 0x00042000010c7983 */ /* 0x002ea80000300800 */
[----:B------:R-:W2:Y:S04]  /*141e0*/  LDL.LU R13, [R1+0x424] ;  /* 0x00042400010d7983 */ /* 0x000ea80000300800 */
[----:B------:R-:W4:Y:S04]  /*141f0*/  LDL.LU R14, [R1+0x428] ;  /* 0x00042800010e7983 */ /* 0x000f280000300800 */
[----:B------:R-:W4:Y:S01]  /*14200*/  LDL.LU R15, [R1+0x42c] ;  /* 0x00042c00010f7983 */ /* 0x000f220000300800 */
[----:B------:R-:W-:-:S02]  /*14210*/  IMAD.MOV.U32 R10, RZ, RZ, R29 ;  /* 0x000000ffff0a7224 */ /* 0x000fc400078e001d */
[----:B------:R-:W-:Y:S01]  /*14220*/  IMAD.MOV.U32 R11, RZ, RZ, R28 ;  /* 0x000000ffff0b7224 */ /* 0x000fe200078e001c */
[----:B----4-:R-:W-:Y:S04]  /*14230*/  STL.64 [R1+0xbf8], R14 ;  /* 0x000bf80e01007387 */ /* 0x010fe80000100a00 */
[----:B--2---:R1:W-:Y:S04]  /*14240*/  STL.64 [R1+0xbf0], R12 ;  /* 0x000bf00c01007387 */ /* 0x0043e80000100a00 */
[----:B------:R-:W2:Y:S04]  /*14250*/  LDL.LU R8, [R1] ;  /* 0x0000000001087983 */ /* 0x000ea80000300800 */
[----:B------:R-:W2:Y:S04]  /*14260*/  LDL.LU R9, [R1+0x4] ;  /* 0x0000040001097983 */ /* 0x000ea80000300800 */
[----:B------:R-:W4:Y:S04]  /*14270*/  LDL.LU R29, [R1+0xc54] ;  /* 0x000c5400011d7983 */ /* 0x000f280000300800 */
[----:B------:R-:W-:Y:S04]  /*14280*/  STL.64 [R1+0xc08], R10 ;  /* 0x000c080a01007387 */ /* 0x000fe80000100a00 */
[----:B--2---:R-:W-:Y:S04]  /*14290*/  STL.64 [R1+0xc00], R8 ;  /* 0x000c000801007387 */ /* 0x004fe80000100a00 */
[----:B-1----:R-:W2:Y:S04]  /*142a0*/  LDL.LU R12, [R1+0x470] ;  /* 0x00047000010c7983 */ /* 0x002ea80000300800 */
[----:B------:R-:W2:Y:S04]  /*142b0*/  LDL.LU R13, [R1+0x474] ;  /* 0x00047400010d7983 */ /* 0x000ea80000300800 */
[----:B------:R-:W2:Y:S04]  /*142c0*/  LDL.LU R14, [R1+0x478] ;  /* 0x00047800010e7983 */ /* 0x000ea80000300800 */
[----:B------:R-:W2:Y:S04]  /*142d0*/  LDL.LU R15, [R1+0x47c] ;  /* 0x00047c00010f7983 */ /* 0x000ea80000300800 */
[----:B------:R-:W2:Y:S04]  /*142e0*/  LDL.LU R4, [R1+0x5a0] ;  /* 0x0005a00001047983 */ /* 0x000ea80000300800 */
        /* <DEDUP_REMOVED lines=10> */
[----:B------:R-:W-:Y:S04]  /*14390*/  STL.64 [R1+0xc10], R12 ;  /* 0x000c100c01007387 */ /* 0x000fe80000100a00 */
        /* <DEDUP_REMOVED lines=14> */
[----:B------:R4:W-:Y:S04]  /*14480*/  STL.64 [R1+0xb90], R18 ;  /* 0x000b901201007387 */ /* 0x0009e80000100a00 */
[----:B---3--:R1:W-:Y:S01]  /*14490*/  STL.64 [R1+0xb88], R16 ;  /* 0x000b881001007387 */ /* 0x0083e20000100a00 */
[----:B----4-:R-:W-:-:S03]  /*144a0*/  IMAD.MOV.U32 R19, RZ, RZ, R29 ;  /* 0x000000ffff137224 */ /* 0x010fc600078e001d */
[----:B-1----:R-:W3:Y:S04]  /*144b0*/  LDL.LU R16, [R1+0x20] ;  /* 0x0000200001107983 */ /* 0x002ee80000300800 */
[----:B------:R-:W3:Y:S04]  /*144c0*/  LDL.LU R17, [R1+0x24] ;  /* 0x0000240001117983 */ /* 0x000ee80000300800 */
[----:B------:R-:W3:Y:S04]  /*144d0*/  LDL.LU R18, [R1+0x28] ;  /* 0x0000280001127983 */ /* 0x000ee80000300800 */
[----:B------:R-:W4:Y:S04]  /*144e0*/  LDL.LU R29, [R1+0xc50] ;  /* 0x000c5000011d7983 */ /* 0x000f280000300800 */
[----:B------:R1:W-:Y:S04]  /*144f0*/  STL.64 [R1+0xb18], R22 ;  /* 0x000b181601007387 */ /* 0x0003e80000100a00 */
[----:B------:R2:W-:Y:S04]  /*14500*/  STL.64 [R1+0xb10], R20 ;  /* 0x000b101401007387 */ /* 0x0005e80000100a00 */
[----:B-1----:R-:W3:Y:S01]  /*14510*/  LDL.64 R22, [R1+0x88] ;  /* 0x0000880001167983 */ /* 0x002ee20000100a00 */
[-C--:B--2---:R-:W-:Y:S03]  /*14520*/  HMMA.1688.F32.TF32 R4, R4, R24.reuse, R8 ;  /* 0x000000180404723c */ /* 0x084fe60000081008 */
[----:B---3--:R1:W-:Y:S04]  /*14530*/  STL.64 [R1+0xbc8], R22 ;  /* 0x000bc81601007387 */ /* 0x0083e80000100a00 */
[----:B------:R-:W2:Y:S04]  /*14540*/  LDL.LU R20, [R1+0x410] ;  /* 0x0004100001147983 */ /* 0x000ea80000300800 */
[----:B------:R-:W2:Y:S04]  /*14550*/  LDL.LU R21, [R1+0x414] ;  /* 0x0004140001157983 */ /* 0x000ea80000300800 */
[----:B-1----:R-:W2:Y:S04]  /*14560*/  LDL.LU R22, [R1+0x418] ;  /* 0x0004180001167983 */ /* 0x002ea80000300800 */
[----:B------:R-:W2:Y:S04]  /*14570*/  LDL.LU R23, [R1+0x41c] ;  /* 0x00041c0001177983 */ /* 0x000ea80000300800 */
[----:B------:R-:W3:Y:S04]  /*14580*/  LDL.LU.64 R10, [R1+0xc48] ;  /* 0x000c4800010a7983 */ /* 0x000ee80000300a00 */
[----:B------:R-:W3:Y:S04]  /*14590*/  LDL.LU.64 R8, [R1+0xc40] ;  /* 0x000c400001087983 */ /* 0x000ee80000300a00 */
[----:B------:R-:W-:Y:S04]  /*145a0*/  STL.64 [R1+0x30], R4 ;  /* 0x0000300401007387 */ /* 0x000fe80000100a00 */
[----:B------:R1:W-:Y:S04]  /*145b0*/  STL.64 [R1+0x38], R6 ;  /* 0x0000380601007387 */ /* 0x0003e80000100a00 */
[----:B-1----:R-:W2:Y:S04]  /*145c0*/  LDL.LU.64 R6, [R1+0xc38] ;  /* 0x000c380001067983 */ /* 0x002ea80000300a00 */
[----:B------:R-:W2:Y:S02]  /*145d0*/  LDL.LU.64 R4, [R1+0xc30] ;  /* 0x000c300001047983 */ /* 0x000ea40000300a00 */
[-C--:B--2---:R-:W-:Y:S02]  /*145e0*/  HMMA.1688.F32.TF32 R16, R16, R24.reuse, R4 ;  /* 0x000000181010723c */ /* 0x084fe40000081004 */
[----:B------:R-:W2:Y:S04]  /*145f0*/  LDL.LU.64 R6, [R1+0xc28] ;  /* 0x000c280001067983 */ /* 0x000ea80000300a00 */
[----:B------:R-:W2:Y:S11]  /*14600*/  LDL.LU R4, [R1+0xc24] ;  /* 0x000c240001047983 */ /* 0x000eb60000300800 */
[----:B------:R-:W-:Y:S06]  /*14610*/  @!UPT UIADD3 URZ, URZ, URZ, URZ ;  /* 0x0000003f3f3ff290 */ /* 0x000fec000fffe03f */
[----:B------:R1:W-:Y:S04]  /*14620*/  STL.64 [R1+0x20], R16 ;  /* 0x0000201001007387 */ /* 0x0003e80000100a00 */
[----:B------:R3:W-:Y:S04]  /*14630*/  STL [R1+0x28], R18 ;  /* 0x0000281201007387 */ /* 0x0007e80000100800 */
[----:B-1----:R-:W2:Y:S04]  /*14640*/  LDL.LU R16, [R1+0x240] ;  /* 0x0002400001107983 */ /* 0x002ea80000300800 */
[----:B------:R-:W2:Y:S04]  /*14650*/  LDL.LU R17, [R1+0x244] ;  /* 0x0002440001117983 */ /* 0x000ea80000300800 */
[----:B---3--:R-:W3:Y:S01]  /*14660*/  LDL.LU R18, [R1+0x248] ;  /* 0x0002480001127983 */ /* 0x008ee20000300800 */
[----:B------:R-:W-:Y:S01]  /*14670*/  HMMA.1688.F32.TF32 R8, R8, R24, R12 ;  /* 0x000000180808723c */ /* 0x000fe2000008100c */
[----:B------:R-:W-:-:S02]  /*14680*/  IMAD.MOV.U32 R5, RZ, RZ, R19 ;  /* 0x000000ffff057224 */ /* 0x000fc400078e0013 */
[----:B----4-:R-:W-:Y:S02]  /*14690*/  IMAD.MOV.U32 R19, RZ, RZ, R29 ;  /* 0x000000ffff137224 */ /* 0x010fe400078e001d */
[----:B------:R-:W4:Y:S11]  /*146a0*/  LDL.LU R29, [R1+0xc20] ;  /* 0x000c2000011d7983 */ /* 0x000f360000300800 */
[----:B------:R-:W-:Y:S08]  /*146b0*/  @!UPT UIADD3 URZ, URZ, URZ, URZ ;  /* 0x0000003f3f3ff290 */ /* 0x000ff0000fffe03f */
[----:B------:R-:W-:Y:S01]  /*146c0*/  IMAD.MOV.U32 R28, RZ, RZ, R9 ;  /* 0x000000ffff1c7224 */ /* 0x000fe200078e0009 */
[----:B---3--:R1:W-:Y:S04]  /*146d0*/  STL.64 [R1+0xbb0], R18 ;  /* 0x000bb01201007387 */ /* 0x0083e80000100a00 */
[----:B--2---:R-:W-:Y:S04]  /*146e0*/  STL.64 [R1+0xba8], R16 ;  /* 0x000ba81001007387 */ /* 0x004fe80000100a00 */
[----:B-1----:R-:W2:Y:S04]  /*146f0*/  LDL R18, [R1+0x78] ;  /* 0x0000780001127983 */ /* 0x002ea80000100800 */
[----:B------:R-:W2:Y:S04]  /*14700*/  LDL R19, [R1+0x7c] ;  /* 0x00007c0001137983 */ /* 0x000ea80000100800 */
[----:B------:R-:W-:Y:S04]  /*14710*/  STL.64 [R1+0xba0], R6 ;  /* 0x000ba00601007387 */ /* 0x000fe80000100a00 */
[----:B------:R1:W-:Y:S04]  /*14720*/  STL.64 [R1+0xb98], R4 ;  /* 0x000b980401007387 */ /* 0x0003e80000100a00 */
[----:B-1----:R-:W3:Y:S04]  /*14730*/  LDL.LU R4, [R1+0x350] ;  /* 0x0003500001047983 */ /* 0x002ee80000300800 */
[----:B------:R-:W3:Y:S04]  /*14740*/  LDL.LU R5, [R1+0x354] ;  /* 0x0003540001057983 */ /* 0x000ee80000300800 */
[----:B------:R-:W3:Y:S04]  /*14750*/  LDL.LU R6, [R1+0x358] ;  /* 0x0003580001067983 */ /* 0x000ee80000300800 */
[----:B------:R-:W2:Y:S04]  /*14760*/  LDL.LU.64 R14, [R1+0xc18] ;  /* 0x000c1800010e7983 */ /* 0x000ea80000300a00 */
[----:B------:R-:W2:Y:S04]  /*14770*/  LDL.LU.64 R12, [R1+0xc10] ;  /* 0x000c1000010c7983 */ /* 0x000ea80000300a00 */
[----:B------:R-:W-:Y:S04]  /*14780*/  STL [R1+0x10], R8 ;  /* 0x0000100801007387 */ /* 0x000fe80000100800 */
[----:B------:R1:W-:Y:S04]  /*14790*/  STL.64 [R1+0x18], R10 ;  /* 0x0000180a01007387 */ /* 0x0003e80000100a00 */
[----:B-1----:R-:W2:Y:S04]  /*147a0*/  LDL.LU.64 R10, [R1+0xc08] ;  /* 0x000c0800010a7983 */ /* 0x002ea80000300a00 */
[----:B------:R-:W2:Y:S01]  /*147b0*/  LDL.LU.64 R8, [R1+0xc00] ;  /* 0x000c000001087983 */ /* 0x000ea20000300a00 */
[----:B----4-:R-:W-:-:S03]  /*147c0*/  IMAD.MOV.U32 R7, RZ, RZ, R29 ;  /* 0x000000ffff077224 */ /* 0x010fc600078e001d */
[----:B------:R-:W-:Y:S01]  /*147d0*/  STL [R1+0xa80], R28 ;  /* 0x000a801c01007387 */ /* 0x000fe20000100800 */
[----:B--2---:R-:W-:Y:S03]  /*147e0*/  HMMA.1688.F32.TF32 R8, R8, R24, R12 ;  /* 0x000000180808723c */ /* 0x004fe6000008100c */
[----:B------:R-:W2:Y:S04]  /*147f0*/  LDL.LU.64 R14, [R1+0xbf8] ;  /* 0x000bf800010e7983 */ /* 0x000ea80000300a00 */
[----:B------:R-:W2:Y:S11]  /*14800*/  LDL.LU.64 R12, [R1+0xbf0] ;  /* 0x000bf000010c7983 */ /* 0x000eb60000300a00 */
[----:B------:R-:W-:Y:S05]  /*14810*/  @!UPT UIADD3 URZ, URZ, URZ, URZ ;  /* 0x0000003f3f3ff290 */ /* 0x000fea000fffe03f */
[----:B------:R-:W-:Y:S01]  /*14820*/  STL.64 [R1], R8 ;  /* 0x0000000801007387 */ /* 0x000fe20000100a00 */
[----:B------:R-:W-:-:S03]  /*14830*/  IMAD.MOV.U32 R29, RZ, RZ, R11 ;  /* 0x000000ffff1d7224 */ /* 0x000fc600078e000b */
        /* <DEDUP_REMOVED lines=10> */
[----:B-1----:R-:W2:Y:S04]  /*148e0*/  LDL R10, [R1+0x98] ;  /* 0x00009800010a7983 */ /* 0x002ea80000100800 */
[----:B------:R-:W2:Y:S02]  /*148f0*/  LDL R11, [R1+0x9c] ;  /* 0x00009c00010b7983 */ /* 0x000ea40000100800 */
[C---:B--2---:R-:W-:Y:S02]  /*14900*/  HMMA.1688.F32.TF32 R8, R12.reuse, R10, R20 ;  /* 0x0000000a0c08723c */ /* 0x044fe40000081014 */
[----:B------:R-:W3:Y:S11]  /*14910*/  LDL.LU.64 R22, [R1+0xbc8] ;  /* 0x000bc80001167983 */ /* 0x000ef60000300a00 */
[----:B------:R-:W-:Y:S10]  /*14920*/  @!UPT UIADD3 URZ, URZ, URZ, URZ ;  /* 0x0000003f3f3ff290 */ /* 0x000ff4000fffe03f */
[----:B------:R-:W-:Y:S04]  /*14930*/  STL.64 [R1+0x360], R8 ;  /* 0x0003600801007387 */ /* 0x000fe80000100a00 */
[----:B------:R-:W-:Y:S01]  /*14940*/  STL.64 [R1+0x368], R10 ;  /* 0x0003680a01007387 */ /* 0x000fe20000100a00 */
[C---:B---3--:R-:W-:Y:S01]  /*14950*/  HMMA.1688.F32.TF32 R4, R12.reuse, R22, R4 ;  /* 0x000000160c04723c */ /* 0x048fe20000081004 */
[----:B------:R-:W-:Y:S02]  /*14960*/  IMAD.MOV.U32 R25, RZ, RZ, R22 ;  /* 0x000000ffff197224 */ /* 0x000fe400078e0016 */
[----:B------:R-:W-:Y:S11]  /*14970*/  IMAD.MOV.U32 R24, RZ, RZ, R23 ;  /* 0x000000ffff187224 */ /* 0x000ff600078e0017 */
[----:B------:R-:W-:Y:S09]  /*14980*/  @!UPT UIADD3 URZ, URZ, URZ, URZ ;  /* 0x0000003f3f3ff290 */ /* 0x000ff2000fffe03f */
[----:B------:R-:W-:Y:S04]  /*14990*/  STL.64 [R1+0x3e0], R4 ;  /* 0x0003e00401007387 */ /* 0x000fe80000100a00 */
[----:B------:R-:W-:Y:S04]  /*149a0*/  STL.64 [R1+0x3e8], R6 ;  /* 0x0003e80601007387 */ /* 0x000fe80000100a00 */
[----:B------:R-:W-:Y:S04]  /*149b0*/  STL.64 [R1+0xbc0], R26 ;  /* 0x000bc01a01007387 */ /* 0x000fe80000100a00 */
[----:B------:R1:W-:Y:S04]  /*149c0*/  STL.64 [R1+0xbb8], R24 ;  /* 0x000bb81801007387 */ /* 0x0003e80000100a00 */
[----:B-1----:R-:W2:Y:S04]  /*149d0*/  LDL.LU R24, [R1+0x2c0] ;  /* 0x0002c00001187983 */ /* 0x002ea80000300800 */
[----:B------:R-:W2:Y:S04]  /*149e0*/  LDL.LU R25, [R1+0x2c4] ;  /* 0x0002c40001197983 */ /* 0x000ea80000300800 */
[----:B------:R-:W2:Y:S04]  /*149f0*/  LDL.LU R26, [R1+0x2c8] ;  /* 0x0002c800011a7983 */ /* 0x000ea80000300800 */
[----:B------:R-:W2:Y:S04]  /*14a00*/  LDL.LU R27, [R1+0x2cc] ;  /* 0x0002cc00011b7983 */ /* 0x000ea80000300800 */
[----:B------:R-:W3:Y:S04]  /*14a10*/  LDL.LU R8, [R1+0xd0] ;  /* 0x0000d00001087983 */ /* 0x000ee80000300800 */
[----:B------:R-:W3:Y:S04]  /*14a20*/  LDL.LU R9, [R1+0xd4] ;  /* 0x0000d40001097983 */ /* 0x000ee80000300800 */
[----:B------:R-:W4:Y:S04]  /*14a30*/  LDL.LU R10, [R1+0xd8] ;  /* 0x0000d800010a7983 */ /* 0x000f280000300800 */
[----:B------:R-:W4:Y:S04]  /*14a40*/  LDL.LU R11, [R1+0xdc] ;  /* 0x0000dc00010b7983 */ /* 0x000f280000300800 */
[----:B------:R-:W3:Y:S04]  /*14a50*/  LDL.LU R4, [R1+0x120] ;  /* 0x0001200001047983 */ /* 0x000ee80000300800 */
[----:B------:R-:W3:Y:S04]  /*14a60*/  LDL.LU R5, [R1+0x124] ;  /* 0x0001240001057983 */ /* 0x000ee80000300800 */
[----:B------:R-:W3:Y:S04]  /*14a70*/  LDL.LU R6, [R1+0x128] ;  /* 0x0001280001067983 */ /* 0x000ee80000300800 */
[----:B------:R-:W3:Y:S04]  /*14a80*/  LDL.LU R7, [R1+0x12c] ;  /* 0x00012c0001077983 */ /* 0x000ee80000300800 */
[----:B------:R-:W3:Y:S04]  /*14a90*/  LDL.LU R20, [R1+0x100] ;  /* 0x0001000001147983 */ /* 0x000ee80000300800 */
[----:B------:R-:W3:Y:S04]  /*14aa0*/  LDL.LU R21, [R1+0x104] ;  /* 0x0001040001157983 */ /* 0x000ee80000300800 */
[----:B------:R-:W3:Y:S04]  /*14ab0*/  LDL.LU R22, [R1+0x108] ;  /* 0x0001080001167983 */ /* 0x000ee80000300800 */
[----:B------:R-:W3:Y:S01]  /*14ac0*/  LDL.LU R23, [R1+0x10c] ;  /* 0x00010c0001177983 */ /* 0x000ee20000300800 */
[C---:B--2---:R-:W-:Y:S03]  /*14ad0*/  HMMA.1688.F32.TF32 R16, R12.reuse, R18, R24 ;  /* 0x000000120c10723c */ /* 0x044fe60000081018 */
[----:B---3--:R1:W-:Y:S04]  /*14ae0*/  STL.64 [R1+0xb30], R22 ;  /* 0x000b301601007387 */ /* 0x0083e80000100a00 */
[----:B------:R-:W-:Y:S04]  /*14af0*/  STL.64 [R1+0xb28], R20 ;  /* 0x000b281401007387 */ /* 0x000fe80000100a00 */
[----:B-1----:R-:W2:Y:S04]  /*14b00*/  LDL R22, [R1+0x68] ;  /* 0x0000680001167983 */ /* 0x002ea80000100800 */
[----:B------:R-:W2:Y:S04]  /*14b10*/  LDL R23, [R1+0x6c] ;  /* 0x00006c0001177983 */ /* 0x000ea80000100800 */
[----:B----4-:R1:W-:Y:S04]  /*14b20*/  STL.64 [R1+0xaa0], R10 ;  /* 0x000aa00a01007387 */ /* 0x0103e80000100a00 */
[----:B------:R-:W-:Y:S04]  /*14b30*/  STL.64 [R1+0xa98], R8 ;  /* 0x000a980801007387 */ /* 0x000fe80000100a00 */
[----:B-1----:R-:W3:Y:S04]  /*14b40*/  LDL.64 R10, [R1+0x58] ;  /* 0x00005800010a7983 */ /* 0x002ee80000100a00 */
[----:B------:R-:W4:Y:S04]  /*14b50*/  LDL.LU.64 R26, [R1+0xbc0] ;  /* 0x000bc000011a7983 */ /* 0x000f280000300a00 */
[----:B------:R-:W2:Y:S04]  /*14b60*/  LDL.LU.64 R24, [R1+0xbb8] ;  /* 0x000bb80001187983 */ /* 0x000ea80000300a00 */
[----:B------:R-:W-:Y:S04]  /*14b70*/  STL.64 [R1+0x410], R16 ;  /* 0x0004101001007387 */ /* 0x000fe80000100a00 */
[----:B------:R1:W-:Y:S04]  /*14b80*/  STL.64 [R1+0x418], R18 ;  /* 0x0004181201007387 */ /* 0x0003e80000100a00 */
[----:B-1----:R-:W2:Y:S04]  /*14b90*/  LDL.LU.64 R18, [R1+0xbb0] ;  /* 0x000bb00001127983 */ /* 0x002ea80000300a00 */
[----:B------:R-:W2:Y:S02]  /*14ba0*/  LDL.LU.64 R16, [R1+0xba8] ;  /* 0x000ba80001107983 */ /* 0x000ea40000300a00 */
[C---:B--2---:R-:W-:Y:S11]  /*14bb0*/  HMMA.1688.F32.TF32 R16, R12.reuse, R22, R16 ;  /* 0x000000160c10723c */ /* 0x044ff60000081010 */
[----:B------:R-:W-:Y:S11]  /*14bc0*/  @!UPT UIADD3 URZ, URZ, URZ, URZ ;  /* 0x0000003f3f3ff290 */ /* 0x000ff6000fffe03f */
[----:B------:R-:W-:Y:S01]  /*14bd0*/  @!UPT UIADD3 URZ, URZ, URZ, URZ ;  /* 0x0000003f3f3ff290 */ /* 0x000fe2000fffe03f */
[----:B------:R1:W-:Y:S04]  /*14be0*/  STL.64 [R1+0x4e0], R16 ;  /* 0x0004e01001007387 */ /* 0x0003e80000100a00 */
[----:B------:R2:W-:Y:S04]  /*14bf0*/  STL.64 [R1+0x4e8], R18 ;  /* 0x0004e81201007387 */ /* 0x0005e80000100a00 */
[----:B-1----:R-:W4:Y:S04]  /*14c00*/  LDL.LU R16, [R1+0xc0] ;  /* 0x0000c00001107983 */ /* 0x002f280000300800 */
[----:B------:R-:W4:Y:S04]  /*14c10*/  LDL.LU R17, [R1+0xc4] ;  /* 0x0000c40001117983 */ /* 0x000f280000300800 */
[----:B--2---:R-:W4:Y:S04]  /*14c20*/  LDL.LU R18, [R1+0xc8] ;  /* 0x0000c80001127983 */ /* 0x004f280000300800 */
[----:B------:R-:W4:Y:S04]  /*14c30*/  LDL.LU R19, [R1+0xcc] ;  /* 0x0000cc0001137983 */ /* 0x000f280000300800 */
[----:B------:R1:W-:Y:S04]  /*14c40*/  STL.64 [R1+0xb48], R22 ;  /* 0x000b481601007387 */ /* 0x0003e80000100a00 */
[----:B-1----:R-:W2:Y:S04]  /*14c50*/  LDL.64 R22, [R1+0x78] ;  /* 0x0000780001167983 */ /* 0x002ea80000100a00 */
[----:B--2---:R1:W-:Y:S04]  /*14c60*/  STL.64 [R1+0xb60], R22 ;  /* 0x000b601601007387 */ /* 0x0043e80000100a00 */
[----:B------:R-:W2:Y:S04]  /*14c70*/  LDL.LU R20, [R1+0x150] ;  /* 0x0001500001147983 */ /* 0x000ea80000300800 */
[----:B------:R-:W2:Y:S04]  /*14c80*/  LDL.LU R21, [R1+0x154] ;  /* 0x0001540001157983 */ /* 0x000ea80000300800 */
[----:B-1----:R-:W2:Y:S04]  /*14c90*/  LDL.LU R22, [R1+0x158] ;  /* 0x0001580001167983 */ /* 0x002ea80000300800 */
[----:B------:R-:W2:Y:S04]  /*14ca0*/  LDL.LU R23, [R1+0x15c] ;  /* 0x00015c0001177983 */ /* 0x000ea80000300800 */
[----:B---3--:R1:W-:Y:S04]  /*14cb0*/  STL.64 [R1+0xb80], R10 ;  /* 0x000b800a01007387 */ /* 0x0083e80000100a00 */
[----:B------:R-:W3:Y:S01]  /*14cc0*/  LDL.LU R8, [R1+0x110] ;  /* 0x0001100001087983 */ /* 0x000ee20000300800 */
[----:B--2---:R-:W-:Y:S11]  /*14cd0*/  HMMA.1688.F32.TF32 R20, R12, R10, R20 ;  /* 0x0000000a0c14723c */ /* 0x004ff60000081014 */
[----:B------:R-:W-:Y:S11]  /*14ce0*/  @!UPT UIADD3 URZ, URZ, URZ, URZ ;  /* 0x0000003f3f3ff290 */ /* 0x000ff6000fffe03f */
[----:B------:R-:W-:Y:S01]  /*14cf0*/  @!UPT UIADD3 URZ, URZ, URZ, URZ ;  /* 0x0000003f3f3ff290 */ /* 0x000fe2000fffe03f */
[----:B------:R-:W-:Y:S04]  /*14d00*/  STL.64 [R1+0x520], R20 ;  /* 0x0005201401007387 */ /* 0x000fe80000100a00 */
[----:B------:R2:W-:Y:S04]  /*14d10*/  STL.64 [R1+0x528], R22 ;  /* 0x0005281601007387 */ /* 0x0005e80000100a00 */
[----:B------:R-:W3:Y:S04]  /*14d20*/  LDL.LU R9, [R1+0x114] ;  /* 0x0001140001097983 */ /* 0x000ee80000300800 */
[----:B-1----:R-:W3:Y:S01]  /*14d30*/  LDL.LU R10, [R1+0x118] ;  /* 0x00011800010a7983 */ /* 0x002ee20000300800 */
[----:B--2---:R-:W-:-:S03]  /*14d40*/  IMAD.MOV.U32 R22, RZ, RZ, R25 ;  /* 0x000000ffff167224 */ /* 0x004fc600078e0019 */
[----:B------:R-:W3:Y:S01]  /*14d50*/  LDL.LU R11, [R1+0x11c] ;  /* 0x00011c00010b7983 */ /* 0x000ee20000300800 */
[----:B------:R-:W-:-:S05]  /*14d60*/  IMAD.MOV.U32 R23, RZ, RZ, R24 ;  /* 0x000000ffff177224 */ /* 0x000fca00078e0018 */
[----:B------:R1:W-:Y:S04]  /*14d70*/  STL.64 [R1+0xb78], R22 ;  /* 0x000b781601007387 */ /* 0x0003e80000100a00 */
[----:B-1----:R-:W2:Y:S04]  /*14d80*/  LDL R22, [R1+0x48] ;  /* 0x0000480001167983 */ /* 0x002ea80000100800 */
[----:B------:R-:W2:Y:S02]  /*14d90*/  LDL R23, [R1+0x4c] ;  /* 0x00004c0001177983 */ /* 0x000ea40000100800 */
[C---:B--2---:R-:W-:Y:S02]  /*14da0*/  HMMA.1688.F32.TF32 R20, R12.reuse, R22, R4 ;  /* 0x000000160c14723c */ /* 0x044fe40000081004 */
[----:B------:R-:W3:Y:S04]  /*14db0*/  LDL.LU.64 R6, [R1+0xba0] ;  /* 0x000ba00001067983 */ /* 0x000ee80000300a00 */
[----:B------:R-:W2:Y:S11]  /*14dc0*/  LDL.LU.64 R4, [R1+0xb98] ;  /* 0x000b980001047983 */ /* 0x000eb60000300a00 */
[----:B------:R-:W-:Y:S06]  /*14dd0*/  @!UPT UIADD3 URZ, URZ, URZ, URZ ;  /* 0x0000003f3f3ff290 */ /* 0x000fec000fffe03f */
[----:B------:R-:W-:Y:S04]  /*14de0*/  STL.64 [R1+0x590], R20 ;  /* 0x0005901401007387 */ /* 0x000fe80000100a00 */
[----:B------:R3:W-:Y:S02]  /*14df0*/  STL.64 [R1+0x598], R22 ;  /* 0x0005981601007387 */ /* 0x0007e40000100a00 */
[C---:B---3--:R-:W-:Y:S02]  /*14e00*/  HMMA.1688.F32.TF32 R20, R12.reuse, R6, R8 ;  /* 0x000000060c14723c */ /* 0x048fe40000081008 */
[----:B------:R-:W3:Y:S11]  /*14e10*/  LDL.LU R8, [R1+0x3d0] ;  /* 0x0003d00001087983 */ /* 0x000ef60000300800 */
[----:B------:R-:W-:Y:S10]  /*14e20*/  @!UPT UIADD3 URZ, URZ, URZ, URZ ;  /* 0x0000003f3f3ff290 */ /* 0x000ff4000fffe03f */
[----:B------:R-:W-:Y:S04]  /*14e30*/  STL.64 [R1+0x5a0], R20 ;  /* 0x0005a01401007387 */ /* 0x000fe80000100a00 */
[----:B------:R1:W-:Y:S04]  /*14e40*/  STL.64 [R1+0x5a8], R22 ;  /* 0x0005a81601007387 */ /* 0x0003e80000100a00 */
[----:B------:R-:W3:Y:S04]  /*14e50*/  LDL.LU R9, [R1+0x3d4] ;  /* 0x0003d40001097983 */ /* 0x000ee80000300800 */
[----:B------:R-:W3:Y:S04]  /*14e60*/  LDL.LU R10, [R1+0x3d8] ;  /* 0x0003d800010a7983 */ /* 0x000ee80000300800 */
[----:B------:R-:W3:Y:S04]  /*14e70*/  LDL.LU R11, [R1+0x3dc] ;  /* 0x0003dc00010b7983 */ /* 0x000ee80000300800 */
[----:B-1----:R-:W3:Y:S04]  /*14e80*/  LDL.64 R22, [R1+0x98] ;  /* 0x0000980001167983 */ /* 0x002ee80000100a00 */
[----:B------:R-:W-:Y:S04]  /*14e90*/  STL.64 [R1+0xb40], R6 ;  /* 0x000b400601007387 */ /* 0x000fe80000100a00 */
[----:B--2---:R1:W-:Y:S04]  /*14ea0*/  STL.64 [R1+0xb38], R4 ;  /* 0x000b380401007387 */ /* 0x0043e80000100a00 */
        /* <DEDUP_REMOVED lines=10> */
[----:B----4-:R-:W-:Y:S03]  /*14f50*/  HMMA.1688.F32.TF32 R12, R12, R26, R16 ;  /* 0x0000001a0c0c723c */ /* 0x010fe60000081010 */
[----:B--2---:R-:W-:Y:S04]  /*14f60*/  STL.64 [R1+0xb70], R6 ;  /* 0x000b700601007387 */ /* 0x004fe80000100a00 */
[----:B------:R1:W-:Y:S04]  /*14f70*/  STL.64 [R1+0xb68], R4 ;  /* 0x000b680401007387 */ /* 0x0003e80000100a00 */
[----:B-1----:R-:W2:Y:S04]  /*14f80*/  LDL.LU R4, [R1+0x340] ;  /* 0x0003400001047983 */ /* 0x002ea80000300800 */
[----:B------:R-:W2:Y:S04]  /*14f90*/  LDL.LU R5, [R1+0x344] ;  /* 0x0003440001057983 */ /* 0x000ea80000300800 */
[----:B------:R-:W2:Y:S04]  /*14fa0*/  LDL.LU R6, [R1+0x348] ;  /* 0x0003480001067983 */ /* 0x000ea80000300800 */
        /* <DEDUP_REMOVED lines=12> */
[----:B------:R-:W2:Y:S04]  /*15070*/  LDL.LU R14, [R1+0xa8] ;  /* 0x0000a800010e7983 */ /* 0x000ea80000300800 */
[----:B------:R-:W2:Y:S01]  /*15080*/  LDL.LU R15, [R1+0xac] ;  /* 0x0000ac00010f7983 */ /* 0x000ea20000300800 */
[C---:B---3--:R-:W-:Y:S03]  /*15090*/  HMMA.1688.F32.TF32 R8, R16.reuse, R22, R8 ;  /* 0x000000161008723c */ /* 0x048fe60000081008 */
[----:B--2---:R1:W-:Y:S04]  /*150a0*/  STL.64 [R1+0xa90], R14 ;  /* 0x000a900e01007387 */ /* 0x0043e80000100a00 */
[----:B------:R-:W-:Y:S04]  /*150b0*/  STL.64 [R1+0xa88], R12 ;  /* 0x000a880c01007387 */ /* 0x000fe80000100a00 */
[----:B-1----:R-:W2:Y:S11]  /*150c0*/  LDL.64 R14, [R1+0x48] ;  /* 0x00004800010e7983 */ /* 0x002eb60000100a00 */
[----:B------:R-:W-:Y:S01]  /*150d0*/  @!UPT UIADD3 URZ, URZ, URZ, URZ ;  /* 0x0000003f3f3ff290 */ /* 0x000fe2000fffe03f */
[----:B------:R1:W-:Y:S04]  /*150e0*/  STL.64 [R1+0x240], R8 ;  /* 0x0002400801007387 */ /* 0x0003e80000100a00 */
[----:B------:R3:W-:Y:S01]  /*150f0*/  STL.64 [R1+0x248], R10 ;  /* 0x0002480a01007387 */ /* 0x0007e20000100a00 */
[----:B-1----:R-:W-:Y:S02]  /*15100*/  IMAD.MOV.U32 R9, RZ, RZ, R22 ;  /* 0x000000ffff097224 */ /* 0x002fe400078e0016 */
[----:B------:R-:W-:Y:S01]  /*15110*/  IMAD.MOV.U32 R8, RZ, RZ, R23 ;  /* 0x000000ffff087224 */ /* 0x000fe200078e0017 */
[----:B---3--:R-:W4:Y:S04]  /*15120*/  LDL.LU.64 R10, [R1+0xb80] ;  /* 0x000b8000010a7983 */ /* 0x008f280000300a00 */
[----:B------:R-:W3:Y:S02]  /*15130*/  LDL.LU.64 R22, [R1+0xb78] ;  /* 0x000b780001167983 */ /* 0x000ee40000300a00 */
[C---:B---3--:R-:W-:Y:S02]  /*15140*/  HMMA.1688.F32.TF32 R20, R16.reuse, R22, R4 ;  /* 0x000000161014723c */ /* 0x048fe40000081004 */
[----:B------:R-:W3:Y:S04]  /*15150*/  LDL.LU.64 R6, [R1+0xb70] ;  /* 0x000b700001067983 */ /* 0x000ee80000300a00 */
[----:B------:R-:W3:Y:S11]  /*15160*/  LDL.LU.64 R4, [R1+0xb68] ;  /* 0x000b680001047983 */ /* 0x000ef60000300a00 */
[----:B------:R-:W-:Y:S06]  /*15170*/  @!UPT UIADD3 URZ, URZ, URZ, URZ ;  /* 0x0000003f3f3ff290 */ /* 0x000fec000fffe03f */
[----:B------:R-:W-:Y:S04]  /*15180*/  STL.64 [R1+0x350], R20 ;  /* 0x0003501401007387 */ /* 0x000fe80000100a00 */
[----:B------:R1:W-:Y:S04]  /*15190*/  STL.64 [R1+0x358], R22 ;  /* 0x0003581601007387 */ /* 0x0003e80000100a00 */
[----:B-1----:R-:W3:Y:S02]  /*151a0*/  LDL.LU.64 R22, [R1+0xb60] ;  /* 0x000b600001167983 */ /* 0x002ee40000300a00 */
[----:B---3--:R-:W-:Y:S01]  /*151b0*/  HMMA.1688.F32.TF32 R4, R16, R22, R4 ;  /* 0x000000161004723c */ /* 0x008fe20000081004 */
[----:B------:R-:W-:-:S02]  /*151c0*/  IMAD.MOV.U32 R13, RZ, RZ, R22 ;  /* 0x000000ffff0d7224 */ /* 0x000fc400078e0016 */
[----:B------:R-:W-:Y:S11]  /*151d0*/  IMAD.MOV.U32 R12, RZ, RZ, R23 ;  /* 0x000000ffff0c7224 */ /* 0x000ff600078e0017 */
[----:B------:R-:W-:Y:S09]  /*151e0*/  @!UPT UIADD3 URZ, URZ, URZ, URZ ;  /* 0x0000003f3f3ff290 */ /* 0x000ff2000fffe03f */
[----:B------:R-:W-:Y:S04]  /*151f0*/  STL.64 [R1+0x3d0], R4 ;  /* 0x0003d00401007387 */ /* 0x000fe80000100a00 */
[----:B------:R1:W-:Y:S04]  /*15200*/  STL.64 [R1+0x3d8], R6 ;  /* 0x0003d80601007387 */ /* 0x0003e80000100a00 */
[----:B-1----:R-:W3:Y:S04]  /*15210*/  LDL.LU.64 R6, [R1+0xb58] ;  /* 0x000b580001067983 */ /* 0x002ee80000300a00 */
[----:B------:R-:W3:Y:S04]  /*15220*/  LDL.LU.64 R4, [R1+0xb50] ;  /* 0x000b500001047983 */ /* 0x000ee80000300a00 */
[----:B------:R-:W3:Y:S01]  /*15230*/  LDL.LU.64 R22, [R1+0xb48] ;  /* 0x000b480001167983 */ /* 0x000ee20000300a00 */
[C---:B----4-:R-:W-:Y:S08]  /*15240*/  HMMA.1688.F32.TF32 R24, R16.reuse, R10, R24 ;  /* 0x0000000a1018723c */ /* 0x050ff00000081018 */
[----:B---3--:R-:W-:Y:S01]  /*15250*/  HMMA.1688.F32.TF32 R20, R16, R22, R4 ;  /* 0x000000161014723c */ /* 0x008fe20000081004 */
[----:B------:R-:W3:Y:S04]  /*15260*/  LDL.LU.64 R6, [R1+0xb40] ;  /* 0x000b400001067983 */ /* 0x000ee80000300a00 */
[----:B------:R-:W4:Y:S11]  /*15270*/  LDL.LU.64 R4, [R1+0xb38] ;  /* 0x000b380001047983 */ /* 0x000f360000300a00 */
[----:B------:R-:W-:Y:S07]  /*15280*/  @!UPT UIADD3 URZ, URZ, URZ, URZ ;  /* 0x0000003f3f3ff290 */ /* 0x000fee000fffe03f */
[----:B------:R-:W-:Y:S04]  /*15290*/  STL.64 [R1+0x480], R20 ;  /* 0x0004801401007387 */ /* 0x000fe80000100a00 */
[----:B------:R1:W-:Y:S04]  /*152a0*/  STL.64 [R1+0x488], R22 ;  /* 0x0004881601007387 */ /* 0x0003e80000100a00 */
[----:B-1----:R-:W2:Y:S04]  /*152b0*/  LDL.LU.64 R22, [R1+0xb30] ;  /* 0x000b300001167983 */ /* 0x002ea80000300a00 */
[----:B------:R-:W2:Y:S04]  /*152c0*/  LDL.LU.64 R20, [R1+0xb28] ;  /* 0x000b280001147983 */ /* 0x000ea80000300a00 */
[----:B------:R1:W-:Y:S04]  /*152d0*/  STL.64 [R1+0xab0], R10 ;  /* 0x000ab00a01007387 */ /* 0x0003e80000100a00 */
[----:B-1----:R-:W2:Y:S04]  /*152e0*/  LDL.64 R10, [R1+0x68] ;  /* 0x00006800010a7983 */ /* 0x002ea80000100a00 */
[----:B------:R-:W-:Y:S04]  /*152f0*/  STL.64 [R1+0x4c0], R24 ;  /* 0x0004c01801007387 */ /* 0x000fe80000100a00 */
[----:B------:R-:W-:Y:S04]  /*15300*/  STL.64 [R1+0x4c8], R26 ;  /* 0x0004c81a01007387 */ /* 0x000fe80000100a00 */
[----:B--2---:R1:W-:Y:S02]  /*15310*/  STL.64 [R1+0xac8], R10 ;  /* 0x000ac80a01007387 */ /* 0x0043e40000100a00 */
[----:B-1----:R-:W-:-:S02]  /*15320*/  IMAD.MOV.U32 R10, RZ, RZ, R13 ;  /* 0x000000ffff0a7224 */ /* 0x002fc400078e000d */
[----:B------:R-:W-:-:S05]  /*15330*/  IMAD.MOV.U32 R11, RZ, RZ, R12 ;  /* 0x000000ffff0b7224 */ /* 0x000fca00078e000c */
[----:B------:R1:W-:Y:S04]  /*15340*/  STL.64 [R1+0xae0], R10 ;  /* 0x000ae00a01007387 */ /* 0x0003e80000100a00 */
[----:B-1----:R-:W2:Y:S01]  /*15350*/  LDL.64 R10, [R1+0x88] ;  /* 0x00008800010a7983 */ /* 0x002ea20000100a00 */
[C---:B------:R-:W-:Y:S03]  /*15360*/  HMMA.1688.F32.TF32 R20, R16.reuse, R14, R20 ;  /* 0x0000000e1014723c */ /* 0x040fe60000081014 */
[----:B--2---:R-:W-:Y:S04]  /*15370*/  STL.64 [R1+0xaf8], R10 ;  /* 0x000af80a01007387 */ /* 0x004fe80000100a00 */
[----:B------:R-:W3:Y:S11]  /*15380*/  LDL.LU R24, [R1+0xf0] ;  /* 0x0000f00001187983 */ /* 0x000ef60000300800 */
[----:B------:R-:W-:Y:S05]  /*15390*/  @!UPT UIADD3 URZ, URZ, URZ, URZ ;  /* 0x0000003f3f3ff290 */ /* 0x000fea000fffe03f */
[----:B------:R1:W-:Y:S04]  /*153a0*/  STL.64 [R1+0x530], R20 ;  /* 0x0005301401007387 */ /* 0x0003e80000100a00 */
[----:B------:R-:W-:Y:S04]  /*153b0*/  STL.64 [R1+0x538], R22 ;  /* 0x0005381601007387 */ /* 0x000fe80000100a00 */
[----:B------:R-:W3:Y:S04]  /*153c0*/  LDL.LU R25, [R1+0xf4] ;  /* 0x0000f40001197983 */ /* 0x000ee80000300800 */
[----:B------:R-:W3:Y:S04]  /*153d0*/  LDL.LU R26, [R1+0xf8] ;  /* 0x0000f800011a7983 */ /* 0x000ee80000300800 */
[----:B------:R-:W3:Y:S04]  /*153e0*/  LDL.LU R27, [R1+0xfc] ;  /* 0x0000fc00011b7983 */ /* 0x000ee80000300800 */
[----:B-1----:R-:W2:Y:S04]  /*153f0*/  LDL.LU R20, [R1+0xb0] ;  /* 0x0000b00001147983 */ /* 0x002ea80000300800 */
[----:B------:R-:W2:Y:S04]  /*15400*/  LDL.LU R21, [R1+0xb4] ;  /* 0x0000b40001157983 */ /* 0x000ea80000300800 */
[----:B------:R1:W-:Y:S04]  /*15410*/  STL.64 [R1+0xaa8], R14 ;  /* 0x000aa80e01007387 */ /* 0x0003e80000100a00 */
[----:B------:R-:W2:Y:S04]  /*15420*/  LDL.LU R12, [R1+0x130] ;  /* 0x00013000010c7983 */ /* 0x000ea80000300800 */
[----:B------:R-:W2:Y:S04]  /*15430*/  LDL.LU R13, [R1+0x134] ;  /* 0x00013400010d7983 */ /* 0x000ea80000300800 */
[----:B-1----:R-:W2:Y:S04]  /*15440*/  LDL.LU R14, [R1+0x138] ;  /* 0x00013800010e7983 */ /* 0x002ea80000300800 */
[----:B------:R-:W2:Y:S04]  /*15450*/  LDL.LU R15, [R1+0x13c] ;  /* 0x00013c00010f7983 */ /* 0x000ea80000300800 */
        /* <DEDUP_REMOVED lines=12> */
[----:B---3--:R-:W-:Y:S03]  /*15520*/  HMMA.1688.F32.TF32 R24, R16, R6, R24 ;  /* 0x000000061018723c */ /* 0x008fe60000081018 */
[----:B--2---:R-:W-:Y:S04]  /*15530*/  STL.64 [R1+0xaf0], R14 ;  /* 0x000af00e01007387 */ /* 0x004fe80000100a00 */
        /* <DEDUP_REMOVED lines=11> */
[----:B------:R-:W-:Y:S04]  /*155f0*/  STL.64 [R1+0x570], R24 ;  /* 0x0005701801007387 */ /* 0x000fe80000100a00 */
[----:B------:R1:W-:Y:S04]  /*15600*/  STL.64 [R1+0x578], R26 ;  /* 0x0005781a01007387 */ /* 0x0003e80000100a00 */
[----:B-1----:R-:W3:Y:S01]  /*15610*/  LDL.LU.64 R26, [R1+0xb20] ;  /* 0x000b2000011a7983 */ /* 0x002ee20000300a00 */
[----:B----4-:R-:W-:-:S02]  /*15620*/  IMAD.MOV.U32 R22, RZ, RZ, R4 ;  /* 0x000000ffff167224 */ /* 0x010fc400078e0004 */
[----:B------:R-:W-:Y:S02]  /*15630*/  IMAD.MOV.U32 R23, RZ, RZ, R3 ;  /* 0x000000ffff177224 */ /* 0x000fe400078e0003 */
[----:B------:R-:W-:-:S05]  /*15640*/  IMAD.MOV.U32 R10, RZ, RZ, R9 ;  /* 0x000000ffff0a7224 */ /* 0x000fca00078e0009 */
[----:B---3--:R-:W-:Y:S01]  /*15650*/  HMMA.1688.F32.TF32 R16, R16, R26, R20 ;  /* 0x0000001a1010723c */ /* 0x008fe20000081014 */
[----:B------:R-:W2:Y:S04]  /*15660*/  LDL.LU.64 R22, [R1+0xb18] ;  /* 0x000b180001167983 */ /* 0x000ea80000300a00 */
[----:B------:R-:W2:Y:S01]  /*15670*/  LDL.LU.64 R20, [R1+0xb10] ;  /* 0x000b100001147983 */ /* 0x000ea20000300a00 */
[----:B------:R-:W-:Y:S11]  /*15680*/  IMAD.MOV.U32 R11, RZ, RZ, R8 ;  /* 0x000000ffff0b7224 */ /* 0x000ff600078e0008 */
[----:B------:R-:W-:Y:S06]  /*15690*/  @!UPT UIADD3 URZ, URZ, URZ, URZ ;  /* 0x0000003f3f3ff290 */ /* 0x000fec000fffe03f */
[----:B------:R1:W-:Y:S04]  /*156a0*/  STL.64 [R1+0x5b0], R16 ;  /* 0x0005b01001007387 */ /* 0x0003e80000100a00 */
[----:B------:R3:W-:Y:S04]  /*156b0*/  STL.64 [R1+0x5b8], R18 ;  /* 0x0005b81201007387 */ /* 0x0007e80000100a00 */
[----:B-1----:R-:W4:Y:S04]  /*156c0*/  LDL.LU R16, [R1+0xe0] ;  /* 0x0000e00001107983 */ /* 0x002f280000300800 */
[----:B------:R-:W4:Y:S04]  /*156d0*/  LDL.LU R17, [R1+0xe4] ;  /* 0x0000e40001117983 */ /* 0x000f280000300800 */
[----:B---3--:R-:W4:Y:S04]  /*156e0*/  LDL.LU R18, [R1+0xe8] ;  /* 0x0000e80001127983 */ /* 0x008f280000300800 */
[----:B------:R-:W4:Y:S01]  /*156f0*/  LDL.LU R19, [R1+0xec] ;  /* 0x0000ec0001137983 */ /* 0x000f220000300800 */
[C---:B--2---:R-:W-:Y:S03]  /*15700*/  HMMA.1688.F32.TF32 R8, R20.reuse, R10, R12 ;  /* 0x0000000a1408723c */ /* 0x044fe6000008100c */
[----:B------:R-:W2:Y:S04]  /*15710*/  LDL.LU.64 R14, [R1+0xb08] ;  /* 0x000b0800010e7983 */ /* 0x000ea80000300a00 */
[----:B------:R-:W2:Y:S11]  /*15720*/  LDL.LU.64 R12, [R1+0xb00] ;  /* 0x000b0000010c7983 */ /* 0x000eb60000300a00 */
[----:B------:R-:W-:Y:S05]  /*15730*/  @!UPT UIADD3 URZ, URZ, URZ, URZ ;  /* 0x0000003f3f3ff290 */ /* 0x000fea000fffe03f */
[----:B------:R-:W-:Y:S04]  /*15740*/  STL.64 [R1+0x230], R8 ;  /* 0x0002300801007387 */ /* 0x000fe80000100a00 */
[----:B------:R1:W-:Y:S04]  /*15750*/  STL.64 [R1+0x238], R10 ;  /* 0x0002380a01007387 */ /* 0x0003e80000100a00 */
[----:B-1----:R-:W2:Y:S02]  /*15760*/  LDL.LU.64 R10, [R1+0xaf8] ;  /* 0x000af800010a7983 */ /* 0x002ea40000300a00 */
[C---:B--2---:R-:W-:Y:S01]  /*15770*/  HMMA.1688.F32.TF32 R12, R20.reuse, R10, R12 ;  /* 0x0000000a140c723c */ /* 0x044fe2000008100c */
[----:B------:R-:W-:Y:S11]  /*15780*/  IMAD.MOV.U32 R25, RZ, RZ, R11 ;  /* 0x000000ffff197224 */ /* 0x000ff600078e000b */
[----:B------:R-:W-:Y:S11]  /*15790*/  @!UPT UIADD3 URZ, URZ, URZ, URZ ;  /* 0x0000003f3f3ff290 */ /* 0x000ff6000fffe03f */
        /* <DEDUP_REMOVED lines=21> */
[----:B--2---:R-:W-:Y:S11]  /*158f0*/  HMMA.1688.F32.TF32 R12, R20, R10, R12 ;  /* 0x0000000a140c723c */ /* 0x004ff6000008100c */
[----:B------:R-:W-:Y:S11]  /*15900*/  @!UPT UIADD3 URZ, URZ, URZ, URZ ;  /* 0x0000003f3f3ff290 */ /* 0x000ff6000fffe03f */
[----:B------:R-:W-:Y:S01]  /*15910*/  @!UPT UIADD3 URZ, URZ, URZ, URZ ;  /* 0x0000003f3f3ff290 */ /* 0x000fe2000fffe03f */
[----:B------:R-:W-:Y:S04]  /*15920*/  STL.64 [R1+0x470], R12 ;  /* 0x0004700c01007387 */ /* 0x000fe80000100a00 */
[----:B------:R1:W-:Y:S04]  /*15930*/  STL.64 [R1+0x478], R14 ;  /* 0x0004780e01007387 */ /* 0x0003e80000100a00 */
[----:B-1----:R-:W4:Y:S01]  /*15940*/  LDL.LU.64 R14, [R1+0xaa8] ;  /* 0x000aa800010e7983 */ /* 0x002f220000300a00 */
[----:B------:R-:W-:-:S03]  /*15950*/  IMAD.MOV.U32 R29, RZ, RZ, R11 ;  /* 0x000000ffff1d7224 */ /* 0x000fc600078e000b */
[----:B------:R-:W2:Y:S04]  /*15960*/  LDL.LU.64 R10, [R1+0xaa0] ;  /* 0x000aa000010a7983 */ /* 0x000ea80000300a00 */
[----:B------:R-:W2:Y:S01]  /*15970*/  LDL.LU.64 R8, [R1+0xa98] ;  /* 0x000a980001087983 */ /* 0x000ea20000300a00 */
[C---:B----4-:R-:W-:Y:S01]  /*15980*/  HMMA.1688.F32.TF32 R16, R20.reuse, R14, R16 ;  /* 0x0000000e1410723c */ /* 0x050fe20000081010 */
[----:B------:R-:W-:Y:S02]  /*15990*/  IMAD.MOV.U32 R24, RZ, RZ, R14 ;  /* 0x000000ffff187224 */ /* 0x000fe400078e000e */
[----:B------:R-:W-:Y:S11]  /*159a0*/  IMAD.MOV.U32 R4, RZ, RZ, R15 ;  /* 0x000000ffff047224 */ /* 0x000ff600078e000f */
[----:B------:R-:W-:Y:S09]  /*159b0*/  @!UPT UIADD3 URZ, URZ, URZ, URZ ;  /* 0x0000003f3f3ff290 */ /* 0x000ff2000fffe03f */
[----:B------:R-:W-:Y:S04]  /*159c0*/  STL.64 [R1+0x4d0], R16 ;  /* 0x0004d01001007387 */ /* 0x000fe80000100a00 */
[----:B------:R-:W-:Y:S04]  /*159d0*/  STL.64 [R1+0x4d8], R18 ;  /* 0x0004d81201007387 */ /* 0x000fe80000100a00 */
[----:B------:R-:W3:Y:S04]  /*159e0*/  LDL.LU.64 R14, [R1+0xa90] ;  /* 0x000a9000010e7983 */ /* 0x000ee80000300a00 */
[----:B------:R-:W3:Y:S01]  /*159f0*/  LDL.LU.64 R12, [R1+0xa88] ;  /* 0x000a8800010c7983 */ /* 0x000ee20000300a00 */
[C---:B--2---:R-:W-:Y:S03]  /*15a00*/  HMMA.1688.F32.TF32 R8, R20.reuse, R6, R8 ;  /* 0x000000061408723c */ /* 0x044fe60000081008 */
[----:B------:R-:W-:Y:S04]  /*15a10*/  STL.64 [R1+0xa28], R6 ;  /* 0x000a280601007387 */ /* 0x000fe80000100a00 */
[----:B------:R-:W-:Y:S04]  /*15a20*/  STL [R1+0xa20], R5 ;  /* 0x000a200501007387 */ /* 0x000fe80000100800 */
[----:B------:R-:W-:Y:S04]  /*15a30*/  LDS R18, [R2+0xe500] ;  /* 0x00e5000002127984 */ /* 0x000fe80000000800 */
[----:B------:R-:W-:Y:S04]  /*15a40*/  LDS R19, [R0+0xe500] ;  /* 0x00e5000000137984 */ /* 0x000fe80000000800 */
[----:B------:R-:W-:Y:S04]  /*15a50*/  LDS R16, [R2+0xc500] ;  /* 0x00c5000002107984 */ /* 0x000fe80000000800 */
[----:B------:R-:W-:Y:S04]  /*15a60*/  STL.64 [R1+0x540], R8 ;  /* 0x0005400801007387 */ /* 0x000fe80000100a00 */
[----:B------:R-:W-:Y:S04]  /*15a70*/  STL.64 [R1+0x548], R10 ;  /* 0x0005480a01007387 */ /* 0x000fe80000100a00 */
[----:B------:R3:W-:Y:S04]  /*15a80*/  STL [R1+0xa4c], R4 ;  /* 0x000a4c0401007387 */ /* 0x0007e80000100800 */
[----:B------:R-:W-:Y:S04]  /*15a90*/  LDS R17, [R0+0xc500] ;  /* 0x00c5000000117984 */ /* 0x000fe80000000800 */
[----:B------:R-:W-:Y:S04]  /*15aa0*/  STL.64 [R1+0xa18], R26 ;  /* 0x000a181a01007387 */ /* 0x000fe80000100a00 */
[----:B------:R-:W-:Y:S04]  /*15ab0*/  STL [R1+0xa48], R24 ;  /* 0x000a481801007387 */ /* 0x000fe80000100800 */
[----:B------:R-:W-:Y:S04]  /*15ac0*/  LDS R8, [R2+0xc300] ;  /* 0x00c3000002087984 */ /* 0x000fe80000000800 */
[----:B------:R-:W-:Y:S04]  /*15ad0*/  LDS R10, [R2+0xe300] ;  /* 0x00e30000020a7984 */ /* 0x000fe80000000800 */
[----:B------:R-:W-:Y:S04]  /*15ae0*/  LDS R9, [R0+0xc300] ;  /* 0x00c3000000097984 */ /* 0x000fe80000000800 */
[----:B------:R-:W-:Y:S01]  /*15af0*/  LDS R11, [R0+0xe300] ;  /* 0x00e30000000b7984 */ /* 0x000fe20000000800 */
[----:B---3--:R-:W-:Y:S03]  /*15b00*/  HMMA.1688.F32.TF32 R4, R20, R26, R12 ;  /* 0x0000001a1404723c */ /* 0x008fe6000008100c */
        /* <DEDUP_REMOVED lines=8> */
[----:B------:R-:W-:Y:S04]  /*15b90*/  LDS R20, [R2+0xc600] ;  /* 0x00c6000002147984 */ /* 0x000fe80000000800 */
[----:B------:R-:W4:Y:S04]  /*15ba0*/  LDS R21, [R0+0xc600] ;  /* 0x00c6000000157984 */ /* 0x000f280000000800 */
[----:B-1----:R-:W-:Y:S04]  /*15bb0*/  STL.64 [R1+0xa10], R14 ;  /* 0x000a100e01007387 */ /* 0x002fe80000100a00 */
[----:B--2---:R-:W-:Y:S04]  /*15bc0*/  STL.64 [R1+0xa08], R12 ;  /* 0x000a080c01007387 */ /* 0x004fe80000100a00 */
[----:B------:R-:W-:Y:S04]  /*15bd0*/  STL.64 [R1+0x980], R18 ;  /* 0x0009801201007387 */ /* 0x000fe80000100a00 */
        /* <DEDUP_REMOVED lines=9> */
[----:B--2---:R1:W-:Y:S04]  /*15c70*/  STL.64 [R1+0xa58], R6 ;  /* 0x000a580601007387 */ /* 0x0043e80000100a00 */
[----:B------:R-:W-:Y:S04]  /*15c80*/  STL.64 [R1+0xa50], R4 ;  /* 0x000a500401007387 */ /* 0x000fe80000100a00 */
[----:B-1----:R-:W2:Y:S01]  /*15c90*/  LDL R6, [R1+0x88] ;  /* 0x0000880001067983 */ /* 0x002ea20000100800 */
[----:B------:R-:W-:-:S05]  /*15ca0*/  IMAD.MOV.U32 R7, RZ, RZ, R25 ;  /* 0x000000ffff077224 */ /* 0x000fca00078e0019 */
[----:B--2---:R1:W-:Y:S04]  /*15cb0*/  STL.64 [R1+0xa68], R6 ;  /* 0x000a680601007387 */ /* 0x0043e80000100a00 */
[----:B------:R-:W2:Y:S04]  /*15cc0*/  LDL.64 R26, [R1+0x78] ;  /* 0x00007800011a7983 */ /* 0x000ea80000100a00 */
[----:B-1----:R-:W3:Y:S04]  /*15cd0*/  LDL.64 R6, [R1+0x98] ;  /* 0x0000980001067983 */ /* 0x002ee80000100a00 */
[----:B--2---:R1:W-:Y:S04]  /*15ce0*/  STL.64 [R1+0xa60], R26 ;  /* 0x000a601a01007387 */ /* 0x0043e80000100a00 */
        /* <DEDUP_REMOVED lines=15> */
[----:B------:R-:W-:Y:S04]  /*15de0*/  STL.64 [R1+0x988], R16 ;  /* 0x0009881001007387 */ /* 0x000fe80000100a00 */
[----:B-1----:R-:W2:Y:S01]  /*15df0*/  LDL R18, [R1+0x58] ;  /* 0x0000580001127983 */ /* 0x002ea20000100800 */
[----:B------:R-:W-:-:S03]  /*15e00*/  IMAD.MOV.U32 R19, RZ, RZ, R29 ;  /* 0x000000ffff137224 */ /* 0x000fc600078e001d */
[----:B------:R-:W2:Y:S04]  /*15e10*/  LDL.LU R29, [R1+0xa84] ;  /* 0x000a8400011d7983 */ /* 0x000ea80000300800 */
[----:B---3--:R-:W-:Y:S04]  /*15e20*/  STL.64 [R1+0x8f0], R22 ;  /* 0x0008f01601007387 */ /* 0x008fe80000100a00 */
[----:B----4-:R1:W-:Y:S04]  /*15e30*/  STL.64 [R1+0x8e8], R20 ;  /* 0x0008e81401007387 */ /* 0x0103e80000100a00 */
[----:B-1----:R-:W3:Y:S04]  /*15e40*/  LDL.LU R20, [R1+0x180] ;  /* 0x0001800001147983 */ /* 0x002ee80000300800 */
[----:B------:R-:W3:Y:S04]  /*15e50*/  LDL.LU R21, [R1+0x184] ;  /* 0x0001840001157983 */ /* 0x000ee80000300800 */
[----:B------:R-:W4:Y:S04]  /*15e60*/  LDL.LU R22, [R1+0x188] ;  /* 0x0001880001167983 */ /* 0x000f280000300800 */
[----:B------:R-:W4:Y:S04]  /*15e70*/  LDL.LU R23, [R1+0x18c] ;  /* 0x00018c0001177983 */ /* 0x000f280000300800 */
[----:B----4-:R-:W-:Y:S04]  /*15e80*/  STL.64 [R1+0x9a0], R22 ;  /* 0x0009a01601007387 */ /* 0x010fe80000100a00 */
[----:B---3--:R1:W-:Y:S04]  /*15e90*/  STL.64 [R1+0x998], R20 ;  /* 0x0009981401007387 */ /* 0x0083e80000100a00 */
[----:B-1----:R-:W3:Y:S04]  /*15ea0*/  LDL.LU R20, [R1+0x200] ;  /* 0x0002000001147983 */ /* 0x002ee80000300800 */
[----:B------:R-:W3:Y:S04]  /*15eb0*/  LDL.LU R21, [R1+0x204] ;  /* 0x0002040001157983 */ /* 0x000ee80000300800 */
[----:B------:R-:W4:Y:S04]  /*15ec0*/  LDL.LU R22, [R1+0x208] ;  /* 0x0002080001167983 */ /* 0x000f280000300800 */
[----:B------:R-:W4:Y:S01]  /*15ed0*/  LDL.LU R23, [R1+0x20c] ;  /* 0x00020c0001177983 */ /* 0x000f220000300800 */
[----:B--2---:R-:W-:Y:S01]  /*15ee0*/  HMMA.1688.F32.TF32 R24, R8, R6, R24 ;  /* 0x000000060818723c */ /* 0x004fe20000081018 */
[----:B------:R-:W-:-:S02]  /*15ef0*/  IMAD.MOV.U32 R16, RZ, RZ, R6 ;  /* 0x000000ffff107224 */ /* 0x000fc400078e0006 */
[----:B----4-:R1:W-:Y:S04]  /*15f00*/  STL.64 [R1+0x9b0], R22 ;  /* 0x0009b01601007387 */ /* 0x0103e80000100a00 */
[----:B---3--:R-:W-:Y:S01]  /*15f10*/  STL.64 [R1+0x9a8], R20 ;  /* 0x0009a81401007387 */ /* 0x008fe20000100a00 */
[----:B-1----:R-:W-:-:S03]  /*15f20*/  IMAD.MOV.U32 R22, RZ, RZ, R28 ;  /* 0x000000ffff167224 */ /* 0x002fc600078e001c */
[----:B------:R-:W2:Y:S01]  /*15f30*/  LDL.LU R28, [R1+0xa80] ;  /* 0x000a8000011c7983 */ /* 0x000ea20000300800 */
[----:B------:R-:W-:-:S11]  /*15f40*/  IMAD.MOV.U32 R23, RZ, RZ, R3 ;  /* 0x000000ffff177224 */ /* 0x000fd600078e0003 */
[----:B------:R-:W-:Y:S01]  /*15f50*/  STL.64 [R1+0x130], R24 ;  /* 0x0001301801007387 */ /* 0x000fe20000100a00 */
[----:B------:R-:W-:-:S03]  /*15f60*/  IMAD.MOV.U32 R3, RZ, RZ, R7 ;  /* 0x000000ffff037224 */ /* 0x000fc600078e0007 */
[----:B------:R1:W-:Y:S04]  /*15f70*/  STL.64 [R1+0x138], R26 ;  /* 0x0001381a01007387 */ /* 0x0003e80000100a00 */
[----:B-1----:R-:W3:Y:S04]  /*15f80*/  LDL.LU.64 R26, [R1+0xa78] ;  /* 0x000a7800011a7983 */ /* 0x002ee80000300a00 */
[----:B------:R-:W3:Y:S04]  /*15f90*/  LDL.LU.64 R24, [R1+0xa70] ;  /* 0x000a700001187983 */ /* 0x000ee80000300a00 */
[----:B------:R-:W3:Y:S02]  /*15fa0*/  LDL.LU.64 R6, [R1+0xa68] ;  /* 0x000a680001067983 */ /* 0x000ee40000300a00 */
[C---:B---3--:R-:W-:Y:S02]  /*15fb0*/  HMMA.1688.F32.TF32 R4, R8.reuse, R6, R24 ;  /* 0x000000060804723c */ /* 0x048fe40000081018 */
[----:B------:R-:W3:Y:S11]  /*15fc0*/  LDL.LU.64 R26, [R1+0xa60] ;  /* 0x000a6000011a7983 */ /* 0x000ef60000300a00 */
[----:B------:R-:W-:Y:S10]  /*15fd0*/  @!UPT UIADD3 URZ, URZ, URZ, URZ ;  /* 0x0000003f3f3ff290 */ /* 0x000ff4000fffe03f */
[----:B------:R-:W-:Y:S04]  /*15fe0*/  STL.64 [R1+0x2a0], R4 ;  /* 0x0002a00401007387 */ /* 0x000fe80000100a00 */
[----:B------:R1:W-:Y:S04]  /*15ff0*/  STL.64 [R1+0x2a8], R6 ;  /* 0x0002a80601007387 */ /* 0x0003e80000100a00 */
[----:B-1----:R-:W3:Y:S04]  /*16000*/  LDL.LU.64 R6, [R1+0xa58] ;  /* 0x000a580001067983 */ /* 0x002ee80000300a00 */
[----:B------:R-:W3:Y:S01]  /*16010*/  LDL.LU.64 R4, [R1+0xa50] ;  /* 0x000a500001047983 */ /* 0x000ee20000300a00 */
[C---:B------:R-:W-:Y:S08]  /*16020*/  HMMA.1688.F32.TF32 R12, R8.reuse, R22, R12 ;  /* 0x00000016080c723c */ /* 0x040ff0000008100c */
[----:B---3--:R-:W-:Y:S11]  /*16030*/  HMMA.1688.F32.TF32 R4, R8, R26, R4 ;  /* 0x0000001a0804723c */ /* 0x008ff60000081004 */
[----:B------:R-:W-:Y:S11]  /*16040*/  @!UPT UIADD3 URZ, URZ, URZ, URZ ;  /* 0x0000003f3f3ff290 */ /* 0x000ff6000fffe03f */
[----:B------:R-:W-:Y:S01]  /*16050*/  @!UPT UIADD3 URZ, URZ, URZ, URZ ;  /* 0x0000003f3f3ff290 */ /* 0x000fe2000fffe03f */
[----:B------:R1:W-:Y:S04]  /*16060*/  STL.64 [R1+0x2b0], R4 ;  /* 0x0002b00401007387 */ /* 0x0003e80000100a00 */
[----:B------:R-:W-:Y:S04]  /*16070*/  STL.64 [R1+0x2b8], R6 ;  /* 0x0002b80601007387 */ /* 0x000fe80000100a00 */
[----:B-1----:R-:W3:Y:S04]  /*16080*/  LDL.LU R4, [R1+0xa4c] ;  /* 0x000a4c0001047983 */ /* 0x002ee80000300800 */
[----:B------:R-:W4:Y:S04]  /*16090*/  LDL.LU R24, [R1+0xa48] ;  /* 0x000a480001187983 */ /* 0x000f280000300800 */
[----:B------:R-:W-:Y:S04]  /*160a0*/  STL.64 [R1+0x9c0], R22 ;  /* 0x0009c01601007387 */ /* 0x000fe80000100a00 */
[----:B------:R1:W-:Y:S04]  /*160b0*/  STL.64 [R1+0x330], R12 ;  /* 0x0003300c01007387 */ /* 0x0003e80000100a00 */
[----:B------:R2:W-:Y:S04]  /*160c0*/  STL.64 [R1+0x338], R14 ;  /* 0x0003380e01007387 */ /* 0x0005e80000100a00 */
[----:B-1----:R-:W4:Y:S04]  /*160d0*/  LDL.LU R12, [R1+0x30] ;  /* 0x00003000010c7983 */ /* 0x002f280000300800 */
[----:B------:R-:W4:Y:S04]  /*160e0*/  LDL.LU R13, [R1+0x34] ;  /* 0x00003400010d7983 */ /* 0x000f280000300800 */
[----:B--2---:R-:W2:Y:S04]  /*160f0*/  LDL.LU R14, [R1+0x38] ;  /* 0x00003800010e7983 */ /* 0x004ea80000300800 */
[----:B------:R-:W2:Y:S01]  /*16100*/  LDL.LU R15, [R1+0x3c] ;  /* 0x00003c00010f7983 */ /* 0x000ea20000300800 */
[----:B------:R-:W-:-:S02]  /*16110*/  IMAD.MOV.U32 R6, RZ, RZ, R26 ;  /* 0x000000ffff067224 */ /* 0x000fc400078e001a */
[----:B------:R-:W-:Y:S02]  /*16120*/  IMAD.MOV.U32 R5, RZ, RZ, R27 ;  /* 0x000000ffff057224 */ /* 0x000fe400078e001b */
[----:B------:R-:W-:Y:S02]  /*16130*/  IMAD.MOV.U32 R22, RZ, RZ, R6 ;  /* 0x000000ffff167224 */ /* 0x000fe400078e0006 */
[----:B------:R-:W-:Y:S02]  /*16140*/  IMAD.MOV.U32 R23, RZ, RZ, R5 ;  /* 0x000000ffff177224 */ /* 0x000fe400078e0005 */
[----:B---3--:R-:W-:Y:S02]  /*16150*/  IMAD.MOV.U32 R7, RZ, RZ, R4 ;  /* 0x000000ffff077224 */ /* 0x008fe400078e0004 */
[----:B----4-:R-:W-:Y:S01]  /*16160*/  IMAD.MOV.U32 R6, RZ, RZ, R24 ;  /* 0x000000ffff067224 */ /* 0x010fe200078e0018 */
[----:B--2---:R-:W-:Y:S04]  /*16170*/  STL.64 [R1+0xa38], R14 ;  /* 0x000a380e01007387 */ /* 0x004fe80000100a00 */
[----:B------:R-:W-:Y:S04]  /*16180*/  STL.64 [R1+0xa30], R12 ;  /* 0x000a300c01007387 */ /* 0x000fe80000100a00 */
[----:B------:R1:W-:Y:S04]  /*16190*/  STL.64 [R1+0xa40], R6 ;  /* 0x000a400601007387 */ /* 0x0003e80000100a00 */
[----:B------:R-:W2:Y:S04]  /*161a0*/  LDL.LU R4, [R1+0x210] ;  /* 0x0002100001047983 */ /* 0x000ea80000300800 */
[----:B------:R-:W2:Y:S04]  /*161b0*/  LDL.LU R5, [R1+0x214] ;  /* 0x0002140001057983 */ /* 0x000ea80000300800 */
[----:B-1----:R-:W2:Y:S04]  /*161c0*/  LDL.LU R6, [R1+0x218] ;  /* 0x0002180001067983 */ /* 0x002ea80000300800 */
[----:B------:R-:W2:Y:S04]  /*161d0*/  LDL.LU R7, [R1+0x21c] ;  /* 0x00021c0001077983 */ /* 0x000ea80000300800 */
[----:B------:R-:W3:Y:S04]  /*161e0*/  LDL.LU R12, [R1+0x1b0] ;  /* 0x0001b000010c7983 */ /* 0x000ee80000300800 */
[----:B------:R-:W3:Y:S04]  /*161f0*/  LDL.LU R13, [R1+0x1b4] ;  /* 0x0001b400010d7983 */ /* 0x000ee80000300800 */
[----:B------:R-:W3:Y:S04]  /*16200*/  LDL.LU R14, [R1+0x1b8] ;  /* 0x0001b800010e7983 */ /* 0x000ee80000300800 */
[----:B------:R-:W3:Y:S04]  /*16210*/  LDL.LU R15, [R1+0x1bc] ;  /* 0x0001bc00010f7983 */ /* 0x000ee80000300800 */
[----:B------:R-:W4:Y:S04]  /*16220*/  LDL.LU R24, [R1+0x1a0] ;  /* 0x0001a00001187983 */ /* 0x000f280000300800 */
[----:B------:R-:W4:Y:S04]  /*16230*/  LDL.LU R25, [R1+0x1a4] ;  /* 0x0001a40001197983 */ /* 0x000f280000300800 */
[----:B------:R-:W4:Y:S04]  /*16240*/  LDL.LU R26, [R1+0x1a8] ;  /* 0x0001a800011a7983 */ /* 0x000f280000300800 */
[----:B------:R-:W4:Y:S04]  /*16250*/  LDL.LU R27, [R1+0x1ac] ;  /* 0x0001ac00011b7983 */ /* 0x000f280000300800 */
[----:B------:R1:W-:Y:S04]  /*16260*/  STL.64 [R1+0x9d8], R22 ;  /* 0x0009d81601007387 */ /* 0x0003e80000100a00 */
[----:B-1----:R-:W3:Y:S01]  /*16270*/  LDL.64 R22, [R1+0x88] ;  /* 0x0000880001167983 */ /* 0x002ee20000100a00 */
[----:B--2---:R-:W-:Y:S03]  /*16280*/  HMMA.1688.F32.TF32 R4, R8, R18, R4 ;  /* 0x000000120804723c */ /* 0x004fe60000081004 */
[----:B---3--:R1:W-:Y:S11]  /*16290*/  STL.64 [R1+0x9f0], R22 ;  /* 0x0009f01601007387 */ /* 0x0083f60000100a00 */
[----:B------:R-:W-:Y:S09]  /*162a0*/  @!UPT UIADD3 URZ, URZ, URZ, URZ ;  /* 0x0000003f3f3ff290 */ /* 0x000ff2000fffe03f */
[----:B------:R-:W-:Y:S04]  /*162b0*/  STL.64 [R1+0x3a0], R4 ;  /* 0x0003a00401007387 */ /* 0x000fe80000100a00 */
[----:B------:R2:W-:Y:S01]  /*162c0*/  STL.64 [R1+0x3a8], R6 ;  /* 0x0003a80601007387 */ /* 0x0005e20000100a00 */
[----:B-1----:R-:W-:-:S03]  /*162d0*/  IMAD.MOV.U32 R22, RZ, RZ, R16 ;  /* 0x000000ffff167224 */ /* 0x002fc600078e0010 */
[----:B--2---:R-:W2:Y:S04]  /*162e0*/  LDL.LU.64 R6, [R1+0xa40] ;  /* 0x000a400001067983 */ /* 0x004ea80000300a00 */
[----:B------:R1:W-:Y:S04]  /*162f0*/  STL.64 [R1+0x9b8], R18 ;  /* 0x0009b81201007387 */ /* 0x0003e80000100a00 */
[----:B------:R-:W3:Y:S04]  /*16300*/  LDL.LU R16, [R1+0x280] ;  /* 0x0002800001107983 */ /* 0x000ee80000300800 */
[----:B------:R-:W3:Y:S04]  /*16310*/  LDL.LU R17, [R1+0x284] ;  /* 0x0002840001117983 */ /* 0x000ee80000300800 */
[----:B-1----:R-:W2:Y:S04]  /*16320*/  LDL.LU R18, [R1+0x288] ;  /* 0x0002880001127983 */ /* 0x002ea80000300800 */
[----:B------:R-:W2:Y:S04]  /*16330*/  LDL.LU R19, [R1+0x28c] ;  /* 0x00028c0001137983 */ /* 0x000ea80000300800 */
[----:B--2---:R-:W-:Y:S04]  /*16340*/  STL.64 [R1+0x9d0], R18 ;  /* 0x0009d01201007387 */ /* 0x004fe80000100a00 */
[----:B---3--:R1:W-:Y:S04]  /*16350*/  STL.64 [R1+0x9c8], R16 ;  /* 0x0009c81001007387 */ /* 0x0083e80000100a00 */
[----:B-1----:R-:W2:Y:S04]  /*16360*/  LDL.LU R16, [R1+0x2f0] ;  /* 0x0002f00001107983 */ /* 0x002ea80000300800 */
[----:B------:R-:W2:Y:S04]  /*16370*/  LDL.LU R17, [R1+0x2f4] ;  /* 0x0002f40001117983 */ /* 0x000ea80000300800 */
[----:B------:R-:W3:Y:S04]  /*16380*/  LDL.LU R18, [R1+0x2f8] ;  /* 0x0002f80001127983 */ /* 0x000ee80000300800 */
[----:B------:R-:W3:Y:S01]  /*16390*/  LDL.LU R19, [R1+0x2fc] ;  /* 0x0002fc0001137983 */ /* 0x000ee20000300800 */
[C---:B------:R-:W-:Y:S03]  /*163a0*/  HMMA.1688.F32.TF32 R4, R8.reuse, R6, R12 ;  /* 0x000000060804723c */ /* 0x040fe6000008100c */
        /* <DEDUP_REMOVED lines=16> */
[----:B-1----:R-:W4:Y:S04]  /*164b0*/  LDL.LU.64 R6, [R1+0xa28] ;  /* 0x000a280001067983 */ /* 0x002f280000300a00 */
[----:B------:R-:W2:Y:S01]  /*164c0*/  LDL.LU R5, [R1+0xa20] ;  /* 0x000a200001057983 */ /* 0x000ea20000300800 */
[C---:B----4-:R-:W-:Y:S11]  /*164d0*/  HMMA.1688.F32.TF32 R24, R8.reuse, R6, R24 ;  /* 0x000000060818723c */ /* 0x050ff60000081018 */
[----:B------:R-:W-:Y:S11]  /*164e0*/  @!UPT UIADD3 URZ, URZ, URZ, URZ ;  /* 0x0000003f3f3ff290 */ /* 0x000ff6000fffe03f */
[----:B------:R-:W-:Y:S01]  /*164f0*/  @!UPT UIADD3 URZ, URZ, URZ, URZ ;  /* 0x0000003f3f3ff290 */ /* 0x000fe2000fffe03f */
[----:B------:R-:W-:Y:S04]  /*16500*/  STL.64 [R1+0x500], R24 ;  /* 0x0005001801007387 */ /* 0x000fe80000100a00 */
[----:B------:R1:W-:Y:S04]  /*16510*/  STL.64 [R1+0x508], R26 ;  /* 0x0005081a01007387 */ /* 0x0003e80000100a00 */
[----:B-1----:R-:W3:Y:S01]  /*16520*/  LDL.LU.64 R26, [R1+0xa18] ;  /* 0x000a1800011a7983 */ /* 0x002ee20000300a00 */
[----:B------:R-:W-:Y:S01]  /*16530*/  IMAD.MOV.U32 R23, RZ, RZ, R3 ;  /* 0x000000ffff177224 */ /* 0x000fe200078e0003 */
[----:B---3--:R-:W-:Y:S02]  /*16540*/  HMMA.1688.F32.TF32 R8, R8, R26, R12 ;  /* 0x0000001a0808723c */ /* 0x008fe4000008100c */
[----:B------:R-:W2:Y:S04]  /*16550*/  LDL.LU.64 R14, [R1+0xa10] ;  /* 0x000a1000010e7983 */ /* 0x000ea80000300a00 */
[----:B------:R-:W2:Y:S11]  /*16560*/  LDL.LU.64 R12, [R1+0xa08] ;  /* 0x000a0800010c7983 */ /* 0x000eb60000300a00 */
[----:B------:R-:W-:Y:S06]  /*16570*/  @!UPT UIADD3 URZ, URZ, URZ, URZ ;  /* 0x0000003f3f3ff290 */ /* 0x000fec000fffe03f */
[----:B------:R-:W-:Y:S04]  /*16580*/  STL.64 [R1+0x560], R8 ;  /* 0x0005600801007387 */ /* 0x000fe80000100a00 */
[----:B------:R1:W-:Y:S04]  /*16590*/  STL.64 [R1+0x568], R10 ;  /* 0x0005680a01007387 */ /* 0x0003e80000100a00 */
[----:B-1----:R-:W3:Y:S01]  /*165a0*/  LDL.LU.64 R10, [R1+0x48] ;  /* 0x00004800010a7983 */ /* 0x002ee20000300a00 */
[C---:B--2---:R-:W-:Y:S03]  /*165b0*/  HMMA.1688.F32.TF32 R20, R12.reuse, R22, R16 ;  /* 0x000000160c14723c */ /* 0x044fe60000081010 */
[----:B------:R-:W2:Y:S04]  /*165c0*/  LDL.LU.64 R18, [R1+0xa00] ;  /* 0x000a000001127983 */ /* 0x000ea80000300a00 */
[----:B------:R-:W2:Y:S11]  /*165d0*/  LDL.LU.64 R16, [R1+0x9f8] ;  /* 0x0009f80001107983 */ /* 0x000eb60000300a00 */
[----:B------:R-:W-:Y:S05]  /*165e0*/  @!UPT UIADD3 URZ, URZ, URZ, URZ ;  /* 0x0000003f3f3ff290 */ /* 0x000fea000fffe03f */
        /* <DEDUP_REMOVED lines=19> */
[C---:B--2---:R-:W-:Y:S02]  /*16720*/  HMMA.1688.F32.TF32 R20, R12.reuse, R22, R16 ;  /* 0x000000160c14723c */ /* 0x044fe40000081010 */
[----:B------:R-:W2:Y:S11]  /*16730*/  LDL.LU.64 R18, [R1+0x9b8] ;  /* 0x0009b80001127983 */ /* 0x000eb60000300a00 */
[----:B------:R-:W-:Y:S10]  /*16740*/  @!UPT UIADD3 URZ, URZ, URZ, URZ ;  /* 0x0000003f3f3ff290 */ /* 0x000ff4000fffe03f */
[----:B------:R-:W-:Y:S04]  /*16750*/  STL.64 [R1+0x290], R20 ;  /* 0x0002901401007387 */ /* 0x000fe80000100a00 */
[----:B------:R1:W-:Y:S04]  /*16760*/  STL.64 [R1+0x298], R22 ;  /* 0x0002981601007387 */ /* 0x0003e80000100a00 */
[----:B-1----:R-:W2:Y:S04]  /*16770*/  LDL.LU.64 R22, [R1+0x9b0] ;  /* 0x0009b00001167983 */ /* 0x002ea80000300a00 */
[----:B------:R-:W2:Y:S02]  /*16780*/  LDL.LU.64 R20, [R1+0x9a8] ;  /* 0x0009a80001147983 */ /* 0x000ea40000300a00 */
[C---:B--2---:R-:W-:Y:S02]  /*16790*/  HMMA.1688.F32.TF32 R16, R12.reuse, R18, R20 ;  /* 0x000000120c10723c */ /* 0x044fe40000081014 */
[----:B------:R-:W2:Y:S04]  /*167a0*/  LDL.LU.64 R22, [R1+0x9a0] ;  /* 0x0009a00001167983 */ /* 0x000ea80000300a00 */
[----:B------:R-:W2:Y:S11]  /*167b0*/  LDL.LU.64 R20, [R1+0x998] ;  /* 0x0009980001147983 */ /* 0x000eb60000300a00 */
[----:B------:R-:W-:Y:S06]  /*167c0*/  @!UPT UIADD3 URZ, URZ, URZ, URZ ;  /* 0x0000003f3f3ff290 */ /* 0x000fec000fffe03f */
[----:B------:R-:W-:Y:S04]  /*167d0*/  STL.64 [R1+0x300], R16 ;  /* 0x0003001001007387 */ /* 0x000fe80000100a00 */
[----:B------:R1:W-:Y:S04]  /*167e0*/  STL.64 [R1+0x308], R18 ;  /* 0x0003081201007387 */ /* 0x0003e80000100a00 */
[----:B-1----:R-:W3:Y:S04]  /*167f0*/  LDL.LU.64 R18, [R1+0x990] ;  /* 0x0009900001127983 */ /* 0x002ee80000300a00 */
[----:B------:R-:W3:Y:S01]  /*16800*/  LDL.LU.64 R16, [R1+0x988] ;  /* 0x0009880001107983 */ /* 0x000ee20000300a00 */
[C---:B--2---:R-:W-:Y:S08]  /*16810*/  HMMA.1688.F32.TF32 R20, R12.reuse, R6, R20 ;  /* 0x000000060c14723c */ /* 0x044ff00000081014 */
[----:B---3--:R-:W-:Y:S11]  /*16820*/  HMMA.1688.F32.TF32 R16, R12, R10, R16 ;  /* 0x0000000a0c10723c */ /* 0x008ff60000081010 */
[----:B------:R-:W-:Y:S11]  /*16830*/  @!UPT UIADD3 URZ, URZ, URZ, URZ ;  /* 0x0000003f3f3ff290 */ /* 0x000ff6000fffe03f */
[----:B------:R-:W-:Y:S01]  /*16840*/  @!UPT UIADD3 URZ, URZ, URZ, URZ ;  /* 0x0000003f3f3ff290 */ /* 0x000fe2000fffe03f */
[----:B------:R-:W-:Y:S04]  /*16850*/  STL.64 [R1+0x390], R16 ;  /* 0x0003901001007387 */ /* 0x000fe80000100a00 */
[----:B------:R1:W-:Y:S04]  /*16860*/  STL.64 [R1+0x398], R18 ;  /* 0x0003981201007387 */ /* 0x0003e80000100a00 */
[----:B-1----:R-:W2:Y:S04]  /*16870*/  LDL.LU.64 R18, [R1+0x980] ;  /* 0x0009800001127983 */ /* 0x002ea80000300a00 */
[----:B------:R-:W2:Y:S04]  /*16880*/  LDL.LU.64 R16, [R1+0x978] ;  /* 0x0009780001107983 */ /* 0x000ea80000300a00 */
[----:B------:R1:W-:Y:S04]  /*16890*/  STL.64 [R1+0x970], R10 ;  /* 0x0009700a01007387 */ /* 0x0003e80000100a00 */
[----:B------:R-:W3:Y:S04]  /*168a0*/  LDL.LU R8, [R1+0x20] ;  /* 0x0000200001087983 */ /* 0x000ee80000300800 */
[----:B------:R-:W3:Y:S04]  /*168b0*/  LDL.LU R9, [R1+0x24] ;  /* 0x0000240001097983 */ /* 0x000ee80000300800 */
[----:B-1----:R-:W3:Y:S04]  /*168c0*/  LDL.LU R10, [R1+0x28] ;  /* 0x00002800010a7983 */ /* 0x002ee80000300800 */
[----:B------:R1:W-:Y:S04]  /*168d0*/  STL.64 [R1+0x490], R20 ;  /* 0x0004901401007387 */ /* 0x0003e80000100a00 */
[----:B------:R4:W-:Y:S04]  /*168e0*/  STL.64 [R1+0x498], R22 ;  /* 0x0004981601007387 */ /* 0x0009e80000100a00 */
[----:B-1----:R-:W2:Y:S04]  /*168f0*/  LDL.LU R20, [R1+0x270] ;  /* 0x0002700001147983 */ /* 0x002ea80000300800 */
[----:B------:R-:W2:Y:S04]  /*16900*/  LDL.LU R21, [R1+0x274] ;  /* 0x0002740001157983 */ /* 0x000ea80000300800 */
[----:B----4-:R-:W4:Y:S04]  /*16910*/  LDL.LU R22, [R1+0x278] ;  /* 0x0002780001167983 */ /* 0x010f280000300800 */
[----:B------:R-:W4:Y:S04]  /*16920*/  LDL.LU R23, [R1+0x27c] ;  /* 0x00027c0001177983 */ /* 0x000f280000300800 */
[----:B----4-:R1:W-:Y:S04]  /*16930*/  STL.64 [R1+0x940], R22 ;  /* 0x0009401601007387 */ /* 0x0103e80000100a00 */
[----:B--2---:R-:W-:Y:S04]  /*16940*/  STL.64 [R1+0x938], R20 ;  /* 0x0009381401007387 */ /* 0x004fe80000100a00 */
[----:B-1----:R-:W2:Y:S01]  /*16950*/  LDL.64 R22, [R1+0x78] ;  /* 0x0000780001167983 */ /* 0x002ea20000100a00 */
[----:B------:R-:W-:-:S03]  /*16960*/  IMAD.MOV.U32 R11, RZ, RZ, R5 ;  /* 0x000000ffff0b7224 */ /* 0x000fc600078e0005 */
[----:B--2---:R1:W-:Y:S02]  /*16970*/  STL.64 [R1+0x950], R22 ;  /* 0x0009501601007387 */ /* 0x0043e40000100a00 */
[----:B-1----:R-:W-:Y:S02]  /*16980*/  IMAD.MOV.U32 R22, RZ, RZ, R4 ;  /* 0x000000ffff167224 */ /* 0x002fe400078e0004 */
[----:B------:R-:W-:-:S05]  /*16990*/  IMAD.MOV.U32 R23, RZ, RZ, R3 ;  /* 0x000000ffff177224 */ /* 0x000fca00078e0003 */
[----:B------:R-:W-:Y:S04]  /*169a0*/  STL.64 [R1+0x968], R22 ;  /* 0x0009681601007387 */ /* 0x000fe80000100a00 */
[----:B------:R3:W-:Y:S04]  /*169b0*/  STL.64 [R1+0x918], R6 ;  /* 0x0009180601007387 */ /* 0x0007e80000100a00 */
[----:B------:R-:W2:Y:S01]  /*169c0*/  LDL.LU R24, [R1+0x66c] ;  /* 0x00066c0001187983 */ /* 0x000ea20000300800 */
[----:B---3--:R-:W-:Y:S03]  /*169d0*/  HMMA.1688.F32.TF32 R4, R12, R26, R8 ;  /* 0x0000001a0c04723c */ /* 0x008fe60000081008 */
[----:B------:R-:W3:Y:S11]  /*169e0*/  LDL.LU R8, [R1+0x3f0] ;  /* 0x0003f00001087983 */ /* 0x000ef60000300800 */
[----:B------:R-:W-:Y:S09]  /*169f0*/  @!UPT UIADD3 URZ, URZ, URZ, URZ ;  /* 0x0000003f3f3ff290 */ /* 0x000ff2000fffe03f */
[----:B------:R-:W-:Y:S04]  /*16a00*/  STL.64 [R1+0x510], R4 ;  /* 0x0005100401007387 */ /* 0x000fe80000100a00 */
[----:B------:R-:W-:Y:S04]  /*16a10*/  STL.64 [R1+0x518], R6 ;  /* 0x0005180601007387 */ /* 0x000fe80000100a00 */
[----:B------:R-:W3:Y:S04]  /*16a20*/  LDL.LU R9, [R1+0x3f4] ;  /* 0x0003f40001097983 */ /* 0x000ee80000300800 */
[----:B------:R-:W3:Y:S04]  /*16a30*/  LDL.LU R10, [R1+0x3f8] ;  /* 0x0003f800010a7983 */ /* 0x000ee80000300800 */
[----:B------:R-:W3:Y:S04]  /*16a40*/  LDL.LU R11, [R1+0x3fc] ;  /* 0x0003fc00010b7983 */ /* 0x000ee80000300800 */
[----:B------:R-:W3:Y:S04]  /*16a50*/  LDL.64 R22, [R1+0x98] ;  /* 0x0000980001167983 */ /* 0x000ee80000100a00 */
[----:B------:R-:W-:Y:S04]  /*16a60*/  STL.64 [R1+0x900], R26 ;  /* 0x0009001a01007387 */ /* 0x000fe80000100a00 */
[----:B--2---:R1:W-:Y:S04]  /*16a70*/  STL [R1+0x8f8], R24 ;  /* 0x0008f81801007387 */ /* 0x0043e80000100800 */
[----:B-1----:R-:W2:Y:S01]  /*16a80*/  LDL.LU R24, [R1+0x1f0] ;  /* 0x0001f00001187983 */ /* 0x002ea20000300800 */
[----:B------:R-:W2:Y:S02]  /*16a90*/  LDL.LU R25, [R1+0x1f4] ;  /* 0x0001f40001197983 */ /* 0x000ea40000300800 */
[----:B------:R-:W4:Y:S02]  /*16aa0*/  LDL.LU R26, [R1+0x1f8] ;  /* 0x0001f800011a7983 */ /* 0x000f240000300800 */
[----:B------:R-:W4:Y:S02]  /*16ab0*/  LDL.LU R27, [R1+0x1fc] ;  /* 0x0001fc00011b7983 */ /* 0x000f240000300800 */
[----:B----4-:R1:W-:Y:S01]  /*16ac0*/  STL.64 [R1+0x930], R26 ;  /* 0x0009301a01007387 */ /* 0x0103e20000100a00 */
[----:B--2---:R2:W-:Y:S03]  /*16ad0*/  STL.64 [R1+0x928], R24 ;  /* 0x0009281801007387 */ /* 0x0045e60000100a00 */
[----:B-1----:R-:W4:Y:S04]  /*16ae0*/  LDL.64 R26, [R1+0x68] ;  /* 0x00006800011a7983 */ /* 0x002f280000100a00 */
[----:B----4-:R1:W-:Y:S01]  /*16af0*/  STL.64 [R1+0x948], R26 ;  /* 0x0009481a01007387 */ /* 0x0103e20000100a00 */
[----:B--2---:R-:W2:Y:S02]  /*16b00*/  LDL.LU R24, [R1+0x2e0] ;  /* 0x0002e00001187983 */ /* 0x004ea40000300800 */
[----:B------:R-:W2:Y:S01]  /*16b10*/  LDL.LU R25, [R1+0x2e4] ;  /* 0x0002e40001197983 */ /* 0x000ea20000300800 */
[----:B-1----:R-:W4:Y:S01]  /*16b20*/  LDL.LU R26, [R1+0x2e8] ;  /* 0x0002e800011a7983 */ /* 0x002f220000300800 */
[----:B------:R-:W4:Y:S01]  /*16b30*/  LDL.LU R27, [R1+0x2ec] ;  /* 0x0002ec00011b7983 */ /* 0x000f220000300800 */
[C---:B---3--:R-:W-:Y:S02]  /*16b40*/  HMMA.1688.F32.TF32 R8, R16.reuse, R22, R8 ;  /* 0x000000161008723c */ /* 0x048fe40000081008 */
[----:B----4-:R-:W-:Y:S01]  /*16b50*/  STL.64 [R1+0x960], R26 ;  /* 0x0009601a01007387 */ /* 0x010fe20000100a00 */
[----:B--2---:R1:W-:Y:S03]  /*16b60*/  STL.64 [R1+0x958], R24 ;  /* 0x0009581801007387 */ /* 0x0043e60000100a00 */
[----:B-1----:R-:W2:Y:S01]  /*16b70*/  LDL.LU R24, [R1+0x380] ;  /* 0x0003800001187983 */ /* 0x002ea20000300800 */
[----:B------:R-:W2:Y:S02]  /*16b80*/  LDL.LU R25, [R1+0x384] ;  /* 0x0003840001197983 */ /* 0x000ea40000300800 */
[----:B------:R-:W2:Y:S02]  /*16b90*/  LDL.LU R26, [R1+0x388] ;  /* 0x00038800011a7983 */ /* 0x000ea40000300800 */
[----:B------:R-:W2:Y:S01]  /*16ba0*/  LDL.LU R27, [R1+0x38c] ;  /* 0x00038c00011b7983 */ /* 0x000ea20000300800 */
[----:B------:R-:W3:Y:S01]  /*16bb0*/  LDL.LU R12, [R1+0x1d0] ;  /* 0x0001d000010c7983 */ /* 0x000ee20000300800 */
[----:B------:R-:W3:Y:S02]  /*16bc0*/  LDL.LU R13, [R1+0x1d4] ;  /* 0x0001d400010d7983 */ /* 0x000ee40000300800 */
[----:B------:R-:W4:Y:S02]  /*16bd0*/  LDL.LU R14, [R1+0x1d8] ;  /* 0x0001d800010e7983 */ /* 0x000f240000300800 */
[----:B------:R-:W4:Y:S01]  /*16be0*/  LDL.LU R15, [R1+0x1dc] ;  /* 0x0001dc00010f7983 */ /* 0x000f220000300800 */
[----:B------:R-:W2:Y:S01]  /*16bf0*/  LDL.LU R4, [R1+0x170] ;  /* 0x0001700001047983 */ /* 0x000ea20000300800 */
[----:B------:R-:W2:Y:S02]  /*16c00*/  LDL.LU R5, [R1+0x174] ;  /* 0x0001740001057983 */ /* 0x000ea40000300800 */
[----:B------:R-:W2:Y:S02]  /*16c10*/  LDL.LU R6, [R1+0x178] ;  /* 0x0001780001067983 */ /* 0x000ea40000300800 */
[----:B------:R-:W2:Y:S02]  /*16c20*/  LDL.LU R7, [R1+0x17c] ;  /* 0x00017c0001077983 */ /* 0x000ea40000300800 */
[----:B------:R-:W-:Y:S01]  /*16c30*/  IMAD.MOV.U32 R3, RZ, RZ, R23 ;  /* 0x000000ffff037224 */ /* 0x000fe200078e0017 */
[----:B----4-:R1:W-:Y:S01]  /*16c40*/  STL.64 [R1+0x880], R14 ;  /* 0x0008800e01007387 */ /* 0x0103e20000100a00 */
[----:B---3--:R-:W-:Y:S03]  /*16c50*/  STL.64 [R1+0x878], R12 ;  /* 0x0008780c01007387 */ /* 0x008fe60000100a00 */
[----:B-1----:R-:W3:Y:S01]  /*16c60*/  LDL.LU.64 R14, [R1+0x58] ;  /* 0x00005800010e7983 */ /* 0x002ee20000300a00 */
[----:B------:R1:W-:Y:S02]  /*16c70*/  STL.64 [R1+0xb0], R8 ;  /* 0x0000b00801007387 */ /* 0x0003e40000100a00 */
[----:B------:R4:W-:Y:S02]  /*16c80*/  STL.64 [R1+0xb8], R10 ;  /* 0x0000b80a01007387 */ /* 0x0009e40000100a00 */
[----:B-1----:R-:W-:Y:S01]  /*16c90*/  IMAD.MOV.U32 R8, RZ, RZ, R22 ;  /* 0x000000ffff087224 */ /* 0x002fe200078e0016 */
[----:B----4-:R-:W4:Y:S01]  /*16ca0*/  LDL.LU.64 R10, [R1+0x970] ;  /* 0x00097000010a7983 */ /* 0x010f220000300a00 */
[----:B------:R-:W2:Y:S02]  /*16cb0*/  LDL.LU.64 R22, [R1+0x968] ;  /* 0x0009680001167983 */ /* 0x000ea40000300a00 */
[C---:B--2---:R-:W-:Y:S01]  /*16cc0*/  HMMA.1688.F32.TF32 R20, R16.reuse, R22, R24 ;  /* 0x000000161014723c */ /* 0x044fe20000081018 */
[----:B------:R-:W2:Y:S01]  /*16cd0*/  LDL.LU.64 R26, [R1+0x960] ;  /* 0x00096000011a7983 */ /* 0x000ea20000300a00 */
[----:B------:R-:W2:Y:S11]  /*16ce0*/  LDL.LU.64 R24, [R1+0x958] ;  /* 0x0009580001187983 */ /* 0x000eb60000300a00 */
[----:B------:R-:W-:Y:S10]  /*16cf0*/  @!UPT UIADD3 URZ, URZ, URZ, URZ ;  /* 0x0000003f3f3ff290 */ /* 0x000ff4000fffe03f */
[----:B------:R-:W-:Y:S01]  /*16d00*/  STL.64 [R1+0x100], R20 ;  /* 0x0001001401007387 */ /* 0x000fe20000100a00 */
[----:B------:R1:W-:Y:S03]  /*16d10*/  STL.64 [R1+0x108], R22 ;  /* 0x0001081601007387 */ /* 0x0003e60000100a00 */
[----:B-1----:R-:W2:Y:S02]  /*16d20*/  LDL.LU.64 R22, [R1+0x950] ;  /* 0x0009500001167983 */ /* 0x002ea40000300a00 */
[C---:B--2---:R-:W-:Y:S01]  /*16d30*/  HMMA.1688.F32.TF32 R24, R16.reuse, R22, R24 ;  /* 0x000000161018723c */ /* 0x044fe20000081018 */
[----:B------:R-:W-:Y:S02]  /*16d40*/  IMAD.MOV.U32 R12, RZ, RZ, R22 ;  /* 0x000000ffff0c7224 */ /* 0x000fe400078e0016 */
[----:B------:R-:W-:Y:S11]  /*16d50*/  IMAD.MOV.U32 R9, RZ, RZ, R23 ;  /* 0x000000ffff097224 */ /* 0x000ff600078e0017 */
[----:B------:R-:W-:Y:S09]  /*16d60*/  @!UPT UIADD3 URZ, URZ, URZ, URZ ;  /* 0x0000003f3f3ff290 */ /* 0x000ff2000fffe03f */
[----:B------:R-:W-:Y:S01]  /*16d70*/  STL.64 [R1+0x110], R24 ;  /* 0x0001101801007387 */ /* 0x000fe20000100a00 */
[----:B------:R1:W-:Y:S03]  /*16d80*/  STL.64 [R1+0x118], R26 ;  /* 0x0001181a01007387 */ /* 0x0003e60000100a00 */
[----:B-1----:R-:W2:Y:S01]  /*16d90*/  LDL.LU.64 R26, [R1+0x948] ;  /* 0x00094800011a7983 */ /* 0x002ea20000300a00 */
[----:B------:R-:W2:Y:S02]  /*16da0*/  LDL.LU.64 R22, [R1+0x940] ;  /* 0x0009400001167983 */ /* 0x000ea40000300a00 */
[----:B------:R-:W2:Y:S02]  /*16db0*/  LDL.LU.64 R20, [R1+0x938] ;  /* 0x0009380001147983 */ /* 0x000ea40000300a00 */
[C---:B--2---:R-:W-:Y:S01]  /*16dc0*/  HMMA.1688.F32.TF32 R20, R16.reuse, R26, R20 ;  /* 0x0000001a1014723c */ /* 0x044fe20000081014 */
[----:B------:R-:W-:Y:S11]  /*16dd0*/  IMAD.MOV.U32 R13, RZ, RZ, R27 ;  /* 0x000000ffff0d7224 */ /* 0x000ff600078e001b */
[----:B------:R-:W-:Y:S11]  /*16de0*/  @!UPT UIADD3 URZ, URZ, URZ, URZ ;  /* 0x0000003f3f3ff290 */ /* 0x000ff6000fffe03f */
[----:B------:R1:W-:Y:S01]  /*16df0*/  STL.64 [R1+0x180], R20 ;  /* 0x0001801401007387 */ /* 0x0003e20000100a00 */
[----:B------:R-:W-:Y:S02]  /*16e00*/  STL.64 [R1+0x188], R22 ;  /* 0x0001881601007387 */ /* 0x000fe40000100a00 */
[----:B-1----:R-:W-:Y:S02]  /*16e10*/  IMAD.MOV.U32 R20, RZ, RZ, R26 ;  /* 0x000000ffff147224 */ /* 0x002fe400078e001a */
[----:B------:R-:W2:Y:S01]  /*16e20*/  LDL.LU.64 R26, [R1+0x930] ;  /* 0x00093000011a7983 */ /* 0x000ea20000300a00 */
[----:B------:R-:W2:Y:S02]  /*16e30*/  LDL.LU.64 R24, [R1+0x928] ;  /* 0x0009280001187983 */ /* 0x000ea40000300a00 */
[----:B---3--:R1:W-:Y:S02]  /*16e40*/  STL.64 [R1+0x890], R14 ;  /* 0x0008900e01007387 */ /* 0x0083e40000100a00 */
[----:B------:R-:W-:Y:S01]  /*16e50*/  IMAD.MOV.U32 R21, RZ, RZ, R28 ;  /* 0x000000ffff157224 */ /* 0x000fe200078e001c */
[----:B--2---:R-:W-:Y:S07]  /*16e60*/  HMMA.1688.F32.TF32 R24, R16, R14, R24 ;  /* 0x0000000e1018723c */ /* 0x004fee0000081018 */
[----:B-1----:R-:W-:-:S02]  /*16e70*/  IMAD.MOV.U32 R14, RZ, RZ, R20 ;  /* 0x000000ffff0e7224 */ /* 0x002fc400078e0014 */
[----:B------:R-:W-:Y:S11]  /*16e80*/  IMAD.MOV.U32 R15, RZ, RZ, R13 ;  /* 0x000000ffff0f7224 */ /* 0x000ff600078e000d */
[----:B------:R-:W-:Y:S03]  /*16e90*/  @!UPT UIADD3 URZ, URZ, URZ, URZ ;  /* 0x0000003f3f3ff290 */ /* 0x000fe6000fffe03f */
[----:B------:R1:W-:Y:S01]  /*16ea0*/  STL.64 [R1+0x280], R24 ;  /* 0x0002801801007387 */ /* 0x0003e20000100a00 */
[----:B------:R-:W-:Y:S02]  /*16eb0*/  STL.64 [R1+0x288], R26 ;  /* 0x0002881a01007387 */ /* 0x000fe40000100a00 */
[----:B------:R2:W-:Y:S02]  /*16ec0*/  STL.64 [R1+0x8a8], R14 ;  /* 0x0008a80e01007387 */ /* 0x0005e40000100a00 */
[----:B------:R-:W3:Y:S01]  /*16ed0*/  LDL.LU R20, [R1+0x10] ;  /* 0x0000100001147983 */ /* 0x000ee20000300800 */
[----:B------:R-:W3:Y:S01]  /*16ee0*/  LDL.LU R28, [R1+0x924] ;  /* 0x00092400011c7983 */ /* 0x000ee20000300800 */
[----:B------:R-:W3:Y:S02]  /*16ef0*/  LDL.LU R22, [R1+0x18] ;  /* 0x0000180001167983 */ /* 0x000ee40000300800 */
[----:B------:R-:W3:Y:S01]  /*16f00*/  LDL.LU R23, [R1+0x1c] ;  /* 0x00001c0001177983 */ /* 0x000ee20000300800 */
[----:B-1----:R-:W3:Y:S01]  /*16f10*/  LDL.LU R24, [R1+0x160] ;  /* 0x0001600001187983 */ /* 0x002ee20000300800 */
[----:B------:R-:W3:Y:S02]  /*16f20*/  LDL.LU R25, [R1+0x164] ;  /* 0x0001640001197983 */ /* 0x000ee40000300800 */
[----:B--2---:R-:W-:-:S02]  /*16f30*/  IMAD.MOV.U32 R14, RZ, RZ, R12 ;  /* 0x000000ffff0e7224 */ /* 0x004fc400078e000c */
[----:B------:R-:W-:Y:S01]  /*16f40*/  IMAD.MOV.U32 R15, RZ, RZ, R9 ;  /* 0x000000ffff0f7224 */ /* 0x000fe200078e0009 */
[----:B------:R-:W2:Y:S01]  /*16f50*/  LDL.LU R26, [R1+0x168] ;  /* 0x00016800011a7983 */ /* 0x000ea20000300800 */
[----:B----4-:R-:W-:Y:S01]  /*16f60*/  HMMA.1688.F32.TF32 R4, R16, R10, R4 ;  /* 0x0000000a1004723c */ /* 0x010fe20000081004 */
[----:B---3--:R-:W-:Y:S02]  /*16f70*/  IMAD.MOV.U32 R27, RZ, RZ, R28 ;  /* 0x000000ffff1b7224 */ /* 0x008fe400078e001c */
[----:B------:R-:W3:Y:S01]  /*16f80*/  LDL.LU R28, [R1+0x920] ;  /* 0x00092000011c7983 */ /* 0x000ee20000300800 */
[----:B------:R1:W-:Y:S02]  /*16f90*/  STL.64 [R1+0x8c0], R14 ;  /* 0x0008c00e01007387 */ /* 0x0003e40000100a00 */
[----:B------:R-:W4:Y:S02]  /*16fa0*/  LDL.LU R12, [R1+0x370] ;  /* 0x00037000010c7983 */ /* 0x000f240000300800 */
[----:B------:R-:W4:Y:S01]  /*16fb0*/  LDL.LU R13, [R1+0x374] ;  /* 0x00037400010d7983 */ /* 0x000f220000300800 */
[----:B-1----:R-:W2:Y:S01]  /*16fc0*/  LDL.LU R14, [R1+0x378] ;  /* 0x00037800010e7983 */ /* 0x002ea20000300800 */
[----:B------:R-:W2:Y:S03]  /*16fd0*/  LDL.LU R15, [R1+0x37c] ;  /* 0x00037c00010f7983 */ /* 0x000ea60000300800 */
[----:B--2---:R1:W-:Y:S01]  /*16fe0*/  STL.64 [R1+0x8d0], R14 ;  /* 0x0008d00e01007387 */ /* 0x0043e20000100a00 */
[----:B----4-:R-:W-:Y:S09]  /*16ff0*/  STL.64 [R1+0x8c8], R12 ;  /* 0x0008c80c01007387 */ /* 0x010ff20000100a00 */
[----:B------:R-:W-:Y:S02]  /*17000*/  STL.64 [R1+0x380], R4 ;  /* 0x0003800401007387 */ /* 0x000fe40000100a00 */
[----:B------:R2:W-:Y:S02]  /*17010*/  STL.64 [R1+0x388], R6 ;  /* 0x0003880601007387 */ /* 0x0005e40000100a00 */
[----:B-1----:R-:W-:-:S02]  /*17020*/  IMAD.MOV.U32 R14, RZ, RZ, R8 ;  /* 0x000000ffff0e7224 */ /* 0x002fc400078e0008 */
[----:B---3--:R-:W-:Y:S01]  /*17030*/  IMAD.MOV.U32 R8, RZ, RZ, R28 ;  /* 0x000000ffff087224 */ /* 0x008fe200078e001c */
[----:B--2---:R-:W2:Y:S01]  /*17040*/  LDL.LU.64 R6, [R1+0x918] ;  /* 0x0009180001067983 */ /* 0x004ea20000300a00 */
[----:B------:R1:W-:Y:S02]  /*17050*/  STL.64 [R1+0x888], R10 ;  /* 0x0008880a01007387 */ /* 0x0003e40000100a00 */
[----:B------:R-:W3:Y:S02]  /*17060*/  LDL.LU R28, [R1+0x914] ;  /* 0x00091400011c7983 */ /* 0x000ee40000300800 */
[----:B------:R-:W4:Y:S01]  /*17070*/  LDL.LU R9, [R1+0x1e4] ;  /* 0x0001e40001097983 */ /* 0x000f220000300800 */
[----:B-1----:R-:W2:Y:S01]  /*17080*/  LDL.LU R10, [R1+0x1e8] ;  /* 0x0001e800010a7983 */ /* 0x002ea20000300800 */
[----:B------:R-:W2:Y:S03]  /*17090*/  LDL.LU R11, [R1+0x1ec] ;  /* 0x0001ec00010b7983 */ /* 0x000ea60000300800 */
[----:B--2---:R-:W-:Y:S01]  /*170a0*/  STL.64 [R1+0x8a0], R10 ;  /* 0x0008a00a01007387 */ /* 0x004fe20000100a00 */
[----:B----4-:R1:W-:Y:S03]  /*170b0*/  STL.64 [R1+0x898], R8 ;  /* 0x0008980801007387 */ /* 0x0103e60000100a00 */
[----:B-1----:R-:W2:Y:S01]  /*170c0*/  LDL.LU R8, [R1+0x260] ;  /* 0x0002600001087983 */ /* 0x002ea20000300800 */
[----:B---3--:R-:W-:-:S02]  /*170d0*/  IMAD.MOV.U32 R9, RZ, RZ, R28 ;  /* 0x000000ffff097224 */ /* 0x008fc400078e001c */
[----:B------:R-:W3:Y:S02]  /*170e0*/  LDL.LU R28, [R1+0x910] ;  /* 0x00091000011c7983 */ /* 0x000ee40000300800 */
[----:B------:R-:W4:Y:S01]  /*170f0*/  LDL.LU R10, [R1+0x268] ;  /* 0x00026800010a7983 */ /* 0x000f220000300800 */
[----:B------:R-:W4:Y:S01]  /*17100*/  LDL.LU R11, [R1+0x26c] ;  /* 0x00026c00010b7983 */ /* 0x000f220000300800 */
[----:B------:R-:W-:Y:S03]  /*17110*/  HMMA.1688.F32.TF32 R24, R16, R6, R24 ;  /* 0x000000061018723c */ /* 0x000fe60000081018 */
[----:B----4-:R3:W-:Y:S01]  /*17120*/  STL.64 [R1+0x8b8], R10 ;  /* 0x0008b80a01007387 */ /* 0x0107e20000100a00 */
[----:B--2---:R1:W-:Y:S02]  /*17130*/  STL.64 [R1+0x8b0], R8 ;  /* 0x0008b00801007387 */ /* 0x0043e40000100a00 */
[----:B---3--:R-:W-:Y:S01]  /*17140*/  IMAD.MOV.U32 R10, RZ, RZ, R28 ;  /* 0x000000ffff0a7224 */ /* 0x008fe200078e001c */
[----:B-1----:R-:W2:Y:S01]  /*17150*/  LDL.LU R8, [R1+0x2d0] ;  /* 0x0002d00001087983 */ /* 0x002ea20000300800 */
[----:B------:R-:W2:Y:S02]  /*17160*/  LDL.LU R9, [R1+0x2d4] ;  /* 0x0002d40001097983 */ /* 0x000ea40000300800 */
[----:B------:R-:W3:Y:S02]  /*17170*/  LDL.LU R28, [R1+0x90c] ;  /* 0x00090c00011c7983 */ /* 0x000ee40000300800 */
[----:B------:R-:W4:Y:S02]  /*17180*/  LDL.LU R11, [R1+0x2dc] ;  /* 0x0002dc00010b7983 */ /* 0x000f240000300800 */
[----:B----4-:R-:W-:Y:S01]  /*17190*/  STL.64 [R1+0x8e0], R10 ;  /* 0x0008e00a01007387 */ /* 0x010fe20000100a00 */
[----:B--2---:R1:W-:Y:S03]  /*171a0*/  STL.64 [R1+0x8d8], R8 ;  /* 0x0008d80801007387 */ /* 0x0043e60000100a00 */
[----:B-1----:R-:W2:Y:S01]  /*171b0*/  LDL.LU R8, [R1+0x440] ;  /* 0x0004400001087983 */ /* 0x002ea20000300800 */
[----:B------:R-:W2:Y:S02]  /*171c0*/  LDL.LU R9, [R1+0x444] ;  /* 0x0004440001097983 */ /* 0x000ea40000300800 */
[----:B------:R-:W2:Y:S02]  /*171d0*/  LDL.LU R10, [R1+0x448] ;  /* 0x00044800010a7983 */ /* 0x000ea40000300800 */
[----:B---3--:R-:W-:-:S02]  /*171e0*/  IMAD.MOV.U32 R11, RZ, RZ, R28 ;  /* 0x000000ffff0b7224 */ /* 0x008fc400078e001c */
[----:B------:R-:W3:Y:S01]  /*171f0*/  LDL.LU R28, [R1+0x908] ;  /* 0x00090800011c7983 */ /* 0x000ee20000300800 */
[----:B------:R-:W-:Y:S02]  /*17200*/  STL.64 [R1+0x420], R24 ;  /* 0x0004201801007387 */ /* 0x000fe40000100a00 */
[----:B------:R1:W-:Y:S02]  /*17210*/  STL.64 [R1+0x428], R26 ;  /* 0x0004281a01007387 */ /* 0x0003e40000100a00 */
[----:B-1----:R-:W4:Y:S01]  /*17220*/  LDL.LU.64 R26, [R1+0x900] ;  /* 0x00090000011a7983 */ /* 0x002f220000300a00 */
[----:B------:R-:W2:Y:S02]  /*17230*/  LDL.LU R24, [R1+0x8f8] ;  /* 0x0008f80001187983 */ /* 0x000ea40000300800 */
[----:B------:R-:W-:Y:S01]  /*17240*/  IMAD.MOV.U32 R15, RZ, RZ, R3 ;  /* 0x000000ffff0f7224 */ /* 0x000fe200078e0003 */
[----:B----4-:R-:W-:Y:S01]  /*17250*/  HMMA.1688.F32.TF32 R16, R16, R26, R20 ;  /* 0x0000001a1010723c */ /* 0x010fe20000081014 */
[----:B------:R-:W2:Y:S01]  /*17260*/  LDL.LU.64 R22, [R1+0x8f0] ;  /* 0x0008f00001167983 */ /* 0x000ea20000300a00 */
[----:B------:R-:W2:Y:S11]  /*17270*/  LDL.LU.64 R20, [R1+0x8e8] ;  /* 0x0008e80001147983 */ /* 0x000eb60000300a00 */
[----:B------:R-:W-:Y:S10]  /*17280*/  @!UPT UIADD3 URZ, URZ, URZ, URZ ;  /* 0x0000003f3f3ff290 */ /* 0x000ff4000fffe03f */
[----:B------:R-:W-:Y:S01]  /*17290*/  STL.64 [R1+0x4b0], R16 ;  /* 0x0004b01001007387 */ /* 0x000fe20000100a00 */
[----:B------:R1:W-:Y:S03]  /*172a0*/  STL.64 [R1+0x4b8], R18 ;  /* 0x0004b81201007387 */ /* 0x0003e60000100a00 */
[----:B-1----:R-:W4:Y:S01]  /*172b0*/  LDL.64 R18, [R1+0x88] ;  /* 0x0000880001127983 */ /* 0x002f220000100a00 */
[C---:B--2---:R-:W-:Y:S03]  /*172c0*/  HMMA.1688.F32.TF32 R12, R20.reuse, R14, R8 ;  /* 0x0000000e140c723c */ /* 0x044fe60000081008 */
[----:B------:R-:W2:Y:S01]  /*172d0*/  LDL.LU.64 R10, [R1+0x8e0] ;  /* 0x0008e000010a7983 */ /* 0x000ea20000300a00 */
[----:B------:R-:W2:Y:S11]  /*172e0*/  LDL.LU.64 R8, [R1+0x8d8] ;  /* 0x0008d80001087983 */ /* 0x000eb60000300a00 */
[----:B------:R-:W-:Y:S08]  /*172f0*/  @!UPT UIADD3 URZ, URZ, URZ, URZ ;  /* 0x0000003f3f3ff290 */ /* 0x000ff0000fffe03f */
[----:B------:R-:W-:Y:S01]  /*17300*/  STL.64 [R1+0xa0], R12 ;  /* 0x0000a00c01007387 */ /* 0x000fe20000100a00 */
[----:B------:R1:W-:Y:S03]  /*17310*/  STL.64 [R1+0xa8], R14 ;  /* 0x0000a80e01007387 */ /* 0x0003e60000100a00 */
[----:B-1----:R-:W4:Y:S01]  /*17320*/  LDL.LU.64 R14, [R1+0x8d0] ;  /* 0x0008d000010e7983 */ /* 0x002f220000300a00 */
[----:B------:R-:W4:Y:S02]  /*17330*/  LDL.LU.64 R12, [R1+0x8c8] ;  /* 0x0008c800010c7983 */ /* 0x000f240000300a00 */
[C---:B----4-:R-:W-:Y:S11]  /*17340*/  HMMA.1688.F32.TF32 R12, R20.reuse, R18, R12 ;  /* 0x00000012140c723c */ /* 0x050ff6000008100c */
[----:B------:R-:W-:Y:S11]  /*17350*/  @!UPT UIADD3 URZ, URZ, URZ, URZ ;  /* 0x0000003f3f3ff290 */ /* 0x000ff6000fffe03f */
[----:B------:R-:W-:Y:S01]  /*17360*/  @!UPT UIADD3 URZ, URZ, URZ, URZ ;  /* 0x0000003f3f3ff290 */ /* 0x000fe2000fffe03f */
[----:B------:R-:W-:Y:S01]  /*17370*/  STL.64 [R1+0xc0], R12 ;  /* 0x0000c00c01007387 */ /* 0x000fe20000100a00 */
[----:B------:R1:W-:Y:S03]  /*17380*/  STL.64 [R1+0xc8], R14 ;  /* 0x0000c80e01007387 */ /* 0x0003e60000100a00 */
[----:B-1----:R-:W2:Y:S02]  /*17390*/  LDL.LU.64 R14, [R1+0x8c0] ;  /* 0x0008c000010e7983 */ /* 0x002ea40000300a00 */
[C---:B--2---:R-:W-:Y:S02]  /*173a0*/  HMMA.1688.F32.TF32 R12, R20.reuse, R14, R8 ;  /* 0x0000000e140c723c */ /* 0x044fe40000081008 */
[----:B------:R-:W2:Y:S01]  /*173b0*/  LDL.LU.64 R10, [R1+0x8b8] ;  /* 0x0008b800010a7983 */ /* 0x000ea20000300a00 */
[----:B------:R-:W2:Y:S11]  /*173c0*/  LDL.LU.64 R8, [R1+0x8b0] ;  /* 0x0008b00001087983 */ /* 0x000eb60000300a00 */
[----:B------:R-:W-:Y:S09]  /*173d0*/  @!UPT UIADD3 URZ, URZ, URZ, URZ ;  /* 0x0000003f3f3ff290 */ /* 0x000ff2000fffe03f */
[----:B------:R-:W-:Y:S01]  /*173e0*/  STL.64 [R1+0xd0], R12 ;  /* 0x0000d00c01007387 */ /* 0x000fe20000100a00 */
[----:B------:R1:W-:Y:S03]  /*173f0*/  STL.64 [R1+0xd8], R14 ;  /* 0x0000d80e01007387 */ /* 0x0003e60000100a00 */
[----:B-1----:R-:W2:Y:S02]  /*17400*/  LDL.LU.64 R14, [R1+0x8a8] ;  /* 0x0008a800010e7983 */ /* 0x002ea40000300a00 */
[----:B--2---:R-:W-:Y:S02]  /*17410*/  HMMA.1688.F32.TF32 R12, R20, R14, R8 ;  /* 0x0000000e140c723c */ /* 0x004fe40000081008 */
[----:B------:R-:W2:Y:S01]  /*17420*/  LDL.LU.64 R10, [R1+0x8a0] ;  /* 0x0008a000010a7983 */ /* 0x000ea20000300a00 */
[----:B------:R-:W2:Y:S11]  /*17430*/  LDL.LU.64 R8, [R1+0x898] ;  /* 0x0008980001087983 */ /* 0x000eb60000300a00 */
[----:B------:R-:W-:Y:S09]  /*17440*/  @!UPT UIADD3 URZ, URZ, URZ, URZ ;  /* 0x0000003f3f3ff290 */ /* 0x000ff2000fffe03f */
[----:B------:R-:W-:Y:S01]  /*17450*/  STL.64 [R1+0x120], R12 ;  /* 0x0001200c01007387 */ /* 0x000fe20000100a00 */
[----:B------:R1:W-:Y:S03]  /*17460*/  STL.64 [R1+0x128], R14 ;  /* 0x0001280e01007387 */ /* 0x0003e60000100a00 */
[----:B-1----:R-:W2:Y:S01]  /*17470*/  LDL.LU.64 R14, [R1+0x890] ;  /* 0x00089000010e7983 */ /* 0x002ea20000300a00 */
[----:B------:R-:W-:-:S05]  /*17480*/  IMAD.MOV.U32 R5, RZ, RZ, 0x1f ;  /* 0x0000001fff057424 */ /* 0x000fca00078e00ff */
[----:B------:R-:W-:-:S04]  /*17490*/  IADD3 R5, R5, c[0x0][0x180], RZ ;  /* 0x0000600005057a10 */ /* 0x000fc80007ffe0ff */
[----:B------:R-:W-:-:S04]  /*174a0*/  SHF.R.S32.HI R4, RZ, 0x1f, R5 ;  /* 0x0000001fff047819 */ /* 0x000fc80000011405 */
[----:B------:R-:W-:-:S04]  /*174b0*/  LEA.HI R4, R4, R5, RZ, 0x5 ;  /* 0x0000000504047211 */ /* 0x000fc800078f28ff */
[----:B------:R-:W-:-:S04]  /*174c0*/  SHF.R.S32.HI R4, RZ, 0x5, R4 ;  /* 0x00000005ff047819 */ /* 0x000fc80000011404 */
[----:B------:R-:W-:-:S04]  /*174d0*/  IADD3 R4, R4, -0x2, RZ ;  /* 0xfffffffe04047810 */ /* 0x000fc80007ffe0ff */
[----:B------:R-:W-:Y:S01]  /*174e0*/  ISETP.GE.AND P0, PT, R24, R4, PT ;  /* 0x000000041800720c */ /* 0x000fe20003f06270 */
[----:B--2---:R-:W-:Y:S01]  /*174f0*/  HMMA.1688.F32.TF32 R8, R20, R14, R8 ;  /* 0x0000000e1408723c */ /* 0x004fe20000081008 */
        /* <DEDUP_REMOVED lines=8> */
[----:B------:R-:W4:Y:S01]  /*17580*/  LDL.LU R3, [R1+0x668] ;  /* 0x0006680001037983 */ /* 0x000f220000300800 */
[----:B------:R1:W-:Y:S01]  /*17590*/  STL [R1+0x7f4], R24 ;  /* 0x0007f41801007387 */ /* 0x0003e20000100800 */
[----:B------:R3:W-:Y:S03]  /*175a0*/  STL.64 [R1+0x870], R26 ;  /* 0x0008701a01007387 */ /* 0x0007e60000100a00 */
[----:B-1----:R-:W4:Y:S01]  /*175b0*/  LDL.LU R24, [R1+0x1c0] ;  /* 0x0001c00001187983 */ /* 0x002f220000300800 */
[----:B------:R-:W4:Y:S02]  /*175c0*/  LDL.LU R25, [R1+0x1c4] ;  /* 0x0001c40001197983 */ /* 0x000f240000300800 */
[----:B---3--:R-:W4:Y:S02]  /*175d0*/  LDL.LU R26, [R1+0x1c8] ;  /* 0x0001c800011a7983 */ /* 0x008f240000300800 */
[----:B------:R-:W4:Y:S01]  /*175e0*/  LDL.LU R27, [R1+0x1cc] ;  /* 0x0001cc00011b7983 */ /* 0x000f220000300800 */
[----:B------:R-:W-:-:S04]  /*175f0*/  ISETP.GT.AND P1, PT, R28, RZ, PT ;  /* 0x000000ff1c00720c */ /* 0x000fc80003f24270 */
[----:B------:R-:W-:-:S04]  /*17600*/  SEL R8, RZ, 0x4, !P1 ;  /* 0x00000004ff087807 */ /* 0x000fc80004800000 */
[----:B------:R-:W-:-:S04]  /*17610*/  SEL R8, R8, RZ, !P0 ;  /* 0x000000ff08087207 */ /* 0x000fc80004000000 */
[----:B------:R-:W-:Y:S01]  /*17620*/  ISETP.NE.U32.AND P6, PT, R8, RZ, PT ;  /* 0x000000ff0800720c */ /* 0x000fe20003fc5070 */
[C---:B--2---:R-:W-:Y:S08]  /*17630*/  HMMA.1688.F32.TF32 R12, R20.reuse, R10, R12 ;  /* 0x0000000a140c723c */ /* 0x044ff0000008100c */
[----:B----4-:R-:W-:Y:S11]  /*17640*/  HMMA.1688.F32.TF32 R24, R20, R6, R24 ;  /* 0x000000061418723c */ /* 0x010ff60000081018 */
[----:B------:R-:W-:Y:S04]  /*17650*/  @!UPT UIADD3 URZ, URZ, URZ, URZ ;  /* 0x0000003f3f3ff290 */ /* 0x000fe8000fffe03f */
[----:B------:R-:W-:Y:S01]  /*17660*/  STL.64 [R1+0x270], R12 ;  /* 0x0002700c01007387 */ /* 0x000fe20000100a00 */
[----:B------:R1:W-:Y:S02]  /*17670*/  STL.64 [R1+0x278], R14 ;  /* 0x0002780e01007387 */ /* 0x0003e40000100a00 */
[----:B------:R-:W2:Y:S05]  /*17680*/  LDL.LU R18, [R1+0x3b0] ;  /* 0x0003b00001127983 */ /* 0x000eaa0000300800 */
[----:B------:R-:W-:Y:S01]  /*17690*/  STL.64 [R1+0x400], R24 ;  /* 0x0004001801007387 */ /* 0x000fe20000100a00 */
[----:B------:R3:W-:Y:S02]  /*176a0*/  STL.64 [R1+0x408], R26 ;  /* 0x0004081a01007387 */ /* 0x0007e40000100a00 */
[----:B-1----:R-:W-:Y:S01]  /*176b0*/  IMAD.MOV.U32 R14, RZ, RZ, R10 ;  /* 0x000000ffff0e7224 */ /* 0x002fe200078e000a */
[----:B---3--:R-:W3:Y:S01]  /*176c0*/  LDL.LU.64 R26, [R1+0x870] ;  /* 0x00087000011a7983 */ /* 0x008ee20000300a00 */
[----:B------:R-:W3:Y:S02]  /*176d0*/  LDL.LU R8, [R1] ;  /* 0x0000000001087983 */ /* 0x000ee40000300800 */
[----:B------:R-:W3:Y:S02]  /*176e0*/  LDL.LU R9, [R1+0x4] ;  /* 0x0000040001097983 */ /* 0x000ee40000300800 */
[----:B------:R-:W3:Y:S02]  /*176f0*/  LDL.LU R10, [R1+0x8] ;  /* 0x00000800010a7983 */ /* 0x000ee40000300800 */
[----:B------:R-:W-:-:S02]  /*17700*/  IMAD.MOV.U32 R15, RZ, RZ, R11 ;  /* 0x000000ffff0f7224 */ /* 0x000fc400078e000b */
[----:B------:R-:W-:Y:S02]  /*17710*/  IMAD.MOV.U32 R11, RZ, RZ, R29 ;  /* 0x000000ffff0b7224 */ /* 0x000fe400078e001d */
[----:B------:R-:W4:Y:S01]  /*17720*/  LDL.LU R29, [R1+0x86c] ;  /* 0x00086c00011d7983 */ /* 0x000f220000300800 */
[C---:B------:R-:W-:Y:S02]  /*17730*/  ISETP.GT.AND P2, PT, R28.reuse, 0x4, PT ;  /* 0x000000041c00780c */ /* 0x040fe40003f44270 */
[----:B------:R-:W-:Y:S02]  /*17740*/  ISETP.GT.AND P3, PT, R28, 0x8, PT ;  /* 0x000000081c00780c */ /* 0x000fe40003f64270 */
[----:B------:R-:W-:Y:S02]  /*17750*/  IADD3 R3, R3, 0x1, RZ ;  /* 0x0000000103037810 */ /* 0x000fe40007ffe0ff */
[----:B------:R-:W-:Y:S02]  /*17760*/  SEL R5, RZ, 0x4, !P2 ;  /* 0x00000004ff057807 */ /* 0x000fe40005000000 */
[----:B------:R-:W-:-:S02]  /*17770*/  SEL R4, RZ, 0x4, !P3 ;  /* 0x00000004ff047807 */ /* 0x000fc40005800000 */
[----:B------:R-:W-:Y:S02]  /*17780*/  ISETP.GT.AND P1, PT, R3, 0x1, PT ;  /* 0x000000010300780c */ /* 0x000fe40003f24270 */
[----:B------:R-:W-:Y:S02]  /*17790*/  SEL R5, R5, RZ, !P0 ;  /* 0x000000ff05057207 */ /* 0x000fe40004000000 */
[----:B------:R-:W-:Y:S02]  /*177a0*/  SEL R4, R4, RZ, !P0 ;  /* 0x000000ff04047207 */ /* 0x000fe40004000000 */
[----:B------:R-:W-:Y:S02]  /*177b0*/  SEL R24, R3, RZ, !P1 ;  /* 0x000000ff03187207 */ /* 0x000fe40004800000 */
[----:B------:R-:W-:Y:S02]  /*177c0*/  ISETP.NE.U32.AND P2, PT, R5, RZ, PT ;  /* 0x000000ff0500720c */ /* 0x000fe40003f45070 */
[----:B------:R-:W-:Y:S01]  /*177d0*/  ISETP.NE.U32.AND P4, PT, R4, RZ, PT ;  /* 0x000000ff0400720c */ /* 0x000fe20003f85070 */
[C---:B------:R-:W-:Y:S01]  /*177e0*/  ISETP.GT.AND P3, PT, R28.reuse, 0xc, PT ;  /* 0x0000000c1c00780c */ /* 0x040fe20003f64270 */
[----:B------:R-:W-:-:S03]  /*177f0*/  ISETP.GT.AND P5, PT, R28, 0x10, PT ;  /* 0x000000101c00780c */ /* 0x000fc60003fa4270 */
[----:B------:R-:W-:Y:S02]  /*17800*/  SEL R3, RZ, 0x4, !P3 ;  /* 0x00000004ff037807 */ /* 0x000fe40005800000 */
[----:B------:R-:W-:Y:S01]  /*17810*/  SEL R13, RZ, 0x4, !P5 ;  /* 0x00000004ff0d7807 */ /* 0x000fe20006800000 */
[----:B------:R-:W-:Y:S01]  /*17820*/  ISETP.GT.AND P5, PT, R28, 0x14, PT ;  /* 0x000000141c00780c */ /* 0x000fe20003fa4270 */
[----:B---3--:R-:W-:Y:S01]  /*17830*/  HMMA.1688.F32.TF32 R8, R20, R26, R8 ;  /* 0x0000001a1408723c */ /* 0x008fe20000081008 */
[----:B------:R-:W1:Y:S11]  /*17840*/  S2R R22, SR_TID.X ;  /* 0x0000000000167919 */ /* 0x000e760000002100 */
[----:B------:R-:W-:Y:S11]  /*17850*/  @!UPT UIADD3 URZ, URZ, URZ, URZ ;  /* 0x0000003f3f3ff290 */ /* 0x000ff6000fffe03f */
[----:B------:R-:W-:Y:S01]  /*17860*/  STL.64 [R1+0x450], R8 ;  /* 0x0004500801007387 */ /* 0x000fe20000100a00 */
[----:B------:R-:W-:Y:S02]  /*17870*/  STL.64 [R1+0x458], R10 ;  /* 0x0004580a01007387 */ /* 0x000fe40000100a00 */
[----:B------:R-:W-:Y:S04]  /*17880*/  LDS R8, [R2+0xc700] ;  /* 0x00c7000002087984 */ /* 0x000fe80000000800 */
[----:B------:R-:W-:Y:S01]  /*17890*/  LDS R10, [R2+0xe700] ;  /* 0x00e70000020a7984 */ /* 0x000fe20000000800 */
[----:B------:R-:W-:Y:S04]  /*178a0*/  LDS R9, [R0+0xc700] ;  /* 0x00c7000000097984 */ /* 0x000fe80000000800 */
[----:B------:R3:W4:Y:S01]  /*178b0*/  LDS R11, [R0+0xe700] ;  /* 0x00e70000000b7984 */ /* 0x0007220000000800 */
[----:B------:R-:W-:Y:S01]  /*178c0*/  BAR.SYNC.DEFER_BLOCKING 0x0 ;  /* 0x0000000000007b1d */ /* 0x000fe20000010000 */
[----:B-1----:R-:W-:Y:S01]  /*178d0*/  LOP3.LUT R23, R22, 0x1ff, RZ, 0xc0, !PT ;  /* 0x000001ff16177812 */ /* 0x002fe200078ec0ff */
[----:B--2---:R-:W-:-:S04]  /*178e0*/  IMAD.MOV.U32 R4, RZ, RZ, R18 ;  /* 0x000000ffff047224 */ /* 0x004fc800078e0012 */
[----:B------:R-:W-:Y:S02]  /*178f0*/  IMAD.SHL.U32 R25, R23, 0x4, RZ ;  /* 0x0000000417197824 */ /* 0x000fe400078e00ff */
[----:B---3--:R-:W-:Y:S02]  /*17900*/  IMAD.MOV.U32 R0, RZ, RZ, c[0x0][0x188] ;  /* 0x00006200ff007624 */ /* 0x008fe400078e00ff */
[----:B----4-:R-:W-:Y:S02]  /*17910*/  IMAD.MOV.U32 R5, RZ, RZ, R29 ;  /* 0x000000ffff057224 */ /* 0x010fe400078e001d */
[----:B------:R-:W-:Y:S02]  /*17920*/  IMAD.MOV.U32 R20, RZ, RZ, c[0x0][0x188] ;  /* 0x00006200ff147624 */ /* 0x000fe400078e00ff */
[----:B------:R-:W-:Y:S02]  /*17930*/  IMAD R12, R24, 0x10000, R25 ;  /* 0x00010000180c7824 */ /* 0x000fe400078e0219 */
[----:B------:R-:W-:-:S02]  /*17940*/  IMAD.SHL.U32 R2, R0, 0x4, RZ ;  /* 0x0000000400027824 */ /* 0x000fc400078e00ff */
[----:B------:R-:W-:Y:S02]  /*17950*/  IMAD.SHL.U32 R0, R0, 0x4, RZ ;  /* 0x0000000400007824 */ /* 0x000fe400078e00ff */
[----:B------:R-:W-:Y:S01]  /*17960*/  IMAD.SHL.U32 R21, R20, 0x4, RZ ;  /* 0x0000000414157824 */ /* 0x000fe200078e00ff */
[----:B------:R-:W-:Y:S01]  /*17970*/  @!PT LDS RZ, [RZ] ;  /* 0x00000000fffff984 */ /* 0x000fe20000000800 */
[----:B------:R-:W-:Y:S01]  /*17980*/  @!PT LDS RZ, [RZ] ;  /* 0x00000000fffff984 */ /* 0x000fe20000000800 */
[----:B------:R-:W-:Y:S01]  /*17990*/  @!PT LDS RZ, [RZ] ;  /* 0x00000000fffff984 */ /* 0x000fe20000000800 */
[----:B------:R1:W-:Y:S02]  /*179a0*/  LDGSTS.E [R12], [R4.64], P6 ;  /* 0x00000000040c7fae */ /* 0x0003e4000b121844 */
[----:B-1----:R-:W-:Y:S02]  /*179b0*/  SHF.R.S32.HI R5, RZ, 0x1f, R2 ;  /* 0x0000001fff057819 */ /* 0x002fe40000011402 */
[----:B------:R-:W-:Y:S01]  /*179c0*/  SEL R4, R3, RZ, !P0 ;  /* 0x000000ff03047207 */ /* 0x000fe20004000000 */
[----:B------:R-:W-:Y:S01]  /*179d0*/  LEA R2, P1, R21, R18, 0x2 ;  /* 0x0000001215027211 */ /* 0x000fe200078210ff */
[----:B------:R-:W-:Y:S01]  /*179e0*/  SHF.L.U64.HI R3, R0, 0x2, R5 ;  /* 0x0000000200037819 */ /* 0x000fe20000010205 */
[----:B------:R-:W-:-:S04]  /*179f0*/  SEL R0, R13, RZ, !P0 ;  /* 0x000000ff0d007207 */ /* 0x000fc80004000000 */
[----:B------:R-:W-:Y:S01]  /*17a00*/  IMAD.X R3, R29, 0x1, R3, P1 ;  /* 0x000000011d037824 */ /* 0x000fe200008e0603 */
[----:B------:R-:W-:Y:S01]  /*17a10*/  ISETP.NE.U32.AND P1, PT, R0, RZ, PT ;  /* 0x000000ff0000720c */ /* 0x000fe20003f25070 */
[----:B------:R-:W-:-:S03]  /*17a20*/  SEL R0, RZ, 0x4, !P5 ;  /* 0x00000004ff007807 */ /* 0x000fc60006800000 */
[----:B------:R1:W-:Y:S01]  /*17a30*/  LDGSTS.E [R12+0x2000], [R2.64], P2 ;  /* 0x02000000020c7fae */ /* 0x0003e20009121844 */
[----:B------:R-:W-:Y:S01]  /*17a40*/  SEL R0, R0, RZ, !P0 ;  /* 0x000000ff00007207 */ /* 0x000fe20004000000 */
[----:B------:R-:W-:-:S03]  /*17a50*/  IMAD.MOV.U32 R5, RZ, RZ, c[0x0][0x188] ;  /* 0x00006200ff057624 */ /* 0x000fc600078e00ff */
[----:B------:R-:W-:Y:S01]  /*17a60*/  ISETP.NE.U32.AND P2, PT, R0, RZ, PT ;  /* 0x000000ff0000720c */ /* 0x000fe20003f45070 */
[----:B------:R-:W-:Y:S02]  /*17a70*/  IMAD.MOV.U32 R0, RZ, RZ, c[0x0][0x188] ;  /* 0x00006200ff007624 */ /* 0x000fe400078e00ff */
[----:B-1----:R-:W-:Y:S02]  /*17a80*/  IMAD.MOV.U32 R3, RZ, RZ, c[0x0][0x188] ;  /* 0x00006200ff037624 */ /* 0x002fe400078e00ff */
[----:B------:R-:W-:Y:S02]  /*17a90*/  IMAD R0, R0, 0xc, RZ ;  /* 0x0000000c00007824 */ /* 0x000fe400078e02ff */
[----:B------:R-:W-:Y:S02]  /*17aa0*/  IMAD.SHL.U32 R3, R3, 0x8, RZ ;  /* 0x0000000803037824 */ /* 0x000fe400078e00ff */
[----:B------:R-:W-:Y:S01]  /*17ab0*/  IMAD.SHL.U32 R13, R5, 0x8, RZ ;  /* 0x00000008050d7824 */ /* 0x000fe200078e00ff */
[----:B------:R-:W-:-:S02]  /*17ac0*/  ISETP.NE.U32.AND P3, PT, R4, RZ, PT ;  /* 0x000000ff0400720c */ /* 0x000fc40003f65070 */
[----:B------:R-:W-:Y:S01]  /*17ad0*/  SHF.R.S32.HI R2, RZ, 0x1f, R3 ;  /* 0x0000001fff027819 */ /* 0x000fe20000011403 */
[----:B------:R-:W-:Y:S01]  /*17ae0*/  IMAD R3, R5, 0xc, RZ ;  /* 0x0000000c05037824 */ /* 0x000fe200078e02ff */
[----:B------:R-:W-:Y:S02]  /*17af0*/  SHF.R.S32.HI R0, RZ, 0x1f, R0 ;  /* 0x0000001fff007819 */ /* 0x000fe40000011400 */
[CC--:B------:R-:W-:Y:S01]  /*17b00*/  LEA R4, P6, R13.reuse, R18.reuse, 0x2 ;  /* 0x000000120d047211 */ /* 0x0c0fe200078c10ff */
[----:B------:R-:W-:Y:S01]  /*17b10*/  SHF.L.U64.HI R13, R13, 0x2, R2 ;  /* 0x000000020d0d7819 */ /* 0x000fe20000010202 */
[C---:B------:R-:W-:Y:S01]  /*17b20*/  LEA R2, P5, R3.reuse, R18, 0x2 ;  /* 0x0000001203027211 */ /* 0x040fe200078a10ff */
[----:B------:R-:W-:-:S03]  /*17b30*/  SHF.L.U64.HI R3, R3, 0x2, R0 ;  /* 0x0000000203037819 */ /* 0x000fc60000010200 */
[C---:B------:R-:W-:Y:S02]  /*17b40*/  IMAD.X R5, R29.reuse, 0x1, R13, P6 ;  /* 0x000000011d057824 */ /* 0x040fe400030e060d */
[----:B------:R-:W-:-:S03]  /*17b50*/  IMAD.X R3, R29, 0x1, R3, P5 ;  /* 0x000000011d037824 */ /* 0x000fc600028e0603 */
[----:B------:R1:W-:Y:S02]  /*17b60*/  LDGSTS.E [R12+0x4000], [R4.64], P4 ;  /* 0x04000000040c7fae */ /* 0x0003e4000a121844 */
[----:B------:R2:W-:Y:S02]  /*17b70*/  LDGSTS.E [R12+0x6000], [R2.64], P3 ;  /* 0x06000000020c7fae */ /* 0x0005e40009921844 */
[----:B------:R-:W-:Y:S02]  /*17b80*/  IMAD.MOV.U32 R13, RZ, RZ, c[0x0][0x188] ;  /* 0x00006200ff0d7624 */ /* 0x000fe400078e00ff */
[----:B--2---:R-:W-:-:S04]  /*17b90*/  IMAD.MOV.U32 R3, RZ, RZ, c[0x0][0x188] ;  /* 0x00006200ff037624 */ /* 0x004fc800078e00ff */
[----:B------:R-:W-:Y:S02]  /*17ba0*/  IMAD.SHL.U32 R3, R3, 0x10, RZ ;  /* 0x0000001003037824 */ /* 0x000fe400078e00ff */
[----:B-1----:R-:W-:-:S03]  /*17bb0*/  IMAD.SHL.U32 R5, R13, 0x10, RZ ;  /* 0x000000100d057824 */ /* 0x002fc600078e00ff */
[----:B------:R-:W-:-:S04]  /*17bc0*/  SHF.R.S32.HI R3, RZ, 0x1f, R3 ;  /* 0x0000001fff037819 */ /* 0x000fc80000011403 */
[----:B------:R-:W-:Y:S01]  /*17bd0*/  SHF.L.U64.HI R5, R5, 0x2, R3 ;  /* 0x0000000205057819 */ /* 0x000fe20000010203 */
[----:B------:R-:W-:Y:S02]  /*17be0*/  IMAD.MOV.U32 R3, RZ, RZ, c[0x0][0x188] ;  /* 0x00006200ff037624 */ /* 0x000fe400078e00ff */
[----:B------:R-:W-:Y:S02]  /*17bf0*/  IMAD.SHL.U32 R0, R13, 0x10, RZ ;  /* 0x000000100d007824 */ /* 0x000fe400078e00ff */
[----:B------:R-:W-:Y:S02]  /*17c00*/  IMAD R3, R3, 0x14, RZ ;  /* 0x0000001403037824 */ /* 0x000fe400078e02ff */
[----:B------:R-:W-:Y:S01]  /*17c10*/  IMAD R13, R13, 0x14, RZ ;  /* 0x000000140d0d7824 */ /* 0x000fe200078e02ff */
[----:B------:R-:W-:Y:S02]  /*17c20*/  ISETP.GT.AND P6, PT, R28, 0x18, PT ;  /* 0x000000181c00780c */ /* 0x000fe40003fc4270 */
[----:B------:R-:W-:-:S02]  /*17c30*/  SHF.R.S32.HI R3, RZ, 0x1f, R3 ;  /* 0x0000001fff037819 */ /* 0x000fc40000011403 */
[CC--:B------:R-:W-:Y:S02]  /*17c40*/  LEA R2, P5, R13.reuse, R18.reuse, 0x2 ;  /* 0x000000120d027211 */ /* 0x0c0fe400078a10ff */
[----:B------:R-:W-:Y:S01]  /*17c50*/  LEA R4, P4, R0, R18, 0x2 ;  /* 0x0000001200047211 */ /* 0x000fe200078810ff */
[----:B------:R-:W-:Y:S01]  /*17c60*/  SEL R0, RZ, 0x4, !P6 ;  /* 0x00000004ff007807 */ /* 0x000fe20007000000 */
[----:B------:R-:W-:-:S03]  /*17c70*/  SHF.L.U64.HI R13, R13, 0x2, R3 ;  /* 0x000000020d0d7819 */ /* 0x000fc60000010203 */
[----:B------:R-:W-:Y:S02]  /*17c80*/  SEL R0, R0, RZ, !P0 ;  /* 0x000000ff00007207 */ /* 0x000fe40004000000 */
[C---:B------:R-:W-:Y:S02]  /*17c90*/  IMAD.X R3, R29.reuse, 0x1, R13, P5 ;  /* 0x000000011d037824 */ /* 0x040fe400028e060d */
[----:B------:R-:W-:Y:S02]  /*17ca0*/  IMAD.MOV.U32 R13, RZ, RZ, c[0x0][0x188] ;  /* 0x00006200ff0d7624 */ /* 0x000fe400078e00ff */
[----:B------:R-:W-:Y:S01]  /*17cb0*/  IMAD.X R5, R29, 0x1, R5, P4 ;  /* 0x000000011d057824 */ /* 0x000fe200020e0605 */
[----:B------:R-:W-:Y:S01]  /*17cc0*/  ISETP.NE.U32.AND P3, PT, R0, RZ, PT ;  /* 0x000000ff0000720c */ /* 0x000fe20003f65070 */
[C---:B------:R-:W-:Y:S02]  /*17cd0*/  IMAD R0, R13.reuse, 0x18, RZ ;  /* 0x000000180d007824 */ /* 0x040fe400078e02ff */
[----:B------:R-:W-:Y:S01]  /*17ce0*/  IMAD R13, R13, 0x18, RZ ;  /* 0x000000180d0d7824 */ /* 0x000fe200078e02ff */
[----:B------:R1:W-:Y:S01]  /*17cf0*/  LDGSTS.E [R12+0x8000], [R4.64], P1 ;  /* 0x08000000040c7fae */ /* 0x0003e20008921844 */
[----:B------:R-:W-:-:S02]  /*17d00*/  ISETP.GT.AND P1, PT, R28, 0x1, PT ;  /* 0x000000011c00780c */ /* 0x000fc40003f24270 */
[----:B------:R-:W-:Y:S01]  /*17d10*/  ISETP.GT.AND P4, PT, R28, 0x1c, PT ;  /* 0x0000001c1c00780c */ /* 0x000fe20003f84270 */
[----:B------:R2:W-:Y:S02]  /*17d20*/  LDGSTS.E [R12+0xa000], [R2.64], P2 ;  /* 0x0a000000020c7fae */ /* 0x0005e40009121844 */
[----:B------:R-:W-:Y:S01]  /*17d30*/  IMAD R20, R20, 0x1c, RZ ;  /* 0x0000001c14147824 */ /* 0x000fe200078e02ff */
[----:B-1----:R-:W-:Y:S01]  /*17d40*/  SHF.R.S32.HI R5, RZ, 0x1f, R0 ;  /* 0x0000001fff057819 */ /* 0x002fe20000011400 */
[----:B------:R-:W-:Y:S01]  /*17d50*/  SEL R0, RZ, 0x4, !P1 ;  /* 0x00000004ff007807 */ /* 0x000fe20004800000 */
[C---:B--2---:R-:W-:Y:S02]  /*17d60*/  LEA R2, P1, R13.reuse, R18, 0x2 ;  /* 0x000000120d027211 */ /* 0x044fe400078210ff */
[----:B------:R-:W-:Y:S01]  /*17d70*/  SHF.L.U64.HI R13, R13, 0x2, R5 ;  /* 0x000000020d0d7819 */ /* 0x000fe20000010205 */
[----:B------:R-:W-:Y:S02]  /*17d80*/  SEL R4, RZ, 0x4, !P4 ;  /* 0x00000004ff047807 */ /* 0x000fe40006000000 */
[----:B------:R-:W-:Y:S01]  /*17d90*/  SEL R0, R0, RZ, !P0 ;  /* 0x000000ff00007207 */ /* 0x000fe20004000000 */
[C---:B------:R-:W-:Y:S01]  /*17da0*/  ISETP.GT.AND P4, PT, R28.reuse, 0x9, PT ;  /* 0x000000091c00780c */ /* 0x040fe20003f84270 */
[----:B------:R-:W-:-:S02]  /*17db0*/  ISETP.GT.AND P2, PT, R28, 0x5, PT ;  /* 0x000000051c00780c */ /* 0x000fc40003f44270 */
[----:B------:R-:W-:Y:S01]  /*17dc0*/  SEL R4, R4, RZ, !P0 ;  /* 0x000000ff04047207 */ /* 0x000fe20004000000 */
[----:B------:R-:W-:Y:S01]  /*17dd0*/  IMAD.X R3, R29, 0x1, R13, P1 ;  /* 0x000000011d037824 */ /* 0x000fe200008e060d */
[----:B------:R-:W-:Y:S02]  /*17de0*/  SHF.R.S32.HI R13, RZ, 0x1f, R20 ;  /* 0x0000001fff0d7819 */ /* 0x000fe40000011414 */
[----:B------:R-:W-:Y:S02]  /*17df0*/  ISETP.NE.U32.AND P1, PT, R0, RZ, PT ;  /* 0x000000ff0000720c */ /* 0x000fe40003f25070 */
[----:B------:R-:W-:Y:S01]  /*17e00*/  ISETP.NE.U32.AND P5, PT, R4, RZ, PT ;  /* 0x000000ff0400720c */ /* 0x000fe20003fa5070 */
[----:B------:R-:W-:Y:S01]  /*17e10*/  SEL R0, RZ, 0x4, !P4 ;  /* 0x00000004ff007807 */ /* 0x000fe20006000000 */
[----:B------:R-:W-:Y:S01]  /*17e20*/  SEL R4, RZ, 0x4, !P2 ;  /* 0x00000004ff047807 */ /* 0x000fe20005000000 */
[----:B------:R1:W-:Y:S01]  /*17e30*/  LDGSTS.E [R12+0xc000], [R2.64], P3 ;  /* 0x0c000000020c7fae */ /* 0x0003e20009921844 */
[----:B------:R-:W-:-:S02]  /*17e40*/  SHF.L.U64.HI R13, R20, 0x2, R13 ;  /* 0x00000002140d7819 */ /* 0x000fc4000001020d */
[----:B------:R-:W-:Y:S02]  /*17e50*/  SEL R0, R0, RZ, !P0 ;  /* 0x000000ff00007207 */ /* 0x000fe40004000000 */
[----:B------:R-:W-:Y:S02]  /*17e60*/  SEL R4, R4, RZ, !P0 ;  /* 0x000000ff04047207 */ /* 0x000fe40004000000 */
[----:B------:R-:W-:Y:S02]  /*17e70*/  ISETP.GT.AND P3, PT, R28, 0xd, PT ;  /* 0x0000000d1c00780c */ /* 0x000fe40003f64270 */
[----:B------:R-:W-:Y:S02]  /*17e80*/  LOP3.LUT R22, R22, 0x1ff, RZ, 0xc0, !PT ;  /* 0x000001ff16167812 */ /* 0x000fe400078ec0ff */
[----:B-1----:R-:W-:Y:S02]  /*17e90*/  LEA R2, P2, R20, R18, 0x2 ;  /* 0x0000001214027211 */ /* 0x002fe400078410ff */
[----:B------:R-:W-:-:S03]  /*17ea0*/  ISETP.NE.U32.AND P4, PT, R4, RZ, PT ;  /* 0x000000ff0400720c */ /* 0x000fc60003f85070 */
[----:B------:R-:W-:Y:S01]  /*17eb0*/  IMAD.X R3, R29, 0x1, R13, P2 ;  /* 0x000000011d037824 */ /* 0x000fe200010e060d */
[----:B------:R-:W-:Y:S01]  /*17ec0*/  ISETP.NE.U32.AND P2, PT, R0, RZ, PT ;  /* 0x000000ff0000720c */ /* 0x000fe20003f45070 */
[----:B------:R-:W-:Y:S01]  /*17ed0*/  IMAD.MOV.U32 R13, RZ, RZ, c[0x0][0x188] ;  /* 0x00006200ff0d7624 */ /* 0x000fe200078e00ff */
[----:B------:R-:W-:Y:S01]  /*17ee0*/  SEL R0, RZ, 0x4, !P3 ;  /* 0x00000004ff007807 */ /* 0x000fe20005800000 */
[----:B------:R-:W-:Y:S02]  /*17ef0*/  IADD3 R4, P3, R21, R18, RZ ;  /* 0x0000001215047210 */ /* 0x000fe40007f7e0ff */
[----:B------:R-:W-:Y:S02]  /*17f00*/  IMAD.SHL.U32 R21, R22, 0x4, RZ ;  /* 0x0000000416157824 */ /* 0x000fe400078e00ff */
[C---:B------:R-:W-:Y:S01]  /*17f10*/  IMAD R22, R13.reuse, 0x5, RZ ;  /* 0x000000050d167824 */ /* 0x040fe200078e02ff */
[----:B------:R-:W-:Y:S01]  /*17f20*/  SHF.R.S32.HI R5, RZ, 0x1f, R13 ;  /* 0x0000001fff057819 */ /* 0x000fe2000001140d */
[----:B------:R-:W-:Y:S01]  /*17f30*/  IMAD R20, R13, 0x5, RZ ;  /* 0x000000050d147824 */ /* 0x000fe200078e02ff */
[----:B------:R1:W-:Y:S01]  /*17f40*/  LDGSTS.E [R12+0xe000], [R2.64], P5 ;  /* 0x0e000000020c7fae */ /* 0x0003e2000a921844 */
[----:B------:R-:W-:-:S02]  /*17f50*/  LOP3.LUT R21, R21, 0x20, RZ, 0x3c, !PT ;  /* 0x0000002015157812 */ /* 0x000fc400078e3cff */
[----:B------:R-:W-:Y:S02]  /*17f60*/  SHF.R.S32.HI R22, RZ, 0x1f, R22 ;  /* 0x0000001fff167819 */ /* 0x000fe40000011416 */
[----:B------:R-:W-:Y:S02]  /*17f70*/  SHF.L.U64.HI R5, R13, 0x2, R5 ;  /* 0x000000020d057819 */ /* 0x000fe40000010205 */
[----:B-1----:R-:W-:Y:S01]  /*17f80*/  SEL R3, R0, RZ, !P0 ;  /* 0x000000ff00037207 */ /* 0x002fe20004000000 */
[----:B------:R-:W-:Y:S01]  /*17f90*/  IMAD R0, R24, 0x10000, R21 ;  /* 0x0001000018007824 */ /* 0x000fe200078e0215 */
[C---:B------:R-:W-:Y:S02]  /*17fa0*/  LEA R2, P5, R20.reuse, R18, 0x2 ;  /* 0x0000001214027211 */ /* 0x040fe400078a10ff */
[----:B------:R-:W-:Y:S01]  /*17fb0*/  SHF.L.U64.HI R21, R20, 0x2, R22 ;  /* 0x0000000214157819 */ /* 0x000fe20000010216 */
[----:B------:R-:W-:Y:S01]  /*17fc0*/  IMAD.X R5, R29, 0x1, R5, P3 ;  /* 0x000000011d057824 */ /* 0x000fe200018e0605 */
[----:B------:R-:W-:-:S03]  /*17fd0*/  ISETP.NE.U32.AND P3, PT, R3, RZ, PT ;  /* 0x000000ff0300720c */ /* 0x000fc60003f65070 */
[----:B------:R-:W-:Y:S02]  /*17fe0*/  IMAD.X R3, R29, 0x1, R21, P5 ;  /* 0x000000011d037824 */ /* 0x000fe400028e0615 */
[C---:B------:R-:W-:Y:S02]  /*17ff0*/  IMAD R21, R13.reuse, 0x9, RZ ;  /* 0x000000090d157824 */ /* 0x040fe400078e02ff */
[C---:B------:R-:W-:Y:S02]  /*18000*/  IMAD R22, R13.reuse, 0xd, RZ ;  /* 0x0000000d0d167824 */ /* 0x040fe400078e02ff */
[C---:B------:R-:W-:Y:S01]  /*18010*/  IMAD R20, R13.reuse, 0x9, RZ ;  /* 0x000000090d147824 */ /* 0x040fe200078e02ff */
[----:B------:R-:W-:Y:S01]  /*18020*/  ISETP.GT.AND P6, PT, R28, 0x11, PT ;  /* 0x000000111c00780c */ /* 0x000fe20003fc4270 */
[----:B------:R-:W-:Y:S01]  /*18030*/  IMAD R13, R13, 0xd, RZ ;  /* 0x0000000d0d0d7824 */ /* 0x000fe200078e02ff */
[----:B------:R-:W-:Y:S01]  /*18040*/  SHF.R.S32.HI R21, RZ, 0x1f, R21 ;  /* 0x0000001fff157819 */ /* 0x000fe20000011415 */
[----:B------:R1:W-:Y:S01]  /*18050*/  LDGSTS.E [R0+0x800], [R4.64], P1 ;  /* 0x0080000004007fae */ /* 0x0003e20008921844 */
[----:B------:R-:W-:Y:S01]  /*18060*/  SHF.R.S32.HI R22, RZ, 0x1f, R22 ;  /* 0x0000001fff167819 */ /* 0x000fe20000011416 */
[----:B------:R2:W-:Y:S01]  /*18070*/  LDGSTS.E [R0+0x2800], [R2.64], P4 ;  /* 0x0280000002007fae */ /* 0x0005e2000a121844 */
[----:B-1----:R-:W-:-:S02]  /*18080*/  SEL R5, RZ, 0x4, !P6 ;  /* 0x00000004ff057807 */ /* 0x002fc40007000000 */
[CC--:B------:R-:W-:Y:S01]  /*18090*/  LEA R4, P1, R20.reuse, R18.reuse, 0x2 ;  /* 0x0000001214047211 */ /* 0x0c0fe200078210ff */
[----:B------:R-:W-:Y:S01]  /*180a0*/  SHF.L.U64.HI R20, R20, 0x2, R21 ;  /* 0x0000000214147819 */ /* 0x000fe20000010215 */
[C---:B--2---:R-:W-:Y:S01]  /*180b0*/  LEA R2, P5, R13.reuse, R18, 0x2 ;  /* 0x000000120d027211 */ /* 0x044fe200078a10ff */
[----:B------:R-:W-:Y:S01]  /*180c0*/  IMAD.MOV.U32 R21, RZ, RZ, c[0x0][0x188] ;  /* 0x00006200ff157624 */ /* 0x000fe200078e00ff */
[----:B------:R-:W-:Y:S02]  /*180d0*/  SHF.L.U64.HI R13, R13, 0x2, R22 ;  /* 0x000000020d0d7819 */ /* 0x000fe40000010216 */
[----:B------:R-:W-:Y:S01]  /*180e0*/  SEL R3, R5, RZ, !P0 ;  /* 0x000000ff05037207 */ /* 0x000fe20004000000 */
[----:B------:R-:W-:Y:S02]  /*180f0*/  IMAD.X R5, R29, 0x1, R20, P1 ;  /* 0x000000011d057824 */ /* 0x000fe400008e0614 */
[----:B------:R-:W-:Y:S01]  /*18100*/  IMAD R22, R21, 0x11, RZ ;  /* 0x0000001115167824 */ /* 0x000fe200078e02ff */
[----:B------:R-:W-:Y:S01]  /*18110*/  ISETP.NE.U32.AND P4, PT, R3, RZ, PT ;  /* 0x000000ff0300720c */ /* 0x000fe20003f85070 */
[----:B------:R-:W-:Y:S01]  /*18120*/  IMAD.X R3, R29, 0x1, R13, P5 ;  /* 0x000000011d037824 */ /* 0x000fe200028e060d */
[C---:B------:R-:W-:Y:S01]  /*18130*/  ISETP.GT.AND P1, PT, R28.reuse, 0x15, PT ;  /* 0x000000151c00780c */ /* 0x040fe20003f24270 */
[----:B------:R-:W-:Y:S01]  /*18140*/  IMAD R12, R21, 0x11, RZ ;  /* 0x00000011150c7824 */ /* 0x000fe200078e02ff */
[----:B------:R-:W-:Y:S01]  /*18150*/  SHF.R.S32.HI R22, RZ, 0x1f, R22 ;  /* 0x0000001fff167819 */ /* 0x000fe20000011416 */
[----:B------:R1:W-:Y:S01]  /*18160*/  LDGSTS.E [R0+0x4800], [R4.64], P2 ;  /* 0x0480000004007fae */ /* 0x0003e20009121844 */
[----:B------:R2:W-:Y:S01]  /*18170*/  LDGSTS.E [R0+0x6800], [R2.64], P3 ;  /* 0x0680000002007fae */ /* 0x0005e20009921844 */
[----:B------:R-:W-:-:S02]  /*18180*/  ISETP.GT.AND P2, PT, R28, 0x19, PT ;  /* 0x000000191c00780c */ /* 0x000fc40003f44270 */
[----:B-1----:R-:W-:Y:S01]  /*18190*/  SEL R5, RZ, 0x4, !P1 ;  /* 0x00000004ff057807 */ /* 0x002fe20004800000 */
[C---:B--2---:R-:W-:Y:S01]  /*181a0*/  LEA R2, P1, R12.reuse, R18, 0x2 ;  /* 0x000000120c027211 */ /* 0x044fe200078210ff */
[----:B------:R-:W-:Y:S01]  /*181b0*/  SHF.L.U64.HI R12, R12, 0x2, R22 ;  /* 0x000000020c0c7819 */ /* 0x000fe20000010216 */
[----:B------:R-:W-:Y:S01]  /*181c0*/  IMAD.MOV.U32 R22, RZ, RZ, c[0x0][0x188] ;  /* 0x00006200ff167624 */ /* 0x000fe200078e00ff */
[----:B------:R-:W-:-:S03]  /*181d0*/  SEL R4, RZ, 0x4, !P2 ;  /* 0x00000004ff047807 */ /* 0x000fc60005000000 */
[C---:B------:R-:W-:Y:S02]  /*181e0*/  IMAD R13, R22.reuse, 0x15, RZ ;  /* 0x00000015160d7824 */ /* 0x040fe400078e02ff */
[----:B------:R-:W-:Y:S01]  /*181f0*/  IMAD R22, R22, 0x15, RZ ;  /* 0x0000001516167824 */ /* 0x000fe200078e02ff */
[----:B------:R-:W-:Y:S02]  /*18200*/  SEL R4, R4, RZ, !P0 ;  /* 0x000000ff04047207 */ /* 0x000fe40004000000 */
[----:B------:R-:W-:Y:S01]  /*18210*/  ISETP.GT.AND P2, PT, R28, 0x2, PT ;  /* 0x000000021c00780c */ /* 0x000fe20003f44270 */
[----:B------:R-:W-:Y:S01]  /*18220*/  IMAD.X R3, R29, 0x1, R12, P1 ;  /* 0x000000011d037824 */ /* 0x000fe200008e060c */
[----:B------:R-:W-:Y:S02]  /*18230*/  SHF.R.S32.HI R22, RZ, 0x1f, R22 ;  /* 0x0000001fff167819 */ /* 0x000fe40000011416 */
[----:B------:R-:W-:Y:S02]  /*18240*/  ISETP.NE.U32.AND P3, PT, R4, RZ, PT ;  /* 0x000000ff0400720c */ /* 0x000fe40003f65070 */
[----:B------:R-:W-:Y:S01]  /*18250*/  SEL R12, RZ, 0x4, !P2 ;  /* 0x00000004ff0c7807 */ /* 0x000fe20005000000 */
[----:B------:R-:W-:Y:S01]  /*18260*/  LEA R4, P2, R13, R18, 0x2 ;  /* 0x000000120d047211 */ /* 0x000fe200078410ff */
[----:B------:R-:W-:-:S02]  /*18270*/  SEL R5, R5, RZ, !P0 ;  /* 0x000000ff05057207 */ /* 0x000fc40004000000 */
[----:B------:R-:W-:Y:S02]  /*18280*/  SHF.L.U64.HI R13, R13, 0x2, R22 ;  /* 0x000000020d0d7819 */ /* 0x000fe40000010216 */
[----:B------:R-:W-:Y:S01]  /*18290*/  ISETP.GT.AND P5, PT, R28, 0x1d, PT ;  /* 0x0000001d1c00780c */ /* 0x000fe20003fa4270 */
[----:B------:R-:W-:Y:S01]  /*182a0*/  IMAD.MOV.U32 R22, RZ, RZ, c[0x0][0x188] ;  /* 0x00006200ff167624 */ /* 0x000fe200078e00ff */
[----:B------:R-:W-:Y:S01]  /*182b0*/  ISETP.NE.U32.AND P1, PT, R5, RZ, PT ;  /* 0x000000ff0500720c */ /* 0x000fe20003f25070 */
[----:B------:R1:W-:Y:S01]  /*182c0*/  LDGSTS.E [R0+0x8800], [R2.64], P4 ;  /* 0x0880000002007fae */ /* 0x0003e2000a121844 */
[----:B------:R-:W-:Y:S01]  /*182d0*/  SEL R5, RZ, 0x4, !P5 ;  /* 0x00000004ff057807 */ /* 0x000fe20006800000 */
[----:B------:R-:W-:Y:S02]  /*182e0*/  IMAD R22, R22, 0x19, RZ ;  /* 0x0000001916167824 */ /* 0x000fe400078e02ff */
[----:B------:R-:W-:Y:S01]  /*182f0*/  IMAD R20, R21, 0x19, RZ ;  /* 0x0000001915147824 */ /* 0x000fe200078e02ff */
[----:B------:R-:W-:-:S02]  /*18300*/  ISETP.GT.AND P5, PT, R28, 0x6, PT ;  /* 0x000000061c00780c */ /* 0x000fc40003fa4270 */
[----:B------:R-:W-:Y:S02]  /*18310*/  SHF.R.S32.HI R22, RZ, 0x1f, R22 ;  /* 0x0000001fff167819 */ /* 0x000fe40000011416 */
[----:B-1----:R-:W-:Y:S02]  /*18320*/  SEL R2, R12, RZ, !P0 ;  /* 0x000000ff0c027207 */ /* 0x002fe40004000000 */
[----:B------:R-:W-:Y:S01]  /*18330*/  SEL R3, R5, RZ, !P0 ;  /* 0x000000ff05037207 */ /* 0x000fe20004000000 */
[----:B------:R-:W-:Y:S01]  /*18340*/  IMAD.X R5, R29, 0x1, R13, P2 ;  /* 0x000000011d057824 */ /* 0x000fe200010e060d */
[----:B------:R-:W-:Y:S02]  /*18350*/  ISETP.NE.U32.AND P2, PT, R2, RZ, PT ;  /* 0x000000ff0200720c */ /* 0x000fe40003f45070 */
[----:B------:R-:W-:Y:S01]  /*18360*/  ISETP.NE.U32.AND P4, PT, R3, RZ, PT ;  /* 0x000000ff0300720c */ /* 0x000fe20003f85070 */
[----:B------:R-:W-:Y:S01]  /*18370*/  LEA R2, P6, R20, R18, 0x2 ;  /* 0x0000001214027211 */ /* 0x000fe200078c10ff */
[----:B------:R-:W-:-:S02]  /*18380*/  SEL R3, RZ, 0x4, !P5 ;  /* 0x00000004ff037807 */ /* 0x000fc40006800000 */
[----:B------:R-:W-:Y:S01]  /*18390*/  SHF.L.U64.HI R20, R20, 0x2, R22 ;  /* 0x0000000214147819 */ /* 0x000fe20000010216 */
[----:B------:R-:W-:Y:S01]  /*183a0*/  IMAD R13, R21, 0x1d, RZ ;  /* 0x0000001d150d7824 */ /* 0x000fe200078e02ff */
[----:B------:R1:W-:Y:S01]  /*183b0*/  LDGSTS.E [R0+0xa800], [R4.64], P1 ;  /* 0x0a80000004007fae */ /* 0x0003e20008921844 */
[----:B------:R-:W-:-:S04]  /*183c0*/  IMAD.MOV.U32 R22, RZ, RZ, c[0x0][0x188] ;  /* 0x00006200ff167624 */ /* 0x000fc800078e00ff */
[----:B------:R-:W-:Y:S01]  /*183d0*/  IMAD.SHL.U32 R21, R22, 0x2, RZ ;  /* 0x0000000216157824 */ /* 0x000fe200078e00ff */
[----:B-1----:R-:W-:Y:S01]  /*183e0*/  SEL R5, R3, RZ, !P0 ;  /* 0x000000ff03057207 */ /* 0x002fe20004000000 */
[----:B------:R-:W-:Y:S01]  /*183f0*/  IMAD.X R3, R29, 0x1, R20, P6 ;  /* 0x000000011d037824 */ /* 0x000fe200030e0614 */
[----:B------:R-:W-:Y:S02]  /*18400*/  SHF.R.S32.HI R20, RZ, 0x1f, R13 ;  /* 0x0000001fff147819 */ /* 0x000fe4000001140d */
[C---:B------:R-:W-:Y:S02]  /*18410*/  LEA R4, P5, R13.reuse, R18, 0x2 ;  /* 0x000000120d047211 */ /* 0x040fe400078a10ff */
[----:B------:R-:W-:Y:S02]  /*18420*/  SHF.L.U64.HI R20, R13, 0x2, R20 ;  /* 0x000000020d147819 */ /* 0x000fe40000010214 */
[----:B------:R-:W-:Y:S01]  /*18430*/  ISETP.NE.U32.AND P1, PT, R5, RZ, PT ;  /* 0x000000ff0500720c */ /* 0x000fe20003f25070 */
[----:B------:R-:W-:Y:S04]  /*18440*/  STL [R1+0x668], R24 ;  /* 0x0006681801007387 */ /* 0x000fe80000100800 */
[----:B------:R1:W-:Y:S01]  /*18450*/  LDGSTS.E [R0+0xc800], [R2.64], P3 ;  /* 0x0c80000002007fae */ /* 0x0003e20009921844 */
[----:B------:R-:W-:Y:S01]  /*18460*/  IMAD.X R5, R29, 0x1, R20, P5 ;  /* 0x000000011d057824 */ /* 0x000fe200028e0614 */
[----:B------:R-:W-:Y:S01]  /*18470*/  SHF.R.S32.HI R20, RZ, 0x1f, R21 ;  /* 0x0000001fff147819 */ /* 0x000fe20000011415 */
[----:B------:R-:W-:-:S02]  /*18480*/  IMAD.SHL.U32 R21, R23, 0x4, RZ ;  /* 0x0000000417157824 */ /* 0x000fc400078e00ff */
[----:B------:R-:W-:Y:S02]  /*18490*/  IMAD.SHL.U32 R13, R22, 0x2, RZ ;  /* 0x00000002160d7824 */ /* 0x000fe400078e00ff */
[----:B------:R-:W2:Y:S01]  /*184a0*/  LDL.LU R22, [R1+0x98] ;  /* 0x0000980001167983 */ /* 0x000ea20000300800 */
[----:B------:R-:W2:Y:S01]  /*184b0*/  LDL.LU R23, [R1+0x9c] ;  /* 0x00009c0001177983 */ /* 0x000ea20000300800 */
[----:B------:R-:W-:Y:S02]  /*184c0*/  LOP3.LUT R12, R21, 0x40, RZ, 0x3c, !PT ;  /* 0x00000040150c7812 */ /* 0x000fe400078e3cff */
[----:B------:R1:W-:Y:S01]  /*184d0*/  LDGSTS.E [R0+0xe800], [R4.64], P4 ;  /* 0x0e80000004007fae */ /* 0x0003e2000a121844 */
[----:B------:R-:W-:Y:S02]  /*184e0*/  STL.64 [R1+0x840], R26 ;  /* 0x0008401a01007387 */ /* 0x000fe40000100a00 */
[----:B------:R3:W-:Y:S02]  /*184f0*/  STL.64 [R1+0x838], R24 ;  /* 0x0008381801007387 */ /* 0x0007e40000100a00 */
[----:B-1----:R-:W-:-:S02]  /*18500*/  IMAD R0, R24, 0x10000, R12 ;  /* 0x0001000018007824 */ /* 0x002fc400078e020c */
[----:B---3--:R-:W2:Y:S01]  /*18510*/  LDL.LU R24, [R1+0x650] ;  /* 0x0006500001187983 */ /* 0x008ea20000300800 */
[----:B------:R-:W2:Y:S02]  /*18520*/  LDL.LU R25, [R1+0x654] ;  /* 0x0006540001197983 */ /* 0x000ea40000300800 */
[----:B------:R-:W2:Y:S02]  /*18530*/  LDL.LU R26, [R1+0x658] ;  /* 0x00065800011a7983 */ /* 0x000ea40000300800 */
[----:B------:R-:W2:Y:S01]  /*18540*/  LDL.LU R27, [R1+0x65c] ;  /* 0x00065c00011b7983 */ /* 0x000ea20000300800 */
[----:B------:R-:W-:Y:S02]  /*18550*/  ISETP.GT.AND P6, PT, R28, 0xa, PT ;  /* 0x0000000a1c00780c */ /* 0x000fe40003fc4270 */
[C---:B------:R-:W-:Y:S01]  /*18560*/  LEA R2, P3, R13.reuse, R18, 0x2 ;  /* 0x000000120d027211 */ /* 0x040fe200078610ff */
[----:B------:R-:W-:Y:S02]  /*18570*/  SHF.L.U64.HI R13, R13, 0x2, R20 ;  /* 0x000000020d0d7819 */ /* 0x000fe40000010214 */
[----:B------:R-:W-:Y:S01]  /*18580*/  IMAD.MOV.U32 R20, RZ, RZ, c[0x0][0x188] ;  /* 0x00006200ff147624 */ /* 0x000fe200078e00ff */
[----:B------:R-:W-:-:S03]  /*18590*/  SEL R3, RZ, 0x4, !P6 ;  /* 0x00000004ff037807 */ /* 0x000fc60007000000 */
[----:B------:R-:W-:Y:S01]  /*185a0*/  IMAD R21, R20, 0x6, RZ ;  /* 0x0000000614157824 */ /* 0x000fe200078e02ff */
[----:B------:R-:W-:Y:S01]  /*185b0*/  SEL R4, R3, RZ, !P0 ;  /* 0x000000ff03047207 */ /* 0x000fe20004000000 */
[----:B------:R-:W-:Y:S01]  /*185c0*/  IMAD.X R3, R29, 0x1, R13, P3 ;  /* 0x000000011d037824 */ /* 0x000fe200018e060d */
[----:B------:R-:W-:Y:S01]  /*185d0*/  ISETP.GT.AND P4, PT, R28, 0xe, PT ;  /* 0x0000000e1c00780c */ /* 0x000fe20003f84270 */
[----:B------:R-:W-:Y:S01]  /*185e0*/  IMAD R12, R20, 0x6, RZ ;  /* 0x00000006140c7824 */ /* 0x000fe200078e02ff */
[----:B------:R-:W-:Y:S02]  /*185f0*/  SHF.R.S32.HI R21, RZ, 0x1f, R21 ;  /* 0x0000001fff157819 */ /* 0x000fe40000011415 */
[----:B------:R-:W-:Y:S02]  /*18600*/  ISETP.GT.AND P5, PT, R28, 0x12, PT ;  /* 0x000000121c00780c */ /* 0x000fe40003fa4270 */
[----:B------:R-:W-:Y:S01]  /*18610*/  SEL R5, RZ, 0x4, !P4 ;  /* 0x00000004ff057807 */ /* 0x000fe20006000000 */
[----:B------:R1:W-:Y:S01]  /*18620*/  LDGSTS.E [R0+0x1000], [R2.64], P2 ;  /* 0x0100000002007fae */ /* 0x0003e20009121844 */
[----:B------:R-:W-:Y:S01]  /*18630*/  ISETP.NE.U32.AND P3, PT, R4, RZ, PT ;  /* 0x000000ff0400720c */ /* 0x000fe20003f65070 */
[----:B------:R-:W-:Y:S01]  /*18640*/  SEL R4, RZ, 0x4, !P5 ;  /* 0x00000004ff047807 */ /* 0x000fe20006800000 */
[----:B------:R-:W-:-:S02]  /*18650*/  SEL R5, R5, RZ, !P0 ;  /* 0x000000ff05057207 */ /* 0x000fc40004000000 */
[----:B------:R-:W-:Y:S02]  /*18660*/  ISETP.GT.AND P4, PT, R28, 0x16, PT ;  /* 0x000000161c00780c */ /* 0x000fe40003f84270 */
[C---:B-1----:R-:W-:Y:S01]  /*18670*/  LEA R2, P2, R12.reuse, R18, 0x2 ;  /* 0x000000120c027211 */ /* 0x042fe200078410ff */
[----:B------:R-:W-:Y:S01]  /*18680*/  SHF.L.U64.HI R12, R12, 0x2, R21 ;  /* 0x000000020c0c7819 */ /* 0x000fe20000010215 */
[----:B------:R-:W-:Y:S01]  /*18690*/  SEL R4, R4, RZ, !P0 ;  /* 0x000000ff04047207 */ /* 0x000fe20004000000 */
[----:B------:R-:W-:-:S03]  /*186a0*/  IMAD.MOV.U32 R13, RZ, RZ, c[0x0][0x188] ;  /* 0x00006200ff0d7624 */ /* 0x000fc600078e00ff */
[----:B------:R-:W-:Y:S01]  /*186b0*/  IMAD.X R3, R29, 0x1, R12, P2 ;  /* 0x000000011d037824 */ /* 0x000fe200010e060c */
[----:B------:R-:W-:Y:S01]  /*186c0*/  ISETP.NE.U32.AND P2, PT, R5, RZ, PT ;  /* 0x000000ff0500720c */ /* 0x000fe20003f45070 */
[----:B------:R-:W-:Y:S01]  /*186d0*/  SEL R5, RZ, 0x4, !P4 ;  /* 0x00000004ff057807 */ /* 0x000fe20006000000 */
[----:B------:R-:W-:Y:S01]  /*186e0*/  ISETP.NE.U32.AND P4, PT, R4, RZ, PT ;  /* 0x000000ff0400720c */ /* 0x000fe20003f85070 */
[C---:B------:R-:W-:Y:S02]  /*186f0*/  IMAD R20, R13.reuse, 0xa, RZ ;  /* 0x0000000a0d147824 */ /* 0x040fe400078e02ff */
[----:B------:R-:W-:Y:S01]  /*18700*/  IMAD R21, R13, 0xe, RZ ;  /* 0x0000000e0d157824 */ /* 0x000fe200078e02ff */
[----:B------:R-:W-:Y:S01]  /*18710*/  SEL R4, R5, RZ, !P0 ;  /* 0x000000ff05047207 */ /* 0x000fe20004000000 */
[C---:B------:R-:W-:Y:S01]  /*18720*/  IMAD R5, R13.reuse, 0xa, RZ ;  /* 0x0000000a0d057824 */ /* 0x040fe200078e02ff */
[----:B------:R-:W-:Y:S01]  /*18730*/  ISETP.GT.AND P5, PT, R28, 0x1a, PT ;  /* 0x0000001a1c00780c */ /* 0x000fe20003fa4270 */
[----:B------:R1:W-:Y:S03]  /*18740*/  LDGSTS.E [R0+0x3000], [R2.64], P1 ;  /* 0x0300000002007fae */ /* 0x0003e60008921844 */
[----:B------:R-:W-:Y:S01]  /*18750*/  SHF.R.S32.HI R5, RZ, 0x1f, R5 ;  /* 0x0000001fff057819 */ /* 0x000fe20000011405 */
[----:B------:R-:W-:Y:S01]  /*18760*/  IMAD R13, R13, 0xe, RZ ;  /* 0x0000000e0d0d7824 */ /* 0x000fe200078e02ff */
[----:B------:R-:W-:-:S02]  /*18770*/  SHF.R.S32.HI R21, RZ, 0x1f, R21 ;  /* 0x0000001fff157819 */ /* 0x000fc40000011415 */
[----:B------:R-:W-:Y:S01]  /*18780*/  SEL R12, RZ, 0x4, !P5 ;  /* 0x00000004ff0c7807 */ /* 0x000fe20006800000 */
[----:B------:R-:W-:Y:S01]  /*18790*/  ISETP.NE.U32.AND P5, PT, R4, RZ, PT ;  /* 0x000000ff0400720c */ /* 0x000fe20003fa5070 */
[CC--:B-1----:R-:W-:Y:S01]  /*187a0*/  LEA R2, P6, R20.reuse, R18.reuse, 0x2 ;  /* 0x0000001214027211 */ /* 0x0c2fe200078c10ff */
[----:B------:R-:W-:Y:S01]  /*187b0*/  SHF.L.U64.HI R20, R20, 0x2, R5 ;  /* 0x0000000214147819 */ /* 0x000fe20000010205 */
[C---:B------:R-:W-:Y:S01]  /*187c0*/  LEA R4, P1, R13.reuse, R18, 0x2 ;  /* 0x000000120d047211 */ /* 0x040fe200078210ff */
[----:B------:R-:W-:-:S03]  /*187d0*/  SHF.L.U64.HI R13, R13, 0x2, R21 ;  /* 0x000000020d0d7819 */ /* 0x000fc60000010215 */
[C---:B------:R-:W-:Y:S02]  /*187e0*/  IMAD.X R3, R29.reuse, 0x1, R20, P6 ;  /* 0x000000011d037824 */ /* 0x040fe400030e0614 */
[----:B--2---:R-:W-:Y:S01]  /*187f0*/  HMMA.1688.F32.TF32 R20, R8, R22, R24 ;  /* 0x000000160814723c */ /* 0x004fe20000081018 */
[----:B------:R-:W-:Y:S02]  /*18800*/  SEL R12, R12, RZ, !P0 ;  /* 0x000000ff0c0c7207 */ /* 0x000fe40004000000 */
[----:B------:R-:W-:Y:S01]  /*18810*/  ISETP.GT.AND P6, PT, R28, 0x1e, PT ;  /* 0x0000001e1c00780c */ /* 0x000fe20003fc4270 */
[----:B------:R-:W-:Y:S01]  /*18820*/  IMAD.X R5, R29, 0x1, R13, P1 ;  /* 0x000000011d057824 */ /* 0x000fe200008e060d */
[----:B------:R1:W-:Y:S11]  /*18830*/  LDGSTS.E [R0+0x5000], [R2.64], P3 ;  /* 0x0500000002007fae */ /* 0x0003f60009921844 */
[----:B------:R-:W-:Y:S07]  /*18840*/  @!UPT UIADD3 URZ, URZ, URZ, URZ ;  /* 0x0000003f3f3ff290 */ /* 0x000fee000fffe03f */
[----:B------:R-:W-:Y:S01]  /*18850*/  STL [R1+0x7c0], R20 ;  /* 0x0007c01401007387 */ /* 0x000fe20000100800 */
[----:B------:R-:W-:Y:S02]  /*18860*/  STL [R1+0x7bc], R21 ;  /* 0x0007bc1501007387 */ /* 0x000fe40000100800 */
[----:B------:R2:W-:Y:S02]  /*18870*/  STL [R1+0x7b8], R22 ;  /* 0x0007b81601007387 */ /* 0x0005e40000100800 */
[----:B------:R3:W-:Y:S02]  /*18880*/  STL [R1+0x7b4], R23 ;  /* 0x0007b41701007387 */ /* 0x0007e40000100800 */
[----:B------:R-:W-:Y:S01]  /*18890*/  IMAD.MOV.U32 R24, RZ, RZ, c[0x0][0x188] ;  /* 0x00006200ff187624 */ /* 0x000fe200078e00ff */
[----:B------:R-:W-:Y:S02]  /*188a0*/  ISETP.NE.U32.AND P1, PT, R12, RZ, PT ;  /* 0x000000ff0c00720c */ /* 0x000fe40003f25070 */
[----:B------:R-:W-:Y:S01]  /*188b0*/  ISETP.GT.AND P3, PT, R28, 0x3, PT ;  /* 0x000000031c00780c */ /* 0x000fe20003f64270 */
[----:B------:R4:W-:Y:S04]  /*188c0*/  LDGSTS.E [R0+0x7000], [R4.64], P2 ;  /* 0x0700000004007fae */ /* 0x0009e80009121844 */
[----:B--2---:R-:W2:Y:S01]  /*188d0*/  LDL.LU R22, [R1+0x78] ;  /* 0x0000780001167983 */ /* 0x004ea20000300800 */
[----:B---3--:R-:W2:Y:S01]  /*188e0*/  LDL.LU R23, [R1+0x7c] ;  /* 0x00007c0001177983 */ /* 0x008ea20000300800 */
[----:B------:R-:W-:Y:S01]  /*188f0*/  SEL R12, RZ, 0x4, !P6 ;  /* 0x00000004ff0c7807 */ /* 0x000fe20007000000 */
[----:B------:R-:W-:-:S02]  /*18900*/  IMAD R20, R24, 0x12, RZ ;  /* 0x0000001218147824 */ /* 0x000fc400078e02ff */
[----:B------:R-:W-:Y:S01]  /*18910*/  IMAD R13, R24, 0x16, RZ ;  /* 0x00000016180d7824 */ /* 0x000fe200078e02ff */
[----:B-1----:R-:W-:Y:S01]  /*18920*/  SEL R3, R12, RZ, !P0 ;  /* 0x000000ff0c037207 */ /* 0x002fe20004000000 */
[----:B------:R-:W-:Y:S01]  /*18930*/  SEL R12, RZ, 0x4, !P3 ;  /* 0x00000004ff0c7807 */ /* 0x000fe20005800000 */
[-C--:B------:R-:W-:Y:S02]  /*18940*/  LEA R2, P6, R20, R18.reuse, 0x2 ;  /* 0x0000001214027211 */ /* 0x080fe400078c10ff */
[----:B----4-:R-:W-:Y:S01]  /*18950*/  LEA R4, P3, R13, R18, 0x2 ;  /* 0x000000120d047211 */ /* 0x010fe200078610ff */
[----:B--2---:R1:W-:Y:S04]  /*18960*/  STL.64 [R1+0x858], R22 ;  /* 0x0008581601007387 */ /* 0x0043e80000100a00 */
[----:B-1----:R-:W2:Y:S01]  /*18970*/  LDL.LU R22, [R1+0x88] ;  /* 0x0000880001167983 */ /* 0x002ea20000300800 */
[----:B------:R-:W-:Y:S02]  /*18980*/  STL [R1+0x868], R18 ;  /* 0x0008681201007387 */ /* 0x000fe40000100800 */
[----:B------:R1:W-:Y:S02]  /*18990*/  STL.64 [R1+0x860], R16 ;  /* 0x0008601001007387 */ /* 0x0003e40000100a00 */
[----:B------:R-:W-:Y:S01]  /*189a0*/  IMAD.MOV.U32 R23, RZ, RZ, R19 ;  /* 0x000000ffff177224 */ /* 0x000fe200078e0013 */
[----:B-1----:R-:W2:Y:S01]  /*189b0*/  LDL.LU R16, [R1+0x550] ;  /* 0x0005500001107983 */ /* 0x002ea20000300800 */
[----:B------:R-:W2:Y:S02]  /*189c0*/  LDL.LU R17, [R1+0x554] ;  /* 0x0005540001117983 */ /* 0x000ea40000300800 */
[----:B------:R-:W2:Y:S02]  /*189d0*/  LDL.LU R18, [R1+0x558] ;  /* 0x0005580001127983 */ /* 0x000ea40000300800 */
[----:B------:R-:W2:Y:S01]  /*189e0*/  LDL.LU R19, [R1+0x55c] ;  /* 0x00055c0001137983 */ /* 0x000ea20000300800 */
[----:B------:R-:W3:Y:S01]  /*189f0*/  LDL.LU R26, [R1+0x68] ;  /* 0x00006800011a7983 */ /* 0x000ee20000300800 */
[----:B------:R-:W3:Y:S02]  /*18a00*/  LDL.LU R27, [R1+0x6c] ;  /* 0x00006c00011b7983 */ /* 0x000ee40000300800 */
[C---:B------:R-:W-:Y:S01]  /*18a10*/  IMAD R25, R24.reuse, 0x12, RZ ;  /* 0x0000001218197824 */ /* 0x040fe200078e02ff */
[----:B------:R-:W-:Y:S01]  /*18a20*/  ISETP.NE.U32.AND P2, PT, R3, RZ, PT ;  /* 0x000000ff0300720c */ /* 0x000fe20003f45070 */
[----:B------:R-:W-:-:S03]  /*18a30*/  IMAD R21, R24, 0x16, RZ ;  /* 0x0000001618157824 */ /* 0x000fc600078e02ff */
[----:B------:R-:W-:Y:S02]  /*18a40*/  SHF.R.S32.HI R3, RZ, 0x1f, R25 ;  /* 0x0000001fff037819 */ /* 0x000fe40000011419 */
[----:B------:R-:W-:Y:S02]  /*18a50*/  SHF.R.S32.HI R21, RZ, 0x1f, R21 ;  /* 0x0000001fff157819 */ /* 0x000fe40000011415 */
[----:B------:R-:W-:Y:S02]  /*18a60*/  SHF.L.U64.HI R20, R20, 0x2, R3 ;  /* 0x0000000214147819 */ /* 0x000fe40000010203 */
[----:B------:R-:W-:-:S03]  /*18a70*/  SHF.L.U64.HI R13, R13, 0x2, R21 ;  /* 0x000000020d0d7819 */ /* 0x000fc60000010215 */
[C---:B------:R-:W-:Y:S02]  /*18a80*/  IMAD.X R3, R29.reuse, 0x1, R20, P6 ;  /* 0x000000011d037824 */ /* 0x040fe400030e0614 */
[----:B--2---:R-:W-:Y:S01]  /*18a90*/  HMMA.1688.F32.TF32 R20, R8, R22, R16 ;  /* 0x000000160814723c */ /* 0x004fe20000081010 */
[----:B---3--:R1:W-:Y:S01]  /*18aa0*/  STL.64 [R1+0x850], R26 ;  /* 0x0008501a01007387 */ /* 0x0083e20000100a00 */
[----:B------:R-:W2:Y:S02]  /*18ab0*/  LDL.LU R24, [R1+0x4f0] ;  /* 0x0004f00001187983 */ /* 0x000ea40000300800 */
[----:B------:R-:W2:Y:S01]  /*18ac0*/  LDL.LU R25, [R1+0x4f4] ;  /* 0x0004f40001197983 */ /* 0x000ea20000300800 */
[----:B------:R-:W-:Y:S01]  /*18ad0*/  SEL R12, R12, RZ, !P0 ;  /* 0x000000ff0c0c7207 */ /* 0x000fe20004000000 */
[----:B------:R-:W-:Y:S01]  /*18ae0*/  IMAD.X R5, R29, 0x1, R13, P3 ;  /* 0x000000011d057824 */ /* 0x000fe200018e060d */
[----:B------:R-:W-:Y:S01]  /*18af0*/  ISETP.GT.AND P6, PT, R28, 0x7, PT ;  /* 0x000000071c00780c */ /* 0x000fe20003fc4270 */
[----:B------:R3:W-:Y:S04]  /*18b00*/  LDGSTS.E [R0+0x9000], [R2.64], P4 ;  /* 0x0900000002007fae */ /* 0x0007e8000a121844 */
[----:B-1----:R-:W2:Y:S01]  /*18b10*/  LDL.LU R26, [R1+0x4f8] ;  /* 0x0004f800011a7983 */ /* 0x002ea20000300800 */
[----:B------:R-:W2:Y:S02]  /*18b20*/  LDL.LU R27, [R1+0x4fc] ;  /* 0x0004fc00011b7983 */ /* 0x000ea40000300800 */
[----:B------:R-:W4:Y:S02]  /*18b30*/  LDL.LU R18, [R1+0x868] ;  /* 0x0008680001127983 */ /* 0x000f240000300800 */
[----:B------:R-:W2:Y:S01]  /*18b40*/  LDL.LU.64 R16, [R1+0x860] ;  /* 0x0008600001107983 */ /* 0x000ea20000300a00 */
[----:B------:R-:W-:-:S02]  /*18b50*/  ISETP.NE.U32.AND P3, PT, R12, RZ, PT ;  /* 0x000000ff0c00720c */ /* 0x000fc40003f65070 */
[----:B------:R-:W-:Y:S01]  /*18b60*/  ISETP.GT.AND P4, PT, R28, 0xb, PT ;  /* 0x0000000b1c00780c */ /* 0x000fe20003f84270 */
[----:B------:R1:W-:Y:S04]  /*18b70*/  LDGSTS.E [R0+0xb000], [R4.64], P5 ;  /* 0x0b00000004007fae */ /* 0x0003e8000a921844 */
[----:B------:R-:W-:Y:S01]  /*18b80*/  STL.64 [R1+0x90], R20 ;  /* 0x0000901401007387 */ /* 0x000fe20000100a00 */
[----:B------:R1:W-:Y:S03]  /*18b90*/  STL.64 [R1+0x98], R22 ;  /* 0x0000981601007387 */ /* 0x0003e60000100a00 */
[----:B-1----:R-:W2:Y:S01]  /*18ba0*/  LDL.LU.64 R22, [R1+0x858] ;  /* 0x0008580001167983 */ /* 0x002ea20000300a00 */
[----:B------:R-:W-:-:S04]  /*18bb0*/  IMAD.MOV.U32 R20, RZ, RZ, c[0x0][0x188] ;  /* 0x00006200ff147624 */ /* 0x000fc800078e00ff */
[C---:B------:R-:W-:Y:S02]  /*18bc0*/  IMAD R19, R20.reuse, 0x1a, RZ ;  /* 0x0000001a14137824 */ /* 0x040fe400078e02ff */
[C---:B------:R-:W-:Y:S02]  /*18bd0*/  IMAD R13, R20.reuse, 0x1a, RZ ;  /* 0x0000001a140d7824 */ /* 0x040fe400078e02ff */
[----:B------:R-:W-:Y:S01]  /*18be0*/  IMAD R20, R20, 0x1e, RZ ;  /* 0x0000001e14147824 */ /* 0x000fe200078e02ff */
[----:B------:R-:W-:Y:S02]  /*18bf0*/  SHF.R.S32.HI R19, RZ, 0x1f, R19 ;  /* 0x0000001fff137819 */ /* 0x000fe40000011413 */
[----:B------:R-:W-:Y:S02]  /*18c00*/  SEL R12, RZ, 0x4, !P6 ;  /* 0x00000004ff0c7807 */ /* 0x000fe40007000000 */
[----:B------:R-:W-:Y:S02]  /*18c10*/  SHF.L.U64.HI R19, R13, 0x2, R19 ;  /* 0x000000020d137819 */ /* 0x000fe40000010213 */
[----:B---3--:R-:W-:Y:S01]  /*18c20*/  SEL R3, R12, RZ, !P0 ;  /* 0x000000ff0c037207 */ /* 0x008fe20004000000 */
[----:B------:R-:W-:-:S03]  /*18c30*/  SEL R12, RZ, 0x4, !P4 ;  /* 0x00000004ff0c7807 */ /* 0x000fc60006000000 */
[----:B------:R-:W-:Y:S02]  /*18c40*/  ISETP.NE.U32.AND P5, PT, R3, RZ, PT ;  /* 0x000000ff0300720c */ /* 0x000fe40003fa5070 */
[-C--:B----4-:R-:W-:Y:S01]  /*18c50*/  LEA R2, P6, R13, R18.reuse, 0x2 ;  /* 0x000000120d027211 */ /* 0x090fe200078c10ff */
[----:B------:R-:W-:Y:S01]  /*18c60*/  SHF.R.S32.HI R13, RZ, 0x1f, R20 ;  /* 0x0000001fff0d7819 */ /* 0x000fe20000011414 */
[----:B------:R-:W-:-:S03]  /*18c70*/  LEA R4, P4, R20, R18, 0x2 ;  /* 0x0000001214047211 */ /* 0x000fc600078810ff */
[----:B------:R-:W-:Y:S02]  /*18c80*/  SHF.L.U64.HI R13, R20, 0x2, R13 ;  /* 0x00000002140d7819 */ /* 0x000fe4000001020d */
[----:B--2---:R-:W-:Y:S01]  /*18c90*/  HMMA.1688.F32.TF32 R20, R8, R22, R24 ;  /* 0x000000160814723c */ /* 0x004fe20000081018 */
[C---:B------:R-:W-:Y:S02]  /*18ca0*/  IMAD.X R3, R29.reuse, 0x1, R19, P6 ;  /* 0x000000011d037824 */ /* 0x040fe400030e0613 */
[----:B------:R-:W-:Y:S01]  /*18cb0*/  IMAD.X R5, R29, 0x1, R13, P4 ;  /* 0x000000011d057824 */ /* 0x000fe200020e060d */
[----:B------:R-:W2:Y:S04]  /*18cc0*/  LDL.LU.64 R26, [R1+0x850] ;  /* 0x00085000011a7983 */ /* 0x000ea80000300a00 */
[----:B------:R1:W-:Y:S01]  /*18cd0*/  LDGSTS.E [R0+0xd000], [R2.64], P1 ;  /* 0x0d00000002007fae */ /* 0x0003e20008921844 */
[----:B------:R3:W-:Y:S11]  /*18ce0*/  LDGSTS.E [R0+0xf000], [R4.64], P2 ;  /* 0x0f00000004007fae */ /* 0x0007f60009121844 */
[----:B------:R-:W-:Y:S03]  /*18cf0*/  @!UPT UIADD3 URZ, URZ, URZ, URZ ;  /* 0x0000003f3f3ff290 */ /* 0x000fe6000fffe03f */
[----:B------:R-:W-:Y:S01]  /*18d00*/  STL.64 [R1+0x70], R20 ;  /* 0x0000701401007387 */ /* 0x000fe20000100a00 */
[----:B------:R-:W-:Y:S02]  /*18d10*/  STL.64 [R1+0x78], R22 ;  /* 0x0000781601007387 */ /* 0x000fe40000100a00 */
[----:B------:R4:W-:Y:S02]  /*18d20*/  STL.64 [R1+0x848], R6 ;  /* 0x0008480601007387 */ /* 0x0009e40000100a00 */
[----:B---3--:R-:W2:Y:S01]  /*18d30*/  LDL.LU R4, [R1+0x4a0] ;  /* 0x0004a00001047983 */ /* 0x008ea20000300800 */
[----:B------:R-:W2:Y:S04]  /*18d40*/  LDL.LU R5, [R1+0x4a4] ;  /* 0x0004a40001057983 */ /* 0x000ea80000300800 */
[----:B----4-:R-:W2:Y:S01]  /*18d50*/  LDL.LU R6, [R1+0x4a8] ;  /* 0x0004a80001067983 */ /* 0x010ea20000300800 */
[----:B------:R-:W2:Y:S02]  /*18d60*/  LDL.LU R7, [R1+0x4ac] ;  /* 0x0004ac0001077983 */ /* 0x000ea40000300800 */
[----:B------:R-:W-:-:S04]  /*18d70*/  IMAD.MOV.U32 R19, RZ, RZ, c[0x0][0x188] ;  /* 0x00006200ff137624 */ /* 0x000fc800078e00ff */
[C---:B------:R-:W-:Y:S02]  /*18d80*/  IMAD R25, R19.reuse, 0x3, RZ ;  /* 0x0000000313197824 */ /* 0x040fe400078e02ff */
[----:B------:R-:W-:-:S03]  /*18d90*/  IMAD R13, R19, 0x3, RZ ;  /* 0x00000003130d7824 */ /* 0x000fc600078e02ff */
[----:B------:R-:W-:-:S04]  /*18da0*/  SHF.R.S32.HI R25, RZ, 0x1f, R25 ;  /* 0x0000001fff197819 */ /* 0x000fc80000011419 */
[----:B------:R-:W-:Y:S02]  /*18db0*/  SHF.L.U64.HI R21, R13, 0x2, R25 ;  /* 0x000000020d157819 */ /* 0x000fe40000010219 */
[----:B--2---:R-:W-:Y:S01]  /*18dc0*/  HMMA.1688.F32.TF32 R24, R8, R26, R4 ;  /* 0x0000001a0818723c */ /* 0x004fe20000081004 */
[----:B------:R-:W2:Y:S11]  /*18dd0*/  LDL.LU.64 R6, [R1+0x848] ;  /* 0x0008480001067983 */ /* 0x000eb60000300a00 */
[----:B------:R-:W-:Y:S11]  /*18de0*/  @!UPT UIADD3 URZ, URZ, URZ, URZ ;  /* 0x0000003f3f3ff290 */ /* 0x000ff6000fffe03f */
[----:B------:R-:W-:Y:S01]  /*18df0*/  STL.64 [R1+0x60], R24 ;  /* 0x0000601801007387 */ /* 0x000fe20000100a00 */
[----:B------:R3:W-:Y:S03]  /*18e00*/  STL.64 [R1+0x68], R26 ;  /* 0x0000681a01007387 */ /* 0x0007e60000100a00 */
[----:B---3--:R-:W3:Y:S01]  /*18e10*/  LDL.LU.64 R26, [R1+0x840] ;  /* 0x00084000011a7983 */ /* 0x008ee20000300a00 */
[----:B------:R-:W4:Y:S01]  /*18e20*/  LDL.LU.64 R24, [R1+0x838] ;  /* 0x0008380001187983 */ /* 0x000f220000300a00 */
[----:B------:R-:W-:Y:S02]  /*18e30*/  SEL R12, R12, RZ, !P0 ;  /* 0x000000ff0c0c7207 */ /* 0x000fe40004000000 */
[----:B------:R-:W-:Y:S02]  /*18e40*/  ISETP.GT.AND P6, PT, R28, 0xf, PT ;  /* 0x0000000f1c00780c */ /* 0x000fe40003fc4270 */
[----:B----4-:R-:W-:Y:S01]  /*18e50*/  LOP3.LUT R20, R25, 0x60, RZ, 0x3c, !PT ;  /* 0x0000006019147812 */ /* 0x010fe200078e3cff */
[----:B---3--:R-:W-:Y:S01]  /*18e60*/  STL.64 [R1+0x810], R26 ;  /* 0x0008101a01007387 */ /* 0x008fe20000100a00 */
[----:B------:R3:W-:Y:S03]  /*18e70*/  STL [R1+0x808], R24 ;  /* 0x0008081801007387 */ /* 0x0007e60000100800 */
[----:B-1----:R-:W-:-:S02]  /*18e80*/  IMAD R0, R24, 0x10000, R20 ;  /* 0x0001000018007824 */ /* 0x002fc400078e0214 */
[----:B---3--:R-:W3:Y:S01]  /*18e90*/  LDL.LU R24, [R1+0x320] ;  /* 0x0003200001187983 */ /* 0x008ee20000300800 */
[----:B------:R-:W3:Y:S02]  /*18ea0*/  LDL.LU R25, [R1+0x324] ;  /* 0x0003240001197983 */ /* 0x000ee40000300800 */
[----:B------:R-:W4:Y:S02]  /*18eb0*/  LDL.LU R26, [R1+0x328] ;  /* 0x00032800011a7983 */ /* 0x000f240000300800 */
[----:B------:R-:W4:Y:S01]  /*18ec0*/  LDL.LU R27, [R1+0x32c] ;  /* 0x00032c00011b7983 */ /* 0x000f220000300800 */
[----:B------:R-:W-:Y:S01]  /*18ed0*/  ISETP.NE.U32.AND P4, PT, R12, RZ, PT ;  /* 0x000000ff0c00720c */ /* 0x000fe20003f85070 */
[----:B------:R-:W-:Y:S01]  /*18ee0*/  SEL R12, RZ, 0x4, !P6 ;  /* 0x00000004ff0c7807 */ /* 0x000fe20007000000 */
[----:B------:R-:W-:-:S03]  /*18ef0*/  LEA R2, P6, R13, R18, 0x2 ;  /* 0x000000120d027211 */ /* 0x000fc600078c10ff */
[----:B------:R-:W-:-:S04]  /*18f00*/  SEL R3, R12, RZ, !P0 ;  /* 0x000000ff0c037207 */ /* 0x000fc80004000000 */
[----:B------:R-:W-:Y:S01]  /*18f10*/  ISETP.NE.U32.AND P1, PT, R3, RZ, PT ;  /* 0x000000ff0300720c */ /* 0x000fe20003f25070 */
[----:B------:R-:W-:Y:S01]  /*18f20*/  IMAD.X R3, R29, 0x1, R21, P6 ;  /* 0x000000011d037824 */ /* 0x000fe200030e0615 */
[----:B----4-:R-:W-:Y:S01]  /*18f30*/  STL.64 [R1+0x820], R26 ;  /* 0x0008201a01007387 */ /* 0x010fe20000100a00 */
[----:B---3--:R-:W-:Y:S02]  /*18f40*/  STL.64 [R1+0x818], R24 ;  /* 0x0008181801007387 */ /* 0x008fe40000100a00 */
[----:B------:R-:W3:Y:S02]  /*18f50*/  LDL.LU R20, [R1+0x310] ;  /* 0x0003100001147983 */ /* 0x000ee40000300800 */
[----:B------:R-:W3:Y:S01]  /*18f60*/  LDL.LU R21, [R1+0x314] ;  /* 0x0003140001157983 */ /* 0x000ee20000300800 */
[----:B------:R-:W4:Y:S01]  /*18f70*/  LDL.LU R22, [R1+0x318] ;  /* 0x0003180001167983 */ /* 0x000f220000300800 */
[----:B------:R-:W4:Y:S02]  /*18f80*/  LDL.LU R23, [R1+0x31c] ;  /* 0x00031c0001177983 */ /* 0x000f240000300800 */
[----:B------:R-:W-:Y:S01]  /*18f90*/  IMAD R13, R19, 0x7, RZ ;  /* 0x00000007130d7824 */ /* 0x000fe200078e02ff */
[----:B------:R-:W-:-:S02]  /*18fa0*/  ISETP.GT.AND P2, PT, R28, 0x13, PT ;  /* 0x000000131c00780c */ /* 0x000fc40003f44270 */
[----:B------:R-:W-:Y:S01]  /*18fb0*/  ISETP.GT.AND P6, PT, R28, 0x17, PT ;  /* 0x000000171c00780c */ /* 0x000fe20003fc4270 */
[----:B------:R1:W-:Y:S04]  /*18fc0*/  LDGSTS.E [R0+0x1800], [R2.64], P3 ;  /* 0x0180000002007fae */ /* 0x0003e80009921844 */
[----:B----4-:R-:W-:Y:S01]  /*18fd0*/  STL.64 [R1+0x830], R22 ;  /* 0x0008301601007387 */ /* 0x010fe20000100a00 */
[----:B---3--:R3:W-:Y:S03]  /*18fe0*/  STL.64 [R1+0x828], R20 ;  /* 0x0008281401007387 */ /* 0x0087e60000100a00 */
[----:B---3--:R-:W3:Y:S01]  /*18ff0*/  LDL.LU R20, [R1+0x460] ;  /* 0x0004600001147983 */ /* 0x008ee20000300800 */
[----:B------:R-:W3:Y:S02]  /*19000*/  LDL.LU R21, [R1+0x464] ;  /* 0x0004640001157983 */ /* 0x000ee40000300800 */
[----:B------:R-:W3:Y:S02]  /*19010*/  LDL.LU R22, [R1+0x468] ;  /* 0x0004680001167983 */ /* 0x000ee40000300800 */
[----:B------:R-:W3:Y:S02]  /*19020*/  LDL.LU R23, [R1+0x46c] ;  /* 0x00046c0001177983 */ /* 0x000ee40000300800 */
[----:B------:R-:W-:-:S02]  /*19030*/  IMAD.MOV.U32 R26, RZ, RZ, R17 ;  /* 0x000000ffff1a7224 */ /* 0x000fc400078e0011 */
[----:B------:R-:W-:-:S07]  /*19040*/  IMAD.MOV.U32 R27, RZ, RZ, R16 ;  /* 0x000000ffff1b7224 */ /* 0x000fce00078e0010 */
[----:B---3--:R-:W-:Y:S01]  /*19050*/  HMMA.1688.F32.TF32 R24, R8, R26, R20 ;  /* 0x0000001a0818723c */ /* 0x008fe20000081014 */
[----:B------:R-:W2:Y:S01]  /*19060*/  LDL.LU.64 R22, [R1+0x830] ;  /* 0x0008300001167983 */ /* 0x000ea20000300a00 */
[----:B------:R-:W2:Y:S11]  /*19070*/  LDL.LU.64 R20, [R1+0x828] ;  /* 0x0008280001147983 */ /* 0x000eb60000300a00 */
[----:B------:R-:W-:Y:S10]  /*19080*/  @!UPT UIADD3 URZ, URZ, URZ, URZ ;  /* 0x0000003f3f3ff290 */ /* 0x000ff4000fffe03f */
[----:B------:R-:W-:Y:S01]  /*19090*/  STL.64 [R1+0x50], R24 ;  /* 0x0000501801007387 */ /* 0x000fe20000100a00 */
[----:B------:R3:W-:Y:S03]  /*190a0*/  STL.64 [R1+0x58], R26 ;  /* 0x0000581a01007387 */ /* 0x0007e60000100a00 */
[----:B---3--:R-:W3:Y:S01]  /*190b0*/  LDL.LU.64 R26, [R1+0x820] ;  /* 0x00082000011a7983 */ /* 0x008ee20000300a00 */
[----:B------:R-:W3:Y:S02]  /*190c0*/  LDL.LU.64 R24, [R1+0x818] ;  /* 0x0008180001187983 */ /* 0x000ee40000300a00 */
[----:B------:R-:W-:Y:S02]  /*190d0*/  IMAD R19, R19, 0x7, RZ ;  /* 0x0000000713137824 */ /* 0x000fe400078e02ff */
[----:B------:R-:W-:-:S03]  /*190e0*/  IMAD.MOV.U32 R17, RZ, RZ, c[0x0][0x188] ;  /* 0x00006200ff117624 */ /* 0x000fc600078e00ff */
[----:B------:R-:W-:Y:S02]  /*190f0*/  SHF.R.S32.HI R19, RZ, 0x1f, R19 ;  /* 0x0000001fff137819 */ /* 0x000fe40000011413 */
[----:B------:R-:W-:Y:S02]  /*19100*/  SEL R12, RZ, 0x4, !P2 ;  /* 0x00000004ff0c7807 */ /* 0x000fe40005000000 */
[----:B------:R-:W-:Y:S01]  /*19110*/  SHF.L.U64.HI R5, R13, 0x2, R19 ;  /* 0x000000020d057819 */ /* 0x000fe20000010213 */
[----:B------:R-:W-:Y:S01]  /*19120*/  IMAD R19, R17, 0xb, RZ ;  /* 0x0000000b11137824 */ /* 0x000fe200078e02ff */
[----:B------:R-:W-:Y:S01]  /*19130*/  LEA R4, P2, R13, R18, 0x2 ;  /* 0x000000120d047211 */ /* 0x000fe200078410ff */
[----:B------:R-:W-:-:S03]  /*19140*/  IMAD R13, R17, 0xb, RZ ;  /* 0x0000000b110d7824 */ /* 0x000fc600078e02ff */
[----:B------:R-:W-:Y:S01]  /*19150*/  SHF.R.S32.HI R19, RZ, 0x1f, R19 ;  /* 0x0000001fff137819 */ /* 0x000fe20000011413 */
[----:B------:R-:W-:Y:S01]  /*19160*/  IMAD.X R5, R29, 0x1, R5, P2 ;  /* 0x000000011d057824 */ /* 0x000fe200010e0605 */
[C---:B-1----:R-:W-:Y:S02]  /*19170*/  LEA R2, P3, R13.reuse, R18, 0x2 ;  /* 0x000000120d027211 */ /* 0x042fe400078610ff */
[----:B------:R-:W-:Y:S02]  /*19180*/  SEL R3, RZ, 0x4, !P6 ;  /* 0x00000004ff037807 */ /* 0x000fe40007000000 */
[----:B------:R-:W-:Y:S02]  /*19190*/  SHF.L.U64.HI R13, R13, 0x2, R19 ;  /* 0x000000020d0d7819 */ /* 0x000fe40000010213 */
[----:B------:R-:W-:Y:S01]  /*191a0*/  SEL R12, R12, RZ, !P0 ;  /* 0x000000ff0c0c7207 */ /* 0x000fe20004000000 */
[----:B------:R1:W-:Y:S03]  /*191b0*/  LDGSTS.E [R0+0x3800], [R4.64], P5 ;  /* 0x0380000004007fae */ /* 0x0003e6000a921844 */
[----:B------:R-:W-:-:S02]  /*191c0*/  ISETP.NE.U32.AND P2, PT, R12, RZ, PT ;  /* 0x000000ff0c00720c */ /* 0x000fc40003f45070 */
[----:B-1----:R-:W-:Y:S01]  /*191d0*/  SEL R4, R3, RZ, !P0 ;  /* 0x000000ff03047207 */ /* 0x002fe20004000000 */
[----:B------:R-:W-:Y:S01]  /*191e0*/  IMAD.X R3, R29, 0x1, R13, P3 ;  /* 0x000000011d037824 */ /* 0x000fe200018e060d */
[----:B------:R-:W1:Y:S01]  /*191f0*/  S2R R17, SR_TID.X ;  /* 0x0000000000117919 */ /* 0x000e620000002100 */
[----:B------:R-:W-:-:S03]  /*19200*/  ISETP.GT.AND P5, PT, R28, 0x1b, PT ;  /* 0x0000001b1c00780c */ /* 0x000fc60003fa4270 */
[----:B------:R4:W-:Y:S01]  /*19210*/  LDGSTS.E [R0+0x5800], [R2.64], P4 ;  /* 0x0580000002007fae */ /* 0x0009e2000a121844 */
[----:B------:R-:W-:Y:S02]  /*19220*/  ISETP.GT.AND P6, PT, R28, 0x1f, PT ;  /* 0x0000001f1c00780c */ /* 0x000fe40003fc4270 */
[----:B------:R-:W-:Y:S01]  /*19230*/  ISETP.NE.U32.AND P3, PT, R4, RZ, PT ;  /* 0x000000ff0400720c */ /* 0x000fe20003f65070 */
[----:B------:R-:W-:Y:S01]  /*19240*/  SEL R4, RZ, 0x4, !P5 ;  /* 0x00000004ff047807 */ /* 0x000fe20006800000 */
[----:B------:R-:W-:-:S03]  /*19250*/  SEL R5, RZ, 0x4, !P6 ;  /* 0x00000004ff057807 */ /* 0x000fc60007000000 */
[----:B----4-:R-:W-:Y:S01]  /*19260*/  SEL R3, R4, RZ, !P0 ;  /* 0x000000ff04037207 */ /* 0x010fe20004000000 */
[----:B------:R-:W-:Y:S01]  /*19270*/  SEL R4, R5, RZ, !P0 ;  /* 0x000000ff05047207 */ /* 0x000fe20004000000 */
[----:B-1----:R-:W-:Y:S02]  /*19280*/  LOP3.LUT R19, R17, 0x1f, RZ, 0xc0, !PT ;  /* 0x0000001f11137812 */ /* 0x002fe400078ec0ff */
[----:B------:R-:W-:Y:S02]  /*19290*/  ISETP.NE.U32.AND P5, PT, R3, RZ, PT ;  /* 0x000000ff0300720c */ /* 0x000fe40003fa5070 */
[----:B------:R-:W-:-:S04]  /*192a0*/  ISETP.GE.AND P6, PT, R19, R28, PT ;  /* 0x0000001c1300720c */ /* 0x000fc80003fc6270 */
[----:B------:R-:W-:Y:S01]  /*192b0*/  SEL R5, RZ, 0x4, P6 ;  /* 0x00000004ff057807 */ /* 0x000fe20003000000 */
[C---:B--2---:R-:W-:Y:S08]  /*192c0*/  HMMA.1688.F32.TF32 R20, R8.reuse, R6, R20 ;  /* 0x000000060814723c */ /* 0x044ff00000081014 */
[----:B---3--:R-:W-:Y:S01]  /*192d0*/  HMMA.1688.F32.TF32 R12, R8, R14, R24 ;  /* 0x0000000e080c723c */ /* 0x008fe20000081018 */
[----:B------:R-:W2:Y:S01]  /*192e0*/  LDL.LU.64 R26, [R1+0x810] ;  /* 0x00081000011a7983 */ /* 0x000ea20000300a00 */
[----:B------:R-:W3:Y:S05]  /*192f0*/  LDL.LU R24, [R1+0x808] ;  /* 0x0008080001187983 */ /* 0x000eea0000300800 */
[----:B------:R-:W-:Y:S11]  /*19300*/  IMAD.MOV.U32 R25, RZ, RZ, c[0x0][0x188] ;  /* 0x00006200ff197624 */ /* 0x000ff600078e00ff */
[----:B------:R-:W-:Y:S05]  /*19310*/  @!UPT UIADD3 URZ, URZ, URZ, URZ ;  /* 0x0000003f3f3ff290 */ /* 0x000fea000fffe03f */
[----:B------:R1:W-:Y:S02]  /*19320*/  STL.64 [R1+0xe0], R12 ;  /* 0x0000e00c01007387 */ /* 0x0003e40000100a00 */
[C---:B-1----:R-:W-:Y:S02]  /*19330*/  IMAD R12, R25.reuse, 0xf, RZ ;  /* 0x0000000f190c7824 */ /* 0x042fe400078e02ff */
[----:B------:R-:W-:-:S05]  /*19340*/  IMAD R25, R25, 0xf, RZ ;  /* 0x0000000f19197824 */ /* 0x000fca00078e02ff */
[----:B------:R-:W-:Y:S02]  /*19350*/  SHF.R.S32.HI R25, RZ, 0x1f, R25 ;  /* 0x0000001fff197819 */ /* 0x000fe40000011419 */
[C---:B------:R-:W-:Y:S02]  /*19360*/  LEA R2, P4, R12.reuse, R18, 0x2 ;  /* 0x000000120c027211 */ /* 0x040fe400078810ff */
[----:B------:R-:W-:Y:S01]  /*19370*/  SHF.L.U64.HI R12, R12, 0x2, R25 ;  /* 0x000000020c0c7819 */ /* 0x000fe20000010219 */
[----:B------:R-:W-:-:S04]  /*19380*/  IMAD.MOV.U32 R25, RZ, RZ, c[0x0][0x188] ;  /* 0x00006200ff197624 */ /* 0x000fc800078e00ff */
[C---:B------:R-:W-:Y:S02]  /*19390*/  IMAD R13, R25.reuse, 0x13, RZ ;  /* 0x00000013190d7824 */ /* 0x040fe400078e02ff */
[----:B------:R-:W-:Y:S02]  /*193a0*/  IMAD R25, R25, 0x13, RZ ;  /* 0x0000001319197824 */ /* 0x000fe400078e02ff */
[----:B------:R-:W-:Y:S01]  /*193b0*/  IMAD.X R3, R29, 0x1, R12, P4 ;  /* 0x000000011d037824 */ /* 0x000fe200020e060c */
[----:B------:R-:W-:Y:S02]  /*193c0*/  ISETP.NE.U32.AND P4, PT, R4, RZ, PT ;  /* 0x000000ff0400720c */ /* 0x000fe40003f85070 */
[----:B------:R-:W-:Y:S01]  /*193d0*/  SHF.R.S32.HI R25, RZ, 0x1f, R25 ;  /* 0x0000001fff197819 */ /* 0x000fe20000011419 */
[----:B------:R-:W-:Y:S01]  /*193e0*/  STL.64 [R1+0xe8], R14 ;  /* 0x0000e80e01007387 */ /* 0x000fe20000100a00 */
[C---:B------:R-:W-:Y:S01]  /*193f0*/  LEA R4, P6, R13.reuse, R18, 0x2 ;  /* 0x000000120d047211 */ /* 0x040fe200078c10ff */
[----:B------:R-:W-:Y:S01]  /*19400*/  STL [R1+0x7f8], R28 ;  /* 0x0007f81c01007387 */ /* 0x000fe20000100800 */
[----:B------:R-:W-:Y:S01]  /*19410*/  SHF.L.U64.HI R13, R13, 0x2, R25 ;  /* 0x000000020d0d7819 */ /* 0x000fe20000010219 */
[----:B------:R1:W-:Y:S01]  /*19420*/  STL.64 [R1+0x260], R20 ;  /* 0x0002601401007387 */ /* 0x0003e20000100a00 */
[----:B------:R-:W-:Y:S02]  /*19430*/  STL.64 [R1+0x268], R22 ;  /* 0x0002681601007387 */ /* 0x000fe40000100a00 */
[----:B------:R-:W4:Y:S01]  /*19440*/  LDL.LU R12, [R1+0x6e8] ;  /* 0x0006e800010c7983 */ /* 0x000f220000300800 */
[----:B------:R-:W-:Y:S01]  /*19450*/  SEL R6, R5, RZ, !P0 ;  /* 0x000000ff05067207 */ /* 0x000fe20004000000 */
[----:B------:R-:W-:Y:S01]  /*19460*/  IMAD.X R5, R29, 0x1, R13, P6 ;  /* 0x000000011d057824 */ /* 0x000fe200030e060d */
[----:B------:R-:W2:Y:S01]  /*19470*/  LDL.LU R25, [R1+0x6e4] ;  /* 0x0006e40001197983 */ /* 0x000ea20000300800 */
[----:B------:R-:W2:Y:S03]  /*19480*/  LDL.LU R13, [R1+0x6e0] ;  /* 0x0006e000010d7983 */ /* 0x000ea60000300800 */
[----:B------:R1:W-:Y:S02]  /*19490*/  LDGSTS.E [R0+0x7800], [R2.64], P1 ;  /* 0x0780000002007fae */ /* 0x0003e40008921844 */
[----:B-1----:R-:W-:-:S02]  /*194a0*/  IMAD.MOV.U32 R20, RZ, RZ, c[0x0][0x188] ;  /* 0x00006200ff147624 */ /* 0x002fc400078e00ff */
[----:B------:R-:W-:Y:S01]  /*194b0*/  IMAD.MOV.U32 R15, RZ, RZ, c[0x0][0x188] ;  /* 0x00006200ff0f7624 */ /* 0x000fe200078e00ff */
[----:B------:R-:W1:Y:S04]  /*194c0*/  S2R R28, SR_TID.X ;  /* 0x00000000001c7919 */ /* 0x000e680000002100 */
[----:B------:R1:W-:Y:S01]  /*194d0*/  STL [R1+0x804], R20 ;  /* 0x0008041401007387 */ /* 0x0003e20000100800 */
[----:B------:R-:W-:Y:S01]  /*194e0*/  IMAD R16, R20, 0x1b, RZ ;  /* 0x0000001b14107824 */ /* 0x000fe200078e02ff */
[----:B------:R-:W-:Y:S02]  /*194f0*/  ISETP.NE.U32.AND P1, PT, R6, RZ, PT ;  /* 0x000000ff0600720c */ /* 0x000fe40003f25070 */
[----:B------:R-:W-:Y:S01]  /*19500*/  LOP3.LUT R17, R17, 0x1f, RZ, 0xc0, !PT ;  /* 0x0000001f11117812 */ /* 0x000fe200078ec0ff */
[----:B------:R1:W-:Y:S04]  /*19510*/  LDGSTS.E [R0+0x9800], [R4.64], P2 ;  /* 0x0980000004007fae */ /* 0x0003e80009121844 */
[----:B-1----:R-:W2:Y:S01]  /*19520*/  LDL.LU R20, [R1+0x250] ;  /* 0x0002500001147983 */ /* 0x002ea20000300800 */
[----:B------:R-:W2:Y:S02]  /*19530*/  LDL.LU R21, [R1+0x254] ;  /* 0x0002540001157983 */ /* 0x000ea40000300800 */
[----:B------:R-:W2:Y:S02]  /*19540*/  LDL.LU R22, [R1+0x258] ;  /* 0x0002580001167983 */ /* 0x000ea40000300800 */
[----:B------:R-:W2:Y:S02]  /*19550*/  LDL.LU R23, [R1+0x25c] ;  /* 0x00025c0001177983 */ /* 0x000ea40000300800 */
[----:B------:R-:W-:-:S02]  /*19560*/  IMAD R14, R15, 0x17, RZ ;  /* 0x000000170f0e7824 */ /* 0x000fc400078e02ff */
[----:B------:R-:W-:-:S05]  /*19570*/  IMAD R15, R15, 0x17, RZ ;  /* 0x000000170f0f7824 */ /* 0x000fca00078e02ff */
[----:B------:R-:W-:Y:S02]  /*19580*/  SHF.R.S32.HI R15, RZ, 0x1f, R15 ;  /* 0x0000001fff0f7819 */ /* 0x000fe4000001140f */
[C---:B------:R-:W-:Y:S02]  /*19590*/  LEA R2, P0, R14.reuse, R18, 0x2 ;  /* 0x000000120e027211 */ /* 0x040fe400078010ff */
[----:B------:R-:W-:Y:S02]  /*195a0*/  SHF.L.U64.HI R14, R14, 0x2, R15 ;  /* 0x000000020e0e7819 */ /* 0x000fe4000001020f */
[----:B------:R-:W1:Y:S01]  /*195b0*/  S2R R15, SR_TID.X ;  /* 0x00000000000f7919 */ /* 0x000e620000002100 */
[----:B--2---:R-:W-:Y:S03]  /*195c0*/  HMMA.1688.F32.TF32 R8, R8, R26, R20 ;  /* 0x0000001a0808723c */ /* 0x004fe60000081014 */
[----:B------:R-:W2:Y:S01]  /*195d0*/  LDL.LU R20, [R1+0x804] ;  /* 0x0008040001147983 */ /* 0x000ea20000300800 */
[----:B------:R-:W3:Y:S02]  /*195e0*/  LDL.LU R27, [R1+0x6ec] ;  /* 0x0006ec00011b7983 */ /* 0x000ee40000300800 */
[----:B------:R-:W-:Y:S01]  /*195f0*/  IMAD.X R3, R29, 0x1, R14, P0 ;  /* 0x000000011d037824 */ /* 0x000fe200000e060e */
[----:B------:R-:W4:Y:S01]  /*19600*/  S2R R26, SR_TID.X ;  /* 0x00000000001a7919 */ /* 0x000f220000002100 */
[----:B-1----:R-:W-:-:S02]  /*19610*/  LOP3.LUT R15, R15, 0x1f, RZ, 0xc0, !PT ;  /* 0x0000001f0f0f7812 */ /* 0x002fc400078ec0ff */
[----:B------:R-:W-:Y:S02]  /*19620*/  LEA R6, P6, R16, R18, 0x2 ;  /* 0x0000001210067211 */ /* 0x000fe400078c10ff */
[----:B------:R-:W-:Y:S01]  /*19630*/  LOP3.LUT R28, R28, 0x1ff, RZ, 0xc0, !PT ;  /* 0x000001ff1c1c7812 */ /* 0x000fe200078ec0ff */
[----:B------:R1:W-:Y:S01]  /*19640*/  LDGSTS.E [R0+0xb800], [R2.64], P3 ;  /* 0x0b80000002007fae */ /* 0x0003e20009921844 */
[----:B------:R-:W-:-:S03]  /*19650*/  IMAD R15, R15, c[0x0][0x18c], RZ ;  /* 0x000063000f0f7a24 */ /* 0x000fc600078e02ff */
[----:B------:R-:W-:-:S06]  /*19660*/  IMAD.SHL.U32 R28, R28, 0x4, RZ ;  /* 0x000000041c1c7824 */ /* 0x000fcc00078e00ff */
[----:B------:R-:W-:Y:S01]  /*19670*/  STL.64 [R1+0x2f0], R8 ;  /* 0x0002f00801007387 */ /* 0x000fe20000100a00 */
[----:B------:R4:W-:Y:S02]  /*19680*/  STL.64 [R1+0x2f8], R10 ;  /* 0x0002f80a01007387 */ /* 0x0009e40000100a00 */
[----:B------:R-:W3:Y:S02]  /*19690*/  LDL.LU R23, [R1+0x6dc] ;  /* 0x0006dc0001177983 */ /* 0x000ee40000300800 */
[----:B-1----:R-:W-:Y:S01]  /*196a0*/  IMAD R3, R17, c[0x0][0x18c], RZ ;  /* 0x0000630011037a24 */ /* 0x002fe200078e02ff */
[----:B----4-:R-:W-:Y:S01]  /*196b0*/  SHF.R.U32.HI R26, RZ, 0x1, R26 ;  /* 0x00000001ff1a7819 */ /* 0x010fe2000001161a */
[----:B------:R-:W-:Y:S02]  /*196c0*/  IMAD.SHL.U32 R10, R15, 0x4, RZ ;  /* 0x000000040f0a7824 */ /* 0x000fe400078e00ff */
[----:B--2---:R-:W-:-:S05]  /*196d0*/  IMAD R14, R20, 0x1b, RZ ;  /* 0x0000001b140e7824 */ /* 0x004fca00078e02ff */
[----:B------:R-:W-:Y:S01]  /*196e0*/  SHF.R.S32.HI R21, RZ, 0x1f, R14 ;  /* 0x0000001fff157819 */ /* 0x000fe2000001140e */
[----:B------:R-:W-:Y:S01]  /*196f0*/  IMAD R20, R20, 0x1f, RZ ;  /* 0x0000001f14147824 */ /* 0x000fe200078e02ff */
[----:B------:R-:W2:Y:S02]  /*19700*/  LDL.LU R14, [R1+0x6d8] ;  /* 0x0006d800010e7983 */ /* 0x000ea40000300800 */
[----:B------:R-:W-:Y:S01]  /*19710*/  SHF.L.U64.HI R16, R16, 0x2, R21 ;  /* 0x0000000210107819 */ /* 0x000fe20000010215 */
[----:B------:R1:W-:Y:S01]  /*19720*/  STL [R1+0x7c4], R18 ;  /* 0x0007c41201007387 */ /* 0x0003e20000100800 */
[----:B------:R-:W4:Y:S01]  /*19730*/  LDL.LU R22, [R1+0x6d4] ;  /* 0x0006d40001167983 */ /* 0x000f220000300800 */
[----:B------:R-:W2:Y:S02]  /*19740*/  LDL.LU R15, [R1+0x6d0] ;  /* 0x0006d000010f7983 */ /* 0x000ea40000300800 */
[----:B------:R-:W-:Y:S01]  /*19750*/  IMAD.X R7, R29, 0x1, R16, P6 ;  /* 0x000000011d077824 */ /* 0x000fe200030e0610 */
[----:B------:R-:W-:-:S02]  /*19760*/  SHF.R.S32.HI R16, RZ, 0x1f, R20 ;  /* 0x0000001fff107819 */ /* 0x000fc40000011414 */
[C---:B------:R-:W-:Y:S01]  /*19770*/  LEA R8, P0, R20.reuse, R18, 0x2 ;  /* 0x0000001214087211 */ /* 0x040fe200078010ff */
[----:B---3--:R-:W-:Y:S01]  /*19780*/  STL [R1+0x7c8], R27 ;  /* 0x0007c81b01007387 */ /* 0x008fe20000100800 */
[----:B------:R-:W-:Y:S01]  /*19790*/  STL [R1+0x7cc], R29 ;  /* 0x0007cc1d01007387 */ /* 0x000fe20000100800 */
[----:B------:R-:W-:Y:S01]  /*197a0*/  SHF.L.U64.HI R16, R20, 0x2, R16 ;  /* 0x0000000214107819 */ /* 0x000fe20000010210 */
[----:B-1----:R-:W3:Y:S01]  /*197b0*/  LDL.LU R18, [R1+0x6bc] ;  /* 0x0006bc0001127983 */ /* 0x002ee20000300800 */
[----:B------:R-:W2:Y:S01]  /*197c0*/  LDL.LU R20, [R1+0x6c4] ;  /* 0x0006c40001147983 */ /* 0x000ea20000300800 */
[----:B------:R-:W2:Y:S02]  /*197d0*/  LDL.LU R21, [R1+0x6cc] ;  /* 0x0006cc0001157983 */ /* 0x000ea40000300800 */
[----:B------:R-:W2:Y:S02]  /*197e0*/  LDL.LU R17, [R1+0x6c0] ;  /* 0x0006c00001117983 */ /* 0x000ea40000300800 */
[----:B------:R-:W-:Y:S01]  /*197f0*/  IMAD.X R9, R29, 0x1, R16, P0 ;  /* 0x000000011d097824 */ /* 0x000fe200000e0610 */
[----:B------:R1:W-:Y:S04]  /*19800*/  LDGSTS.E [R0+0xd800], [R6.64], P5 ;  /* 0x0d80000006007fae */ /* 0x0003e8000a921844 */
[----:B------:R-:W2:Y:S01]  /*19810*/  LDL.LU R16, [R1+0x6c8] ;  /* 0x0006c80001107983 */ /* 0x000ea20000300800 */
[C---:B------:R-:W-:Y:S01]  /*19820*/  IADD3 R4, P2, R10.reuse, R27, RZ ;  /* 0x0000001b0a047210 */ /* 0x040fe20007f5e0ff */
[----:B------:R-:W-:Y:S02]  /*19830*/  STL [R1+0x7d0], R25 ;  /* 0x0007d01901007387 */ /* 0x000fe40000100800 */
[----:B------:R2:W-:Y:S01]  /*19840*/  STL [R1+0x7d4], R12 ;  /* 0x0007d40c01007387 */ /* 0x0005e20000100800 */
[----:B------:R-:W-:Y:S01]  /*19850*/  SHF.R.S32.HI R11, RZ, 0x1f, R3 ;  /* 0x0000001fff0b7819 */ /* 0x000fe20000011403 */
[----:B------:R1:W-:Y:S01]  /*19860*/  LDGSTS.E [R0+0xf800], [R8.64], P4 ;  /* 0x0f80000008007fae */ /* 0x0003e2000a121844 */
[----:B------:R-:W0:Y:S01]  /*19870*/  LDGDEPBAR ;  /* 0x00000000000079af */ /* 0x000e220000000000 */
[----:B-1----:R-:W-:Y:S01]  /*19880*/  IADD3 R6, P0, R10, R25, RZ ;  /* 0x000000190a067210 */ /* 0x002fe20007f1e0ff */
[----:B------:R-:W-:-:S02]  /*19890*/  LOP3.LUT R10, R28, 0x70, R26, 0x78, !PT ;  /* 0x000000701c0a7812 */ /* 0x000fc400078e781a */
[----:B------:R-:W2:Y:S01]  /*198a0*/  LDL.LU R28, [R1+0x6a0] ;  /* 0x0006a000011c7983 */ /* 0x000ea20000300800 */
[----:B------:R-:W-:Y:S01]  /*198b0*/  SHF.L.U64.HI R11, R3, 0x2, R11 ;  /* 0x00000002030b7819 */ /* 0x000fe2000001020b */
[C---:B------:R-:W-:Y:S02]  /*198c0*/  IMAD R3, R19.reuse, c[0x0][0x18c], RZ ;  /* 0x0000630013037a24 */ /* 0x040fe400078e02ff */
[----:B------:R-:W-:Y:S02]  /*198d0*/  IMAD R8, R19, c[0x0][0x18c], RZ ;  /* 0x0000630013087a24 */ /* 0x000fe400078e02ff */
[----:B------:R-:W-:Y:S02]  /*198e0*/  IMAD R0, R24, 0x8000, R10 ;  /* 0x0000800018007824 */ /* 0x000fe400078e020a */
[----:B------:R-:W-:Y:S02]  /*198f0*/  IMAD.SHL.U32 R9, R8, 0x4, RZ ;  /* 0x0000000408097824 */ /* 0x000fe400078e00ff */
[----:B------:R-:W-:-:S03]  /*19900*/  IMAD.X R5, R12, 0x1, R11, P2 ;  /* 0x000000010c057824 */ /* 0x000fc600010e060b */
[----:B------:R-:W-:Y:S02]  /*19910*/  IADD3 R2, P2, R9, R23, RZ ;  /* 0x0000001709027210 */ /* 0x000fe40007f5e0ff */
[----:B------:R4:W-:Y:S04]  /*19920*/  LDGSTS.E [R0+0x20000], [R4.64], P1 ;  /* 0x2000000004007fae */ /* 0x0009e80008921844 */
[----:B--2---:R1:W-:Y:S01]  /*19930*/  STL [R1+0x800], R28 ;  /* 0x0008001c01007387 */ /* 0x0043e20000100800 */
[----:B------:R-:W2:Y:S02]  /*19940*/  LDL.LU R24, [R1+0x698] ;  /* 0x0006980001187983 */ /* 0x000ea40000300800 */
[----:B------:R-:W2:Y:S02]  /*19950*/  LDL.LU R26, [R1+0x690] ;  /* 0x00069000011a7983 */ /* 0x000ea40000300800 */
[----:B------:R-:W2:Y:S01]  /*19960*/  LDL.LU R11, [R1+0x6b0] ;  /* 0x0006b000010b7983 */ /* 0x000ea20000300800 */
[----:B------:R-:W2:Y:S01]  /*19970*/  LDL.LU R10, [R1+0x68c] ;  /* 0x00068c00010a7983 */ /* 0x000ea20000300800 */
[----:B------:R-:W2:Y:S02]  /*19980*/  LDL.LU R12, [R1+0x6a4] ;  /* 0x0006a400010c7983 */ /* 0x000ea40000300800 */
[----:B------:R-:W2:Y:S02]  /*19990*/  LDL.LU R25, [R1+0x6ac] ;  /* 0x0006ac0001197983 */ /* 0x000ea40000300800 */
[----:B------:R-:W2:Y:S01]  /*199a0*/  LDL.LU R29, [R1+0x678] ;  /* 0x00067800011d7983 */ /* 0x000ea20000300800 */
[----:B------:R-:W2:Y:S01]  /*199b0*/  LDL.LU R27, [R1+0x6b4] ;  /* 0x0006b400011b7983 */ /* 0x000ea20000300800 */
[----:B------:R-:W2:Y:S01]  /*199c0*/  LDL.LU R19, [R1+0x6b8] ;  /* 0x0006b80001137983 */ /* 0x000ea20000300800 */
[----:B-1----:R-:W-:-:S04]  /*199d0*/  SHF.R.S32.HI R28, RZ, 0x1f, R3 ;  /* 0x0000001fff1c7819 */ /* 0x002fc80000011403 */
[----:B------:R-:W-:Y:S01]  /*199e0*/  SHF.L.U64.HI R28, R3, 0x2, R28 ;  /* 0x00000002031c7819 */ /* 0x000fe2000001021c */
[----:B------:R1:W-:Y:S04]  /*199f0*/  STL [R1+0x7d8], R23 ;  /* 0x0007d81701007387 */ /* 0x0003e80000100800 */
[--C-:B------:R-:W-:Y:S01]  /*19a00*/  IMAD.X R7, R13, 0x1, R28.reuse, P0 ;  /* 0x000000010d077824 */ /* 0x100fe200000e061c */
[----:B----4-:R-:W-:Y:S01]  /*19a10*/  IADD3 R4, P0, R9, R22, RZ ;  /* 0x0000001609047210 */ /* 0x010fe20007f1e0ff */
[----:B------:R-:W-:-:S03]  /*19a20*/  IMAD.X R3, R14, 0x1, R28, P2 ;  /* 0x000000010e037824 */ /* 0x000fc600010e061c */
[----:B------:R4:W-:Y:S04]  /*19a30*/  LDGSTS.E [R0+0x20800], [R6.64], P1 ;  /* 0x2080000006007fae */ /* 0x0009e80008921844 */
[----:B-1----:R-:W2:Y:S01]  /*19a40*/  LDL.LU R23, [R1+0x69c] ;  /* 0x00069c0001177983 */ /* 0x002ea20000300800 */
[----:B------:R1:W-:Y:S02]  /*19a50*/  STL [R1+0x7dc], R13 ;  /* 0x0007dc0d01007387 */ /* 0x0003e40000100800 */
[----:B------:R-:W-:Y:S02]  /*19a60*/  IMAD.X R5, R15, 0x1, R28, P0 ;  /* 0x000000010f057824 */ /* 0x000fe400000e061c */
[----:B------:R3:W-:Y:S03]  /*19a70*/  LDGSTS.E [R0+0x21000], [R2.64], P1 ;  /* 0x2100000002007fae */ /* 0x0007e60008921844 */
[----:B------:R3:W-:Y:S04]  /*19a80*/  LDGSTS.E [R0+0x21800], [R4.64], P1 ;  /* 0x2180000004007fae */ /* 0x0007e80008921844 */
[----:B-1----:R-:W2:Y:S01]  /*19a90*/  LDL.LU R13, [R1+0x694] ;  /* 0x00069400010d7983 */ /* 0x002ea20000300800 */
[----:B------:R1:W-:Y:S01]  /*19aa0*/  STL [R1+0x7e0], R22 ;  /* 0x0007e01601007387 */ /* 0x0003e20000100800 */
[----:B----4-:R-:W-:-:S02]  /*19ab0*/  IADD3 R6, P2, R9, R21, RZ ;  /* 0x0000001509067210 */ /* 0x010fc40007f5e0ff */
[----:B---3--:R-:W-:-:S03]  /*19ac0*/  IADD3 R2, P0, R9, R20, RZ ;  /* 0x0000001409027210 */ /* 0x008fc60007f1e0ff */
[--C-:B------:R-:W-:Y:S01]  /*19ad0*/  IMAD.X R7, R16, 0x1, R28.reuse, P2 ;  /* 0x0000000110077824 */ /* 0x100fe200010e061c */
[----:B-1----:R-:W3:Y:S01]  /*19ae0*/  LDL.LU R22, [R1+0x684] ;  /* 0x0006840001167983 */ /* 0x002ee20000300800 */
[----:B------:R1:W-:Y:S02]  /*19af0*/  STL [R1+0x7e4], R14 ;  /* 0x0007e40e01007387 */ /* 0x0003e40000100800 */
[----:B------:R-:W-:Y:S01]  /*19b00*/  IMAD.X R3, R17, 0x1, R28, P0 ;  /* 0x0000000111037824 */ /* 0x000fe200000e061c */
[----:B------:R2:W-:Y:S04]  /*19b10*/  LDGSTS.E [R0+0x22000], [R6.64], P1 ;  /* 0x2200000006007fae */ /* 0x0005e80008921844 */
[----:B------:R4:W-:Y:S04]  /*19b20*/  LDGSTS.E [R0+0x22800], [R2.64], P1 ;  /* 0x2280000002007fae */ /* 0x0009e80008921844 */
[----:B-1----:R-:W3:Y:S01]  /*19b30*/  LDL.LU R14, [R1+0x67c] ;  /* 0x00067c00010e7983 */ /* 0x002ee20000300800 */
[----:B------:R1:W-:Y:S03]  /*19b40*/  STL [R1+0x7e8], R21 ;  /* 0x0007e81501007387 */ /* 0x0003e60000100800 */
[----:B-1----:R-:W3:Y:S01]  /*19b50*/  LDL.LU R21, [R1+0x674] ;  /* 0x0006740001157983 */ /* 0x002ee20000300800 */
[----:B------:R1:W-:Y:S03]  /*19b60*/  STL [R1+0x7ec], R15 ;  /* 0x0007ec0f01007387 */ /* 0x0003e60000100800 */
[----:B-1----:R-:W3:Y:S01]  /*19b70*/  LDL.LU R15, [R1+0x670] ;  /* 0x00067000010f7983 */ /* 0x002ee20000300800 */
[----:B------:R1:W-:Y:S03]  /*19b80*/  STL [R1+0x7f0], R20 ;  /* 0x0007f01401007387 */ /* 0x0003e60000100800 */
[----:B-1----:R-:W3:Y:S01]  /*19b90*/  LDL.LU R20, [R1+0x688] ;  /* 0x0006880001147983 */ /* 0x002ee20000300800 */
[----:B------:R1:W-:Y:S03]  /*19ba0*/  STL [R1+0x7fc], R16 ;  /* 0x0007fc1001007387 */ /* 0x0003e60000100800 */
[----:B-1----:R-:W3:Y:S01]  /*19bb0*/  LDL.LU R16, [R1+0x680] ;  /* 0x0006800001107983 */ /* 0x002ee20000300800 */
[----:B----4-:R-:W4:Y:S01]  /*19bc0*/  LDL R3, [R1+0x6a8] ;  /* 0x0006a80001037983 */ /* 0x010f220000100800 */
[----:B------:R-:W-:-:S02]  /*19bd0*/  IADD3 R4, P2, R9, R18, RZ ;  /* 0x0000001209047210 */ /* 0x000fc40007f5e0ff */
[----:B--2---:R-:W-:-:S03]  /*19be0*/  IADD3 R6, P0, R9, R27, RZ ;  /* 0x0000001b09067210 */ /* 0x004fc60007f1e0ff */
[--C-:B------:R-:W-:Y:S01]  /*19bf0*/  IMAD.X R5, R19, 0x1, R28.reuse, P2 ;  /* 0x0000000113057824 */ /* 0x100fe200010e061c */
[----:B------:R-:W-:Y:S01]  /*19c00*/  IADD3 R2, P2, R9, R25, RZ ;  /* 0x0000001909027210 */ /* 0x000fe20007f5e0ff */
[----:B------:R-:W-:-:S03]  /*19c10*/  IMAD.X R7, R11, 0x1, R28, P0 ;  /* 0x000000010b077824 */ /* 0x000fc600000e061c */
[----:B------:R1:W-:Y:S04]  /*19c20*/  LDGSTS.E [R0+0x23000], [R4.64], P1 ;  /* 0x2300000004007fae */ /* 0x0003e80008921844 */
[----:B------:R2:W-:Y:S01]  /*19c30*/  LDGSTS.E [R0+0x23800], [R6.64], P1 ;  /* 0x2380000006007fae */ /* 0x0005e20008921844 */
[----:B----4-:R-:W-:-:S03]  /*19c40*/  IMAD.X R3, R3, 0x1, R28, P2 ;  /* 0x0000000103037824 */ /* 0x010fc600010e061c */
[----:B------:R-:W4:Y:S04]  /*19c50*/  LDL.LU R28, [R1+0x800] ;  /* 0x00080000011c7983 */ /* 0x000f280000300800 */
[----:B-1----:R-:W1:Y:S01]  /*19c60*/  S2R R5, SR_TID.X ;  /* 0x0000000000057919 */ /* 0x002e620000002100 */
[----:B------:R-:W-:-:S03]  /*19c70*/  IADD3 R4, P0, R9, R12, RZ ;  /* 0x0000000c09047210 */ /* 0x000fc60007f1e0ff */
[----:B------:R1:W-:Y:S02]  /*19c80*/  LDGSTS.E [R0+0x24000], [R2.64], P1 ;  /* 0x2400000002007fae */ /* 0x0003e40008921844 */
[----:B-1----:R-:W-:-:S05]  /*19c90*/  LOP3.LUT R5, R5, 0x1f, RZ, 0xc0, !PT ;  /* 0x0000001f05057812 */ /* 0x002fca00078ec0ff */
[----:B------:R-:W-:-:S05]  /*19ca0*/  IMAD R5, R5, c[0x0][0x18c], RZ ;  /* 0x0000630005057a24 */ /* 0x000fca00078e02ff */
[----:B--2---:R-:W-:-:S04]  /*19cb0*/  SHF.R.S32.HI R7, RZ, 0x1f, R5 ;  /* 0x0000001fff077819 */ /* 0x004fc80000011405 */
[----:B------:R-:W-:Y:S02]  /*19cc0*/  SHF.L.U64.HI R7, R5, 0x2, R7 ;  /* 0x0000000205077819 */ /* 0x000fe40000010207 */
[----:B------:R-:W-:-:S03]  /*19cd0*/  IADD3 R6, P2, R9, R23, RZ ;  /* 0x0000001709067210 */ /* 0x000fc60007f5e0ff */
[----:B----4-:R-:W-:-:S05]  /*19ce0*/  IMAD.X R5, R28, 0x1, R7, P0 ;  /* 0x000000011c057824 */ /* 0x010fca00000e0607 */
[----:B------:R1:W-:Y:S02]  /*19cf0*/  LDGSTS.E [R0+0x24800], [R4.64], P1 ;  /* 0x2480000004007fae */ /* 0x0003e40008921844 */
[----:B-1----:R-:W-:-:S04]  /*19d00*/  SHF.R.S32.HI R5, RZ, 0x1f, R8 ;  /* 0x0000001fff057819 */ /* 0x002fc80000011408 */
[----:B------:R-:W-:Y:S02]  /*19d10*/  SHF.L.U64.HI R5, R8, 0x2, R5 ;  /* 0x0000000208057819 */ /* 0x000fe40000010205 */
[----:B------:R-:W1:Y:S01]  /*19d20*/  S2R R8, SR_TID.X ;  /* 0x0000000000087919 */ /* 0x000e620000002100 */
[----:B------:R-:W-:Y:S01]  /*19d30*/  IMAD.X R7, R24, 0x1, R7, P2 ;  /* 0x0000000118077824 */ /* 0x000fe200010e0607 */
[----:B------:R-:W-:-:S04]  /*19d40*/  IADD3 R2, P0, R9, R13, RZ ;  /* 0x0000000d09027210 */ /* 0x000fc80007f1e0ff */
[----:B------:R1:W-:Y:S01]  /*19d50*/  LDGSTS.E [R0+0x25000], [R6.64], P1 ;  /* 0x2500000006007fae */ /* 0x0003e20008921844 */
[----:B------:R-:W-:Y:S01]  /*19d60*/  IMAD.X R3, R26, 0x1, R5, P0 ;  /* 0x000000011a037824 */ /* 0x000fe200000e0605 */
[----:B------:R-:W-:-:S04]  /*19d70*/  IADD3 R4, P2, R9, R10, RZ ;  /* 0x0000000a09047210 */ /* 0x000fc80007f5e0ff */
[----:B------:R2:W-:Y:S01]  /*19d80*/  LDGSTS.E [R0+0x25800], [R2.64], P1 ;  /* 0x2580000002007fae */ /* 0x0005e20008921844 */
[----:B-1----:R-:W-:-:S05]  /*19d90*/  LOP3.LUT R7, R8, 0x1f, RZ, 0xc0, !PT ;  /* 0x0000001f08077812 */ /* 0x002fca00078ec0ff */
[----:B------:R-:W-:Y:S01]  /*19da0*/  IMAD R7, R7, c[0x0][0x18c], RZ ;  /* 0x0000630007077a24 */ /* 0x000fe200078e02ff */
[----:B---3--:R-:W-:-:S04]  /*19db0*/  IADD3 R6, P0, R9, R22, RZ ;  /* 0x0000001609067210 */ /* 0x008fc80007f1e0ff */
[----:B--2---:R-:W-:-:S04]  /*19dc0*/  SHF.R.S32.HI R3, RZ, 0x1f, R7 ;  /* 0x0000001fff037819 */ /* 0x004fc80000011407 */
[----:B------:R-:W-:Y:S01]  /*19dd0*/  SHF.L.U64.HI R3, R7, 0x2, R3 ;  /* 0x0000000207037819 */ /* 0x000fe20000010203 */
[----:B------:R-:W-:-:S04]  /*19de0*/  IMAD.X R5, R20, 0x1, R5, P2 ;  /* 0x0000000114057824 */ /* 0x000fc800010e0605 */
[----:B------:R-:W-:Y:S01]  /*19df0*/  IMAD.X R7, R16, 0x1, R3, P0 ;  /* 0x0000000110077824 */ /* 0x000fe200000e0603 */
[----:B------:R1:W-:Y:S04]  /*19e00*/  LDGSTS.E [R0+0x26000], [R4.64], P1 ;  /* 0x2600000004007fae */ /* 0x0003e80008921844 */
[----:B------:R2:W-:Y:S04]  /*19e10*/  LDGSTS.E [R0+0x26800], [R6.64], P1 ;  /* 0x2680000006007fae */ /* 0x0005e80008921844 */
[----:B-1----:R-:W3:Y:S01]  /*19e20*/  LDL.LU R4, [R1+0x6a8] ;  /* 0x0006a80001047983 */ /* 0x002ee20000300800 */
[----:B------:R-:W-:-:S02]  /*19e30*/  IMAD.MOV.U32 R5, RZ, RZ, R16 ;  /* 0x000000ffff057224 */ /* 0x000fc400078e0010 */
[----:B------:R-:W4:Y:S02]  /*19e40*/  LDL.LU R16, [R1+0x7fc] ;  /* 0x0007fc0001107983 */ /* 0x000f240000300800 */
[----:B--2---:R-:W-:Y:S02]  /*19e50*/  IMAD.MOV.U32 R7, RZ, RZ, R28 ;  /* 0x000000ffff077224 */ /* 0x004fe400078e001c */
[----:B------:R-:W-:Y:S01]  /*19e60*/  IMAD.MOV.U32 R6, RZ, RZ, R24 ;  /* 0x000000ffff067224 */ /* 0x000fe200078e0018 */
[----:B------:R-:W2:Y:S01]  /*19e70*/  LDL.LU R28, [R1+0x7f8] ;  /* 0x0007f800011c7983 */ /* 0x000ea20000300800 */
[----:B------:R-:W2:Y:S01]  /*19e80*/  LDL.LU R24, [R1+0x7f4] ;  /* 0x0007f40001187983 */ /* 0x000ea20000300800 */
[----:B------:R-:W-:Y:S02]  /*19e90*/  IADD3 R8, P3, R9, R14, RZ ;  /* 0x0000000e09087210 */ /* 0x000fe40007f7e0ff */
[----:B------:R-:W1:Y:S02]  /*19ea0*/  S2R R9, SR_TID.X ;  /* 0x0000000000097919 */ /* 0x000e640000002100 */
[----:B-1----:R-:W-:-:S05]  /*19eb0*/  LOP3.LUT R9, R9, 0x1f, RZ, 0xc0, !PT ;  /* 0x0000001f09097812 */ /* 0x002fca00078ec0ff */
[----:B------:R-:W-:-:S04]  /*19ec0*/  IMAD R9, R9, c[0x0][0x18c], RZ ;  /* 0x0000630009097a24 */ /* 0x000fc800078e02ff */
[----:B------:R-:W-:-:S05]  /*19ed0*/  IMAD.SHL.U32 R9, R9, 0x4, RZ ;  /* 0x0000000409097824 */ /* 0x000fca00078e00ff */
[----:B------:R-:W-:Y:S01]  /*19ee0*/  IADD3 R2, P2, R9, R21, RZ ;  /* 0x0000001509027210 */ /* 0x000fe20007f5e0ff */
[----:B------:R-:W-:-:S05]  /*19ef0*/  IMAD.X R9, R29, 0x1, R3, P3 ;  /* 0x000000011d097824 */ /* 0x000fca00018e0603 */
[----:B------:R1:W-:Y:S01]  /*19f00*/  LDGSTS.E [R0+0x27000], [R8.64], P1 ;  /* 0x2700000008007fae */ /* 0x0003e20008921844 */
[----:B------:R-:W-:-:S05]  /*19f10*/  IMAD.X R3, R15, 0x1, R3, P2 ;  /* 0x000000010f037824 */ /* 0x000fca00010e0603 */
[----:B------:R1:W-:Y:S01]  /*19f20*/  LDGSTS.E [R0+0x27800], [R2.64], P1 ;  /* 0x2780000002007fae */ /* 0x0003e20008921844 */
[----:B------:R-:W0:Y:S02]  /*19f30*/  LDGDEPBAR ;  /* 0x00000000000079af */ /* 0x000e240000000000 */
[----:B-1----:R-:W-:Y:S02]  /*19f40*/  IMAD.MOV.U32 R9, RZ, RZ, R26 ;  /* 0x000000ffff097224 */ /* 0x002fe400078e001a */
[----:B------:R-:W-:-:S04]  /*19f50*/  IMAD.MOV.U32 R26, RZ, RZ, c[0x0][0x18c] ;  /* 0x00006300ff1a7624 */ /* 0x000fc800078e00ff */
[----:B------:R-:W-:-:S04]  /*19f60*/  IMAD.SHL.U32 R26, R26, 0x20, RZ ;  /* 0x000000201a1a7824 */ /* 0x000fc800078e00ff */
[----:B------:R-:W-:Y:S02]  /*19f70*/  IMAD.SHL.U32 R26, R26, 0x4, RZ ;  /* 0x000000041a1a7824 */ /* 0x000fe400078e00ff */
[----:B------:R-:W-:Y:S02]  /*19f80*/  IMAD.MOV.U32 R8, RZ, RZ, R20 ;  /* 0x000000ffff087224 */ /* 0x000fe400078e0014 */
[----:B------:R-:W-:Y:S01]  /*19f90*/  IMAD.MOV.U32 R2, RZ, RZ, R15 ;  /* 0x000000ffff027224 */ /* 0x000fe200078e000f */
[----:B------:R-:W3:Y:S01]  /*19fa0*/  LDL.LU R20, [R1+0x7f0] ;  /* 0x0007f00001147983 */ /* 0x000ee20000300800 */
[----:B------:R-:W3:Y:S01]  /*19fb0*/  LDL.LU R15, [R1+0x7ec] ;  /* 0x0007ec00010f7983 */ /* 0x000ee20000300800 */
[-C--:B------:R-:W-:Y:S02]  /*19fc0*/  IADD3 R21, P1, R21, R26.reuse, RZ ;  /* 0x0000001a15157210 */ /* 0x080fe40007f3e0ff */
[-C--:B------:R-:W-:Y:S02]  /*19fd0*/  IADD3 R14, P2, R14, R26.reuse, RZ ;  /* 0x0000001a0e0e7210 */ /* 0x080fe40007f5e0ff */
[-C--:B------:R-:W-:Y:S01]  /*19fe0*/  IADD3 R22, P3, R22, R26.reuse, RZ ;  /* 0x0000001a16167210 */ /* 0x080fe20007f7e0ff */
[----:B------:R-:W-:Y:S01]  /*19ff0*/  IMAD.MOV.U32 R3, RZ, RZ, R5 ;  /* 0x000000ffff037224 */ /* 0x000fe200078e0005 */
[----:B------:R1:W-:Y:S01]  /*1a000*/  STL [R1+0x674], R21 ;  /* 0x0006741501007387 */ /* 0x0003e20000100800 */
[----:B------:R-:W-:Y:S01]  /*1a010*/  IADD3 R10, P4, R10, R26, RZ ;  /* 0x0000001a0a0a7210 */ /* 0x000fe20007f9e0ff */
[----:B------:R-:W-:-:S02]  /*1a020*/  IMAD.MOV.U32 R5, RZ, RZ, R11 ;  /* 0x000000ffff057224 */ /* 0x000fc400078e000b */
[----:B------:R-:W-:Y:S01]  /*1a030*/  IMAD.MOV.U32 R11, RZ, RZ, c[0x0][0x18c] ;  /* 0x00006300ff0b7624 */ /* 0x000fe200078e00ff */
[----:B-1----:R-:W3:Y:S01]  /*1a040*/  LDL.LU R21, [R1+0x7e8] ;  /* 0x0007e80001157983 */ /* 0x002ee20000300800 */
[----:B------:R1:W-:Y:S02]  /*1a050*/  STL [R1+0x67c], R14 ;  /* 0x00067c0e01007387 */ /* 0x0003e40000100800 */
[----:B------:R-:W-:Y:S01]  /*1a060*/  IMAD.SHL.U32 R11, R11, 0x20, RZ ;  /* 0x000000200b0b7824 */ /* 0x000fe200078e00ff */
[----:B-1----:R-:W3:Y:S04]  /*1a070*/  LDL.LU R14, [R1+0x7e4] ;  /* 0x0007e400010e7983 */ /* 0x002ee80000300800 */
[----:B------:R-:W-:Y:S02]  /*1a080*/  SHF.R.S32.HI R11, RZ, 0x1f, R11 ;  /* 0x0000001fff0b7819 */ /* 0x000fe4000001140b */
[----:B------:R-:W-:-:S02]  /*1a090*/  IADD3 R13, P5, R13, R26, RZ ;  /* 0x0000001a0d0d7210 */ /* 0x000fc40007fbe0ff */
[-C--:B------:R-:W-:Y:S02]  /*1a0a0*/  IADD3 R23, P6, R23, R26.reuse, RZ ;  /* 0x0000001a17177210 */ /* 0x080fe40007fde0ff */
[----:B------:R-:W-:Y:S02]  /*1a0b0*/  IADD3 R12, P0, R12, R26, RZ ;  /* 0x0000001a0c0c7210 */ /* 0x000fe40007f1e0ff */
[----:B--2---:R-:W-:-:S05]  /*1a0c0*/  IADD3 R24, R24, 0x1, RZ ;  /* 0x0000000118187810 */ /* 0x004fca0007ffe0ff */
[----:B------:R-:W-:Y:S01]  /*1a0d0*/  STL [R1+0x66c], R24 ;  /* 0x00066c1801007387 */ /* 0x000fe20000100800 */
[----:B------:R1:W-:Y:S03]  /*1a0e0*/  STL [R1+0x684], R22 ;  /* 0x0006841601007387 */ /* 0x0003e60000100800 */
[----:B-1----:R-:W2:Y:S01]  /*1a0f0*/  LDL.LU R22, [R1+0x7e0] ;  /* 0x0007e00001167983 */ /* 0x002ea20000300800 */
[----:B------:R1:W-:Y:S02]  /*1a100*/  STL [R1+0x68c], R10 ;  /* 0x00068c0a01007387 */ /* 0x0003e40000100800 */
[----:B-1----:R-:W-:-:S04]  /*1a110*/  IMAD.MOV.U32 R10, RZ, RZ, c[0x0][0x18c] ;  /* 0x00006300ff0a7624 */ /* 0x002fc800078e00ff */
[----:B------:R-:W-:Y:S01]  /*1a120*/  IMAD.SHL.U32 R10, R10, 0x20, RZ ;  /* 0x000000200a0a7824 */ /* 0x000fe200078e00ff */
[----:B------:R1:W-:Y:S04]  /*1a130*/  STL [R1+0x694], R13 ;  /* 0x0006940d01007387 */ /* 0x0003e80000100800 */
[----:B------:R-:W-:Y:S01]  /*1a140*/  SHF.L.U64.HI R10, R10, 0x2, R11 ;  /* 0x000000020a0a7819 */ /* 0x000fe2000001020b */
[----:B-1----:R-:W2:Y:S01]  /*1a150*/  LDL.LU R13, [R1+0x7dc] ;  /* 0x0007dc00010d7983 */ /* 0x002ea20000300800 */
[----:B------:R1:W-:Y:S03]  /*1a160*/  STL [R1+0x69c], R23 ;  /* 0x00069c1701007387 */ /* 0x0003e60000100800 */
[--C-:B------:R-:W-:Y:S01]  /*1a170*/  IMAD.X R2, R2, 0x1, R10.reuse, P1 ;  /* 0x0000000102027824 */ /* 0x100fe200008e060a */
[-C--:B------:R-:W-:Y:S01]  /*1a180*/  IADD3 R25, P1, R25, R26.reuse, RZ ;  /* 0x0000001a19197210 */ /* 0x080fe20007f3e0ff */
[----:B-1----:R-:W2:Y:S01]  /*1a190*/  LDL.LU R23, [R1+0x7d8] ;  /* 0x0007d80001177983 */ /* 0x002ea20000300800 */
[----:B------:R1:W-:Y:S02]  /*1a1a0*/  STL [R1+0x6a4], R12 ;  /* 0x0006a40c01007387 */ /* 0x0003e40000100800 */
[--C-:B------:R-:W-:Y:S01]  /*1a1b0*/  IMAD.X R29, R29, 0x1, R10.reuse, P2 ;  /* 0x000000011d1d7824 */ /* 0x100fe200010e060a */
[-C--:B------:R-:W-:Y:S01]  /*1a1c0*/  IADD3 R27, P2, R27, R26.reuse, RZ ;  /* 0x0000001a1b1b7210 */ /* 0x080fe20007f5e0ff */
[----:B------:R-:W-:Y:S01]  /*1a1d0*/  IMAD.X R3, R3, 0x1, R10, P3 ;  /* 0x0000000103037824 */ /* 0x000fe200018e060a */
[----:B-1----:R-:W2:Y:S01]  /*1a1e0*/  LDL.LU R12, [R1+0x7d4] ;  /* 0x0007d400010c7983 */ /* 0x002ea20000300800 */
[----:B------:R1:W-:Y:S01]  /*1a1f0*/  STL [R1+0x6ac], R25 ;  /* 0x0006ac1901007387 */ /* 0x0003e20000100800 */
[----:B------:R-:W-:-:S02]  /*1a200*/  IADD3 R18, P3, R18, R26, RZ ;  /* 0x0000001a12127210 */ /* 0x000fc40007f7e0ff */
[----:B-1----:R-:W2:Y:S01]  /*1a210*/  LDL.LU R25, [R1+0x7d0] ;  /* 0x0007d00001197983 */ /* 0x002ea20000300800 */
[----:B------:R-:W-:Y:S02]  /*1a220*/  STL [R1+0x670], R2 ;  /* 0x0006700201007387 */ /* 0x000fe40000100800 */
[----:B------:R1:W-:Y:S02]  /*1a230*/  STL [R1+0x678], R29 ;  /* 0x0006781d01007387 */ /* 0x0003e40000100800 */
[----:B-1----:R-:W2:Y:S01]  /*1a240*/  LDL.LU R29, [R1+0x7cc] ;  /* 0x0007cc00011d7983 */ /* 0x002ea20000300800 */
[----:B------:R1:W-:Y:S03]  /*1a250*/  STL [R1+0x6b4], R27 ;  /* 0x0006b41b01007387 */ /* 0x0003e60000100800 */
[----:B-1----:R-:W2:Y:S01]  /*1a260*/  LDL.LU R27, [R1+0x7c8] ;  /* 0x0007c800011b7983 */ /* 0x002ea20000300800 */
[----:B------:R1:W-:Y:S03]  /*1a270*/  STL [R1+0x6bc], R18 ;  /* 0x0006bc1201007387 */ /* 0x0003e60000100800 */
[----:B-1----:R-:W2:Y:S01]  /*1a280*/  LDL.LU R18, [R1+0x7c4] ;  /* 0x0007c40001127983 */ /* 0x002ea20000300800 */
[--C-:B------:R-:W-:Y:S01]  /*1a290*/  IMAD.X R8, R8, 0x1, R10.reuse, P4 ;  /* 0x0000000108087824 */ /* 0x100fe200020e060a */
[-C--:B---3--:R-:W-:Y:S01]  /*1a2a0*/  IADD3 R20, P4, R20, R26.reuse, RZ ;  /* 0x0000001a14147210 */ /* 0x088fe20007f9e0ff */
[--C-:B------:R-:W-:Y:S01]  /*1a2b0*/  IMAD.X R9, R9, 0x1, R10.reuse, P5 ;  /* 0x0000000109097824 */ /* 0x100fe200028e060a */
[----:B------:R-:W-:Y:S01]  /*1a2c0*/  IADD3 R21, P5, R21, R26, RZ ;  /* 0x0000001a15157210 */ /* 0x000fe20007fbe0ff */
[----:B------:R-:W-:Y:S02]  /*1a2d0*/  STL [R1+0x680], R3 ;  /* 0x0006800301007387 */ /* 0x000fe40000100800 */
[----:B------:R1:W-:Y:S02]  /*1a2e0*/  STL [R1+0x6c4], R20 ;  /* 0x0006c41401007387 */ /* 0x0003e40000100800 */
[----:B------:R-:W-:-:S02]  /*1a2f0*/  IMAD.X R6, R6, 0x1, R10, P6 ;  /* 0x0000000106067824 */ /* 0x000fc400030e060a */
[--C-:B------:R-:W-:Y:S02]  /*1a300*/  IMAD.X R7, R7, 0x1, R10.reuse, P0 ;  /* 0x0000000107077824 */ /* 0x100fe400000e060a */
[--C-:B------:R-:W-:Y:S01]  /*1a310*/  IMAD.X R4, R4, 0x1, R10.reuse, P1 ;  /* 0x0000000104047824 */ /* 0x100fe200008e060a */
[----:B-1----:R1:W5:Y:S01]  /*1a320*/  LDL.LU R20, [R1+0x7c0] ;  /* 0x0007c00001147983 */ /* 0x0023620000300800 */
[----:B------:R-:W-:Y:S02]  /*1a330*/  STL [R1+0x688], R8 ;  /* 0x0006880801007387 */ /* 0x000fe40000100800 */
[----:B------:R3:W-:Y:S02]  /*1a340*/  STL [R1+0x6cc], R21 ;  /* 0x0006cc1501007387 */ /* 0x0007e40000100800 */
[----:B---3--:R1:W5:Y:S01]  /*1a350*/  LDL.LU R21, [R1+0x7bc] ;  /* 0x0007bc0001157983 */ /* 0x0083620000300800 */
[----:B------:R-:W-:Y:S02]  /*1a360*/  STL [R1+0x690], R9 ;  /* 0x0006900901007387 */ /* 0x000fe40000100800 */
[----:B------:R-:W-:-:S02]  /*1a370*/  IMAD.X R5, R5, 0x1, R10, P2 ;  /* 0x0000000105057824 */ /* 0x000fc400010e060a */
[--C-:B------:R-:W-:Y:S02]  /*1a380*/  IMAD.X R19, R19, 0x1, R10.reuse, P3 ;  /* 0x0000000113137824 */ /* 0x100fe400018e060a */
[--C-:B------:R-:W-:Y:S02]  /*1a390*/  IMAD.X R17, R17, 0x1, R10.reuse, P4 ;  /* 0x0000000111117824 */ /* 0x100fe400020e060a */
[----:B----4-:R-:W-:Y:S01]  /*1a3a0*/  IMAD.X R16, R16, 0x1, R10, P5 ;  /* 0x0000000110107824 */ /* 0x010fe200028e060a */
[----:B------:R-:W-:Y:S02]  /*1a3b0*/  IADD3 R28, R28, -0x20, RZ ;  /* 0xffffffe01c1c7810 */ /* 0x000fe40007ffe0ff */
[----:B--2---:R-:W-:-:S05]  /*1a3c0*/  IADD3 R22, P6, R22, R26, RZ ;  /* 0x0000001a16167210 */ /* 0x004fca0007fde0ff */
[----:B------:R2:W-:Y:S01]  /*1a3d0*/  STL [R1+0x6d4], R22 ;  /* 0x0006d41601007387 */ /* 0x0005e20000100800 */
[----:B------:R-:W-:Y:S03]  /*1a3e0*/  STL [R1+0x698], R6 ;  /* 0x0006980601007387 */ /* 0x000fe60000100800 */
[----:B--2---:R1:W5:Y:S01]  /*1a3f0*/  LDL.LU R22, [R1+0x7b8] ;  /* 0x0007b80001167983 */ /* 0x0043620000300800 */
[----:B------:R-:W-:Y:S01]  /*1a400*/  IMAD.X R15, R15, 0x1, R10, P6 ;  /* 0x000000010f0f7824 */ /* 0x000fe200030e060a */
[----:B------:R-:W-:-:S05]  /*1a410*/  IADD3 R23, P0, R23, R26, RZ ;  /* 0x0000001a17177210 */ /* 0x000fca0007f1e0ff */
[----:B------:R2:W-:Y:S04]  /*1a420*/  STL [R1+0x6dc], R23 ;  /* 0x0006dc1701007387 */ /* 0x0005e80000100800 */
[----:B--2---:R1:W5:Y:S01]  /*1a430*/  LDL.LU R23, [R1+0x7b4] ;  /* 0x0007b40001177983 */ /* 0x0043620000300800 */
[----:B------:R-:W-:Y:S02]  /*1a440*/  STL [R1+0x6a0], R7 ;  /* 0x0006a00701007387 */ /* 0x000fe40000100800 */
[----:B------:R2:W-:Y:S01]  /*1a450*/  STL [R1+0x6a8], R4 ;  /* 0x0006a80401007387 */ /* 0x0005e20000100800 */
[----:B------:R-:W-:Y:S01]  /*1a460*/  IADD3 R25, P1, R25, R26, RZ ;  /* 0x0000001a19197210 */ /* 0x000fe20007f3e0ff */
[----:B--2---:R-:W-:-:S04]  /*1a470*/  IMAD.MOV.U32 R4, RZ, RZ, c[0x0][0x188] ;  /* 0x00006200ff047624 */ /* 0x004fc800078e00ff */
[----:B------:R2:W-:Y:S01]  /*1a480*/  STL [R1+0x6e4], R25 ;  /* 0x0006e41901007387 */ /* 0x0005e20000100800 */
[----:B------:R-:W-:Y:S02]  /*1a490*/  IMAD.SHL.U32 R2, R4, 0x20, RZ ;  /* 0x0000002004027824 */ /* 0x000fe400078e00ff */
[----:B--2---:R-:W-:Y:S01]  /*1a4a0*/  IMAD.MOV.U32 R25, RZ, RZ, 0x1f ;  /* 0x0000001fff197424 */ /* 0x004fe200078e00ff */
[----:B------:R1:W-:Y:S04]  /*1a4b0*/  STL [R1+0x6b0], R5 ;  /* 0x0006b00501007387 */ /* 0x0003e80000100800 */
[----:B------:R-:W-:Y:S02]  /*1a4c0*/  IADD3 R25, R25, c[0x0][0x180], RZ ;  /* 0x0000600019197a10 */ /* 0x000fe40007ffe0ff */
[----:B------:R-:W-:Y:S01]  /*1a4d0*/  IADD3 R27, P2, R27, R26, RZ ;  /* 0x0000001a1b1b7210 */ /* 0x000fe20007f5e0ff */
[----:B------:R-:W-:Y:S01]  /*1a4e0*/  IMAD.X R14, R14, 0x1, R10, P0 ;  /* 0x000000010e0e7824 */ /* 0x000fe200000e060a */
[----:B------:R-:W-:-:S03]  /*1a4f0*/  SHF.R.S32.HI R0, RZ, 0x1f, R25 ;  /* 0x0000001fff007819 */ /* 0x000fc60000011419 */
[----:B------:R1:W-:Y:S01]  /*1a500*/  STL [R1+0x6ec], R27 ;  /* 0x0006ec1b01007387 */ /* 0x0003e20000100800 */
[----:B------:R1:W-:Y:S01]  /*1a510*/  STL [R1+0x6b8], R19 ;  /* 0x0006b81301007387 */ /* 0x0003e20000100800 */
[----:B------:R-:W-:Y:S01]  /*1a520*/  LEA R18, P3, R2, R18, 0x2 ;  /* 0x0000001202127211 */ /* 0x000fe200078610ff */
[--C-:B------:R-:W-:Y:S02]  /*1a530*/  IMAD.X R12, R12, 0x1, R10.reuse, P2 ;  /* 0x000000010c0c7824 */ /* 0x100fe400010e060a */
[----:B------:R-:W-:Y:S02]  /*1a540*/  IMAD.X R13, R13, 0x1, R10, P1 ;  /* 0x000000010d0d7824 */ /* 0x000fe400008e060a */
[----:B------:R1:W-:Y:S01]  /*1a550*/  STL [R1+0x3b0], R18 ;  /* 0x0003b01201007387 */ /* 0x0003e20000100800 */
[----:B------:R1:W-:Y:S02]  /*1a560*/  STL [R1+0x6c0], R17 ;  /* 0x0006c01101007387 */ /* 0x0003e40000100800 */
[----:B------:R1:W-:Y:S01]  /*1a570*/  STL [R1+0x6c8], R16 ;  /* 0x0006c81001007387 */ /* 0x0003e20000100800 */
[----:B------:R-:W-:Y:S01]  /*1a580*/  LEA.HI R0, R0, R25, RZ, 0x5 ;  /* 0x0000001900007211 */ /* 0x000fe200078f28ff */
[----:B------:R1:W-:Y:S01]  /*1a590*/  STL [R1+0x6d0], R15 ;  /* 0x0006d00f01007387 */ /* 0x0003e20000100800 */
[----:B------:R1:W-:Y:S02]  /*1a5a0*/  STL [R1+0x6d8], R14 ;  /* 0x0006d80e01007387 */ /* 0x0003e40000100800 */
[----:B------:R1:W-:Y:S02]  /*1a5b0*/  STL [R1+0x6e8], R12 ;  /* 0x0006e80c01007387 */ /* 0x0003e40000100800 */
[----:B------:R1:W-:Y:S01]  /*1a5c0*/  STL [R1+0x6e0], R13 ;  /* 0x0006e00d01007387 */ /* 0x0003e20000100800 */
[----:B------:R-:W-:-:S04]  /*1a5d0*/  SHF.R.S32.HI R0, RZ, 0x5, R0 ;  /* 0x00000005ff007819 */ /* 0x000fc80000011400 */
[----:B------:R-:W-:Y:S01]  /*1a5e0*/  ISETP.NE.U32.AND P4, PT, R0, R24, PT ;  /* 0x000000180000720c */ /* 0x000fe20003f85070 */
[----:B------:R-:W-:-:S04]  /*1a5f0*/  SHF.R.S32.HI R0, RZ, 0x1f, R2 ;  /* 0x0000001fff007819 */ /* 0x000fc80000011402 */
[----:B------:R-:W-:-:S05]  /*1a600*/  SHF.L.U64.HI R0, R2, 0x2, R0 ;  /* 0x0000000202007819 */ /* 0x000fca0000010200 */
[----:B------:R-:W-:-:S03]  /*1a610*/  IMAD.X R29, R29, 0x1, R0, P3 ;  /* 0x000000011d1d7824 */ /* 0x000fc600018e0600 */
[----:B-1----:R-:W-:Y:S01]  /*1a620*/  @!P4 CALL.REL.NOINC `(.L_x_1) ;  /* 0x000000100000c944 */ /* 0x002fe20003c00000 */
[----:B------:R-:W-:Y:S05]  /*1a630*/  BRA `(.L_x_2) ;  /* 0xfffee34000007947 */ /* 0x000fea000383ffff */
.L_x_1:
[----:B-1----:R-:W2:Y:S01]  /*1a640*/  LDL.LU R0, [R1+0x798] ;  /* 0x0007980001007983 */ /* 0x002ea20000300800 */
[----:B------:R-:W-:-:S04]  /*1a650*/  DEPBAR.LE SB0, 0x0 ;  /* 0x000080000000791a */ /* 0x000fc80000000000 */
[----:B------:R-:W3:Y:S04]  /*1a660*/  LDL.LU R4, [R1+0x79c] ;  /* 0x00079c0001047983 */ /* 0x000ee80000300800 */
[----:B------:R-:W1:Y:S02]  /*1a670*/  S2R R12, SR_TID.X ;  /* 0x00000000000c7919 */ /* 0x000e640000002100 */
[C---:B-1----:R-:W-:Y:S02]  /*1a680*/  IMAD.SHL.U32 R2, R12.reuse, 0x4, RZ ;  /* 0x000000040c027824 */ /* 0x042fe400078e00ff */
[----:B------:R-:W-:-:S05]  /*1a690*/  IMAD.SHL.U32 R3, R12, 0x1000, RZ ;  /* 0x000010000c037824 */ /* 0x000fca00078e00ff */
[----:B------:R-:W-:Y:S01]  /*1a6a0*/  LOP3.LUT R3, R3, 0x18000, RZ, 0xc0, !PT ;  /* 0x0001800003037812 */ /* 0x000fe200078ec0ff */
[----:B------:R-:W-:Y:S01]  /*1a6b0*/  BAR.SYNC.DEFER_BLOCKING 0x0 ;  /* 0x0000000000007b1d */ /* 0x000fe20000010000 */
[----:B--2---:R-:W-:-:S04]  /*1a6c0*/  LOP3.LUT R0, R0, 0x60, RZ, 0xc0, !PT ;  /* 0x0000006000007812 */ /* 0x004fc800078ec0ff */
[----:B------:R-:W-:Y:S01]  /*1a6d0*/  LOP3.LUT R0, R0, 0x70, R2, 0x78, !PT ;  /* 0x0000007000007812 */ /* 0x000fe200078e7802 */
[----:B------:R-:W-:-:S05]  /*1a6e0*/  IMAD.SHL.U32 R2, R12, 0x100, RZ ;  /* 0x000001000c027824 */ /* 0x000fca00078e00ff */
[----:B------:R-:W-:-:S04]  /*1a6f0*/  LOP3.LUT R2, R2, 0x6000, RZ, 0xc0, !PT ;  /* 0x0000600002027812 */ /* 0x000fc800078ec0ff */
[----:B------:R-:W-:Y:S02]  /*1a700*/  IADD3 R0, R0, R3, R2 ;  /* 0x0000000300007210 */ /* 0x000fe40007ffe002 */
[----:B---3--:R-:W-:Y:S02]  /*1a710*/  LOP3.LUT R3, R4, 0x300, RZ, 0xc0, !PT ;  /* 0x0000030004037812 */ /* 0x008fe400078ec0ff */
[----:B------:R-:W2:Y:S03]  /*1a720*/  LDL.LU R4, [R1+0x360] ;  /* 0x0003600001047983 */ /* 0x000ea60000300800 */
[----:B------:R-:W-:Y:S01]  /*1a730*/  IMAD.IADD R3, R3, 0x1, R0 ;  /* 0x0000000103037824 */ /* 0x000fe200078e0200 */
[----:B------:R-:W2:Y:S04]  /*1a740*/  LDL.LU R5, [R1+0x364] ;  /* 0x0003640001057983 */ /* 0x000ea80000300800 */
[----:B------:R-:W2:Y:S04]  /*1a750*/  LDL.LU R6, [R1+0x3e0] ;  /* 0x0003e00001067983 */ /* 0x000ea80000300800 */
[----:B------:R-:W2:Y:S04]  /*1a760*/  LDL.LU R7, [R1+0x3e4] ;  /* 0x0003e40001077983 */ /* 0x000ea80000300800 */
[----:B------:R-:W3:Y:S04]  /*1a770*/  LDL.LU R8, [R1+0x368] ;  /* 0x0003680001087983 */ /* 0x000ee80000300800 */
[----:B------:R-:W3:Y:S04]  /*1a780*/  LDL.LU R9, [R1+0x36c] ;  /* 0x00036c0001097983 */ /* 0x000ee80000300800 */
[----:B------:R-:W3:Y:S04]  /*1a790*/  LDL.LU R10, [R1+0x3e8] ;  /* 0x0003e800010a7983 */ /* 0x000ee80000300800 */
[----:B------:R-:W3:Y:S04]  /*1a7a0*/  LDL.LU R11, [R1+0x3ec] ;  /* 0x0003ec00010b7983 */ /* 0x000ee80000300800 */
[----:B--2---:R1:W-:Y:S04]  /*1a7b0*/  STS.128 [R3], R4 ;  /* 0x0000000403007388 */ /* 0x0043e80000000c00 */
[----:B-1----:R-:W2:Y:S04]  /*1a7c0*/  LDL.LU R4, [R1+0x240] ;  /* 0x0002400001047983 */ /* 0x002ea80000300800 */
[----:B------:R-:W2:Y:S04]  /*1a7d0*/  LDL.LU R5, [R1+0x244] ;  /* 0x0002440001057983 */ /* 0x000ea80000300800 */
[----:B------:R-:W2:Y:S04]  /*1a7e0*/  LDL.LU R6, [R1+0x350] ;  /* 0x0003500001067983 */ /* 0x000ea80000300800 */
[----:B------:R-:W2:Y:S04]  /*1a7f0*/  LDL.LU R7, [R1+0x354] ;  /* 0x0003540001077983 */ /* 0x000ea80000300800 */
[----:B--2---:R1:W-:Y:S04]  /*1a800*/  STS.128 [R3+0x400], R4 ;  /* 0x0004000403007388 */ /* 0x0043e80000000c00 */
[----:B-1----:R-:W2:Y:S04]  /*1a810*/  LDL.LU R4, [R1+0x248] ;  /* 0x0002480001047983 */ /* 0x002ea80000300800 */
[----:B------:R-:W2:Y:S04]  /*1a820*/  LDL.LU R5, [R1+0x24c] ;  /* 0x00024c0001057983 */ /* 0x000ea80000300800 */
[----:B------:R-:W2:Y:S04]  /*1a830*/  LDL.LU R6, [R1+0x358] ;  /* 0x0003580001067983 */ /* 0x000ea80000300800 */
[----:B------:R-:W2:Y:S04]  /*1a840*/  LDL.LU R7, [R1+0x35c] ;  /* 0x00035c0001077983 */ /* 0x000ea80000300800 */
[----:B---3--:R1:W-:Y:S04]  /*1a850*/  STS.128 [R3+0x80], R8 ;  /* 0x0000800803007388 */ /* 0x0083e80000000c00 */
[----:B-1----:R-:W3:Y:S04]  /*1a860*/  LDL.LU R8, [R1+0x230] ;  /* 0x0002300001087983 */ /* 0x002ee80000300800 */
[----:B------:R-:W3:Y:S04]  /*1a870*/  LDL.LU R9, [R1+0x234] ;  /* 0x0002340001097983 */ /* 0x000ee80000300800 */
[----:B------:R-:W3:Y:S04]  /*1a880*/  LDL.LU R10, [R1+0x2c0] ;  /* 0x0002c000010a7983 */ /* 0x000ee80000300800 */
[----:B------:R-:W3:Y:S04]  /*1a890*/  LDL.LU R11, [R1+0x2c4] ;  /* 0x0002c400010b7983 */ /* 0x000ee80000300800 */
[----:B--2---:R1:W-:Y:S04]  /*1a8a0*/  STS.128 [R3+0x480], R4 ;  /* 0x0004800403007388 */ /* 0x0043e80000000c00 */
[----:B-1----:R-:W2:Y:S04]  /*1a8b0*/  LDL.LU R4, [R1+0x238] ;  /* 0x0002380001047983 */ /* 0x002ea80000300800 */
[----:B------:R-:W2:Y:S04]  /*1a8c0*/  LDL.LU R5, [R1+0x23c] ;  /* 0x00023c0001057983 */ /* 0x000ea80000300800 */
[----:B------:R-:W2:Y:S04]  /*1a8d0*/  LDL.LU R6, [R1+0x2c8] ;  /* 0x0002c80001067983 */ /* 0x000ea80000300800 */
[----:B------:R-:W2:Y:S04]  /*1a8e0*/  LDL.LU R7, [R1+0x2cc] ;  /* 0x0002cc0001077983 */ /* 0x000ea80000300800 */
[----:B------:R-:W4:Y:S04]  /*1a8f0*/  LDL.LU R24, [R1+0x130] ;  /* 0x0001300001187983 */ /* 0x000f280000300800 */
[----:B------:R-:W4:Y:S04]  /*1a900*/  LDL.LU R25, [R1+0x134] ;  /* 0x0001340001197983 */ /* 0x000f280000300800 */
[----:B------:R-:W4:Y:S04]  /*1a910*/  LDL.LU R26, [R1+0x2a0] ;  /* 0x0002a000011a7983 */ /* 0x000f280000300800 */
[----:B------:R-:W4:Y:S01]  /*1a920*/  LDL.LU R27, [R1+0x2a4] ;  /* 0x0002a400011b7983 */ /* 0x000f220000300800 */
[----:B-----5:R-:W-:-:S03]  /*1a930*/  IMAD.SHL.U32 R28, R12, 0x4000, RZ ;  /* 0x000040000c1c7824 */ /* 0x020fc600078e00ff */
[----:B------:R-:W4:Y:S01]  /*1a940*/  LDL.LU R16, [R1+0x138] ;  /* 0x0001380001107983 */ /* 0x000f220000300800 */
[----:B------:R-:W-:-:S03]  /*1a950*/  LOP3.LUT R2, R12, 0x1ff, RZ, 0xc0, !PT ;  /* 0x000001ff0c027812 */ /* 0x000fc600078ec0ff */
[----:B------:R-:W4:Y:S04]  /*1a960*/  LDL.LU R17, [R1+0x13c] ;  /* 0x00013c0001117983 */ /* 0x000f280000300800 */
[----:B------:R-:W4:Y:S04]  /*1a970*/  LDL.LU R18, [R1+0x2a8] ;  /* 0x0002a80001127983 */ /* 0x000f280000300800 */
[----:B------:R-:W4:Y:S04]  /*1a980*/  LDL.LU R19, [R1+0x2ac] ;  /* 0x0002ac0001137983 */ /* 0x000f280000300800 */
[----:B------:R-:W4:Y:S04]  /*1a990*/  LDL.LU R12, [R1+0xf0] ;  /* 0x0000f000010c7983 */ /* 0x000f280000300800 */
[----:B------:R-:W4:Y:S04]  /*1a9a0*/  LDL.LU R13, [R1+0xf4] ;  /* 0x0000f400010d7983 */ /* 0x000f280000300800 */
[----:B------:R-:W4:Y:S04]  /*1a9b0*/  LDL.LU R14, [R1+0x140] ;  /* 0x00014000010e7983 */ /* 0x000f280000300800 */
[----:B---3--:R1:W-:Y:S04]  /*1a9c0*/  STS.128 [R3+0x800], R8 ;  /* 0x0008000803007388 */ /* 0x0083e80000000c00 */
[----:B------:R-:W3:Y:S04]  /*1a9d0*/  LDL.LU R15, [R1+0x144] ;  /* 0x00014400010f7983 */ /* 0x000ee80000300800 */
        /* <DEDUP_REMOVED lines=9> */
[----:B----4-:R1:W-:Y:S04]  /*1aa70*/  STS.128 [R3+0xc00], R24 ;  /* 0x000c001803007388 */ /* 0x0103e80000000c00 */
[----:B------:R4:W-:Y:S04]  /*1aa80*/  STS.128 [R3+0xc80], R16 ;  /* 0x000c801003007388 */ /* 0x0009e80000000c00 */
[----:B-1----:R-:W2:Y:S04]  /*1aa90*/  LDL.LU R24, [R1+0xb8] ;  /* 0x0000b80001187983 */ /* 0x002ea80000300800 */
[----:B------:R-:W2:Y:S04]  /*1aaa0*/  LDL.LU R25, [R1+0xbc] ;  /* 0x0000bc0001197983 */ /* 0x000ea80000300800 */
[----:B------:R-:W2:Y:S04]  /*1aab0*/  LDL.LU R26, [R1+0x108] ;  /* 0x00010800011a7983 */ /* 0x000ea80000300800 */
[----:B------:R-:W2:Y:S04]  /*1aac0*/  LDL.LU R27, [R1+0x10c] ;  /* 0x00010c00011b7983 */ /* 0x000ea80000300800 */
[----:B----4-:R-:W4:Y:S04]  /*1aad0*/  LDL.LU R16, [R1+0xa0] ;  /* 0x0000a00001107983 */ /* 0x010f280000300800 */
[----:B------:R-:W4:Y:S04]  /*1aae0*/  LDL.LU R17, [R1+0xa4] ;  /* 0x0000a40001117983 */ /* 0x000f280000300800 */
[----:B------:R-:W4:Y:S04]  /*1aaf0*/  LDL.LU R18, [R1+0xc0] ;  /* 0x0000c00001127983 */ /* 0x000f280000300800 */
[----:B---3--:R1:W-:Y:S04]  /*1ab00*/  STS.128 [R3+0x1000], R12 ;  /* 0x0010000c03007388 */ /* 0x0083e80000000c00 */
[----:B------:R-:W4:Y:S04]  /*1ab10*/  LDL.LU R19, [R1+0xc4] ;  /* 0x0000c40001137983 */ /* 0x000f280000300800 */
[----:B------:R3:W-:Y:S04]  /*1ab20*/  STS.128 [R3+0x1080], R8 ;  /* 0x0010800803007388 */ /* 0x0007e80000000c00 */
[----:B-1----:R-:W4:Y:S04]  /*1ab30*/  LDL.LU R12, [R1+0xa8] ;  /* 0x0000a800010c7983 */ /* 0x002f280000300800 */
[----:B------:R-:W4:Y:S04]  /*1ab40*/  LDL.LU R13, [R1+0xac] ;  /* 0x0000ac00010d7983 */ /* 0x000f280000300800 */
[----:B------:R-:W4:Y:S04]  /*1ab50*/  LDL.LU R14, [R1+0xc8] ;  /* 0x0000c800010e7983 */ /* 0x000f280000300800 */
[----:B------:R-:W4:Y:S04]  /*1ab60*/  LDL.LU R15, [R1+0xcc] ;  /* 0x0000cc00010f7983 */ /* 0x000f280000300800 */
[----:B---3--:R-:W3:Y:S04]  /*1ab70*/  LDL.LU R10, [R1+0x90] ;  /* 0x00009000010a7983 */ /* 0x008ee80000300800 */
[----:B------:R-:W3:Y:S04]  /*1ab80*/  LDL.LU R11, [R1+0x94] ;  /* 0x00009400010b7983 */ /* 0x000ee80000300800 */
[----:B--2---:R1:W-:Y:S04]  /*1ab90*/  STS.128 [R3+0x1400], R4 ;  /* 0x0014000403007388 */ /* 0x0043e80000000c00 */
[----:B-1----:R-:W2:Y:S04]  /*1aba0*/  LDL.LU R6, [R1+0x98] ;  /* 0x0000980001067983 */ /* 0x002ea80000300800 */
[----:B------:R-:W2:Y:S01]  /*1abb0*/  LDL.LU R7, [R1+0x9c] ;  /* 0x00009c0001077983 */ /* 0x000ea20000300800 */
[----:B------:R-:W-:-:S02]  /*1abc0*/  IMAD.MOV.U32 R4, RZ, RZ, R22 ;  /* 0x000000ffff047224 */ /* 0x000fc400078e0016 */
[----:B------:R-:W-:Y:S02]  /*1abd0*/  IMAD.MOV.U32 R5, RZ, RZ, R23 ;  /* 0x000000ffff057224 */ /* 0x000fe400078e0017 */
[----:B------:R-:W-:Y:S02]  /*1abe0*/  IMAD.MOV.U32 R8, RZ, RZ, R20 ;  /* 0x000000ffff087224 */ /* 0x000fe400078e0014 */
[----:B------:R-:W-:Y:S01]  /*1abf0*/  IMAD.MOV.U32 R9, RZ, RZ, R21 ;  /* 0x000000ffff097224 */ /* 0x000fe200078e0015 */
[----:B------:R-:W-:Y:S01]  /*1ac00*/  STS.128 [R3+0x1480], R24 ;  /* 0x0014801803007388 */ /* 0x000fe20000000c00 */
[----:B------:R-:W-:-:S03]  /*1ac10*/  LOP3.LUT R28, R28, 0x18000, RZ, 0xc0, !PT ;  /* 0x000180001c1c7812 */ /* 0x000fc600078ec0ff */
[----:B----4-:R-:W-:Y:S02]  /*1ac20*/  STS.128 [R3+0x1800], R16 ;  /* 0x0018001003007388 */ /* 0x010fe40000000c00 */
[----:B------:R-:W-:Y:S02]  /*1ac30*/  IMAD R28, R2, 0x10, R28 ;  /* 0x00000010021c7824 */ /* 0x000fe400078e021c */
[----:B------:R-:W-:Y:S04]  /*1ac40*/  STS.128 [R3+0x1880], R12 ;  /* 0x0018800c03007388 */ /* 0x000fe80000000c00 */
[----:B---3--:R-:W-:Y:S01]  /*1ac50*/  STS.128 [R3+0x1c00], R8 ;  /* 0x001c000803007388 */ /* 0x008fe20000000c00 */
[C---:B------:R-:W-:Y:S02]  /*1ac60*/  LOP3.LUT R29, R28.reuse, 0x20, RZ, 0x3c, !PT ;  /* 0x000000201c1d7812 */ /* 0x040fe400078e3cff */
[----:B------:R-:W-:-:S02]  /*1ac70*/  LOP3.LUT R2, R28, 0x40, RZ, 0x3c, !PT ;  /* 0x000000401c027812 */ /* 0x000fc400078e3cff */
[----:B------:R-:W-:Y:S01]  /*1ac80*/  LOP3.LUT R0, R28, 0x60, RZ, 0x3c, !PT ;  /* 0x000000601c007812 */ /* 0x000fe200078e3cff */
[----:B--2---:R1:W-:Y:S04]  /*1ac90*/  STS.128 [R3+0x1c80], R4 ;  /* 0x001c800403007388 */ /* 0x0043e80000000c00 */
[----:B------:R-:W-:Y:S06]  /*1aca0*/  BAR.SYNC.DEFER_BLOCKING 0x0 ;  /* 0x0000000000007b1d */ /* 0x000fec0000010000 */
[----:B-1----:R-:W2:Y:S04]  /*1acb0*/  LDL.LU R4, [R1+0x410] ;  /* 0x0004100001047983 */ /* 0x002ea80000300800 */
[----:B------:R-:W2:Y:S04]  /*1acc0*/  LDL.LU R5, [R1+0x414] ;  /* 0x0004140001057983 */ /* 0x000ea80000300800 */
[----:B------:R-:W2:Y:S04]  /*1acd0*/  LDL.LU R6, [R1+0x4e0] ;  /* 0x0004e00001067983 */ /* 0x000ea80000300800 */
[----:B------:R-:W2:Y:S04]  /*1ace0*/  LDL.LU R7, [R1+0x4e4] ;  /* 0x0004e40001077983 */ /* 0x000ea80000300800 */
[----:B------:R-:W1:Y:S04]  /*1acf0*/  LDS.128 R8, [R28] ;  /* 0x000000001c087984 */ /* 0x000e680000000c00 */
[----:B------:R-:W3:Y:S04]  /*1ad00*/  LDS.128 R16, [R28+0x2000] ;  /* 0x002000001c107984 */ /* 0x000ee80000000c00 */
[----:B------:R-:W4:Y:S04]  /*1ad10*/  LDS.128 R12, [R28+0x4000] ;  /* 0x004000001c0c7984 */ /* 0x000f280000000c00 */
[----:B-1----:R-:W-:Y:S04]  /*1ad20*/  STL.64 [R1+0x30], R8 ;  /* 0x0000300801007387 */ /* 0x002fe80000100a00 */
[----:B------:R-:W-:Y:S04]  /*1ad30*/  STL.64 [R1+0x38], R10 ;  /* 0x0000380a01007387 */ /* 0x000fe80000100a00 */
[----:B------:R-:W1:Y:S04]  /*1ad40*/  LDS.128 R8, [R28+0x6000] ;  /* 0x006000001c087984 */ /* 0x000e680000000c00 */
[----:B---3--:R-:W-:Y:S04]  /*1ad50*/  STL.64 [R1+0xa0], R16 ;  /* 0x0000a01001007387 */ /* 0x008fe80000100a00 */
[----:B------:R-:W-:Y:S04]  /*1ad60*/  STL.64 [R1+0xa8], R18 ;  /* 0x0000a81201007387 */ /* 0x000fe80000100a00 */
[----:B------:R-:W3:Y:S04]  /*1ad70*/  LDS.128 R16, [R29] ;  /* 0x000000001d107984 */ /* 0x000ee80000000c00 */
[----:B----4-:R-:W-:Y:S04]  /*1ad80*/  STL.64 [R1+0x100], R12 ;  /* 0x0001000c01007387 */ /* 0x010fe80000100a00 */
[----:B------:R-:W-:Y:S04]  /*1ad90*/  STL.64 [R1+0x108], R14 ;  /* 0x0001080e01007387 */ /* 0x000fe80000100a00 */
[----:B------:R-:W4:Y:S04]  /*1ada0*/  LDS.128 R12, [R29+0x2000] ;  /* 0x002000001d0c7984 */ /* 0x000f280000000c00 */
[----:B-1----:R-:W-:Y:S04]  /*1adb0*/  STL.64 [R1+0x190], R8 ;  /* 0x0001900801007387 */ /* 0x002fe80000100a00 */
[----:B------:R-:W-:Y:S04]  /*1adc0*/  STL.64 [R1+0x198], R10 ;  /* 0x0001980a01007387 */ /* 0x000fe80000100a00 */
[----:B------:R-:W1:Y:S04]  /*1add0*/  LDS.128 R8, [R29+0x4000] ;  /* 0x004000001d087984 */ /* 0x000e680000000c00 */
[----:B---3--:R-:W-:Y:S04]  /*1ade0*/  STL.64 [R1+0x40], R16 ;  /* 0x0000401001007387 */ /* 0x008fe80000100a00 */
[----:B------:R-:W-:Y:S04]  /*1adf0*/  STL.64 [R1+0x48], R18 ;  /* 0x0000481201007387 */ /* 0x000fe80000100a00 */
[----:B------:R-:W3:Y:S04]  /*1ae00*/  LDS.128 R16, [R29+0x6000] ;  /* 0x006000001d107984 */ /* 0x000ee80000000c00 */
[----:B----4-:R-:W-:Y:S04]  /*1ae10*/  STL.64 [R1+0xb0], R12 ;  /* 0x0000b00c01007387 */ /* 0x010fe80000100a00 */
[----:B------:R-:W-:Y:S04]  /*1ae20*/  STL.64 [R1+0xb8], R14 ;  /* 0x0000b80e01007387 */ /* 0x000fe80000100a00 */
[----:B------:R-:W4:Y:S04]  /*1ae30*/  LDS.128 R12, [R2] ;  /* 0x00000000020c7984 */ /* 0x000f280000000c00 */
        /* <DEDUP_REMOVED lines=8> */
[----:B------:R-:W4:Y:S04]  /*1aec0*/  LDS.128 R12, [R2+0x6000] ;  /* 0x00600000020c7984 */ /* 0x000f280000000c00 */
[----:B-1----:R-:W-:Y:S04]  /*1aed0*/  STL.64 [R1+0xc0], R8 ;  /* 0x0000c00801007387 */ /* 0x002fe80000100a00 */
[----:B------:R-:W-:Y:S04]  /*1aee0*/  STL.64 [R1+0xc8], R10 ;  /* 0x0000c80a01007387 */ /* 0x000fe80000100a00 */
[----:B------:R-:W1:Y:S04]  /*1aef0*/  LDS.128 R8, [R0] ;  /* 0x0000000000087984 */ /* 0x000e680000000c00 */
        /* <DEDUP_REMOVED lines=8> */
[----:B------:R-:W1:Y:S04]  /*1af80*/  LDS.128 R8, [R0+0x6000] ;  /* 0x0060000000087984 */ /* 0x000e680000000c00 */
[----:B------:R-:W-:Y:S06]  /*1af90*/  BAR.SYNC.DEFER_BLOCKING 0x0 ;  /* 0x0000000000007b1d */ /* 0x000fec0000010000 */
[----:B---3--:R-:W-:Y:S04]  /*1afa0*/  STL.64 [R1+0xf0], R16 ;  /* 0x0000f01001007387 */ /* 0x008fe80000100a00 */
[----:B------:R-:W-:Y:S04]  /*1afb0*/  STL.64 [R1+0xf8], R18 ;  /* 0x0000f81201007387 */ /* 0x000fe80000100a00 */
[----:B----4-:R-:W-:Y:S04]  /*1afc0*/  STL.64 [R1+0x170], R12 ;  /* 0x0001700c01007387 */ /* 0x010fe80000100a00 */
[----:B------:R-:W-:Y:S04]  /*1afd0*/  STL.64 [R1+0x178], R14 ;  /* 0x0001780e01007387 */ /* 0x000fe80000100a00 */
[----:B-1----:R1:W-:Y:S04]  /*1afe0*/  STL.64 [R1+0x1c0], R8 ;  /* 0x0001c00801007387 */ /* 0x0023e80000100a00 */
[----:B------:R3:W-:Y:S04]  /*1aff0*/  STL.64 [R1+0x1c8], R10 ;  /* 0x0001c80a01007387 */ /* 0x0007e80000100a00 */
[----:B-1----:R-:W4:Y:S04]  /*1b000*/  LDL.LU R8, [R1+0x418] ;  /* 0x0004180001087983 */ /* 0x002f280000300800 */
[----:B------:R-:W4:Y:S04]  /*1b010*/  LDL.LU R9, [R1+0x41c] ;  /* 0x00041c0001097983 */ /* 0x000f280000300800 */
[----:B---3--:R-:W4:Y:S04]  /*1b020*/  LDL.LU R10, [R1+0x4e8] ;  /* 0x0004e800010a7983 */ /* 0x008f280000300800 */
[----:B--2---:R1:W-:Y:S04]  /*1b030*/  STS.128 [R3], R4 ;  /* 0x0000000403007388 */ /* 0x0043e80000000c00 */
[----:B------:R-:W4:Y:S04]  /*1b040*/  LDL.LU R11, [R1+0x4ec] ;  /* 0x0004ec00010b7983 */ /* 0x000f280000300800 */
        /* <DEDUP_REMOVED lines=9> */
[----:B----4-:R1:W-:Y:S04]  /*1b0e0*/  STS.128 [R3+0x80], R8 ;  /* 0x0000800803007388 */ /* 0x0103e80000000c00 */
        /* <DEDUP_REMOVED lines=56> */
[----:B------:R-:W-:Y:S04]  /*1b470*/  STS.128 [R3+0x1480], R20 ;  /* 0x0014801403007388 */ /* 0x000fe80000000c00 */
[----:B----4-:R-:W-:Y:S04]  /*1b480*/  STS.128 [R3+0x1800], R16 ;  /* 0x0018001003007388 */ /* 0x010fe80000000c00 */
[----:B------:R-:W-:Y:S04]  /*1b490*/  STS.128 [R3+0x1880], R12 ;  /* 0x0018800c03007388 */ /* 0x000fe80000000c00 */
[----:B---3--:R-:W-:Y:S04]  /*1b4a0*/  STS.128 [R3+0x1c00], R8 ;  /* 0x001c000803007388 */ /* 0x008fe80000000c00 */
        /* <DEDUP_REMOVED lines=139> */
[----:B------:R-:W-:Y:S04]  /*1bd60*/  LDS.128 R24, [R0+0x4000] ;  /* 0x0040000000187984 */ /* 0x000fe80000000c00 */
[----:B-1----:R-:W-:Y:S04]  /*1bd70*/  STL.64 [R1+0x280], R12 ;  /* 0x0002800c01007387 */ /* 0x002fe80000100a00 */
[----:B------:R-:W-:Y:S04]  /*1bd80*/  STL.64 [R1+0x288], R14 ;  /* 0x0002880e01007387 */ /* 0x000fe80000100a00 */
[----:B---3--:R-:W-:Y:S04]  /*1bd90*/  STL.64 [R1+0x2c0], R16 ;  /* 0x0002c01001007387 */ /* 0x008fe80000100a00 */
[----:B------:R-:W-:Y:S04]  /*1bda0*/  STL.64 [R1+0x2c8], R18 ;  /* 0x0002c81201007387 */ /* 0x000fe80000100a00 */
[----:B------:R-:W1:Y:S04]  /*1bdb0*/  LDS.128 R12, [R28+0x6000] ;  /* 0x006000001c0c7984 */ /* 0x000e680000000c00 */
[----:B------:R-:W-:Y:S04]  /*1bdc0*/  STL [R1+0x7e0], R28 ;  /* 0x0007e01c01007387 */ /* 0x000fe80000100800 */
[----:B----4-:R-:W-:Y:S04]  /*1bdd0*/  STL.64 [R1+0x2b0], R8 ;  /* 0x0002b00801007387 */ /* 0x010fe80000100a00 */
[----:B------:R-:W-:Y:S04]  /*1bde0*/  STL.64 [R1+0x2b8], R10 ;  /* 0x0002b80a01007387 */ /* 0x000fe80000100a00 */
[----:B------:R-:W3:Y:S04]  /*1bdf0*/  LDS.128 R8, [R29] ;  /* 0x000000001d087984 */ /* 0x000ee80000000c00 */
        /* <DEDUP_REMOVED lines=9> */
[----:B------:R-:W-:Y:S04]  /*1be90*/  STL [R1+0x7e4], R29 ;  /* 0x0007e41d01007387 */ /* 0x000fe80000100800 */
        /* <DEDUP_REMOVED lines=12> */
[----:B------:R-:W1:Y:S01]  /*1bf60*/  LDS.128 R12, [R0] ;  /* 0x00000000000c7984 */ /* 0x000e620000000c00 */
[----:B---3--:R-:W-:-:S03]  /*1bf70*/  IMAD.MOV.U32 R29, RZ, RZ, R10 ;  /* 0x000000ffff1d7224 */ /* 0x008fc600078e000a */
[----:B------:R-:W-:Y:S01]  /*1bf80*/  STL.64 [R1+0x20], R8 ;  /* 0x0000200801007387 */ /* 0x000fe20000100a00 */
[----:B------:R-:W-:-:S03]  /*1bf90*/  IMAD.MOV.U32 R28, RZ, RZ, R11 ;  /* 0x000000ffff1c7224 */ /* 0x000fc600078e000b */
[----:B------:R-:W3:Y:S04]  /*1bfa0*/  LDS.128 R8, [R0+0x2000] ;  /* 0x0020000000087984 */ /* 0x000ee80000000c00 */
[----:B------:R3:W-:Y:S04]  /*1bfb0*/  STL [R1+0x7ec], R28 ;  /* 0x0007ec1c01007387 */ /* 0x0007e80000100800 */
[----:B------:R1:W-:Y:S04]  /*1bfc0*/  STL [R1+0x7e8], R29 ;  /* 0x0007e81d01007387 */ /* 0x0003e80000100800 */
[----:B----4-:R4:W-:Y:S04]  /*1bfd0*/  STL.64 [R1+0x2e0], R16 ;  /* 0x0002e01001007387 */ /* 0x0109e80000100a00 */
[----:B------:R-:W-:Y:S04]  /*1bfe0*/  STL.64 [R1+0x2e8], R18 ;  /* 0x0002e81201007387 */ /* 0x000fe80000100a00 */
[----:B-1----:R-:W-:Y:S04]  /*1bff0*/  STL.64 [R1+0x10], R12 ;  /* 0x0000100c01007387 */ /* 0x002fe80000100a00 */
[----:B------:R-:W-:Y:S01]  /*1c000*/  STL.64 [R1+0x18], R14 ;  /* 0x0000180e01007387 */ /* 0x000fe20000100a00 */
[----:B---3--:R-:W-:-:S03]  /*1c010*/  IMAD.MOV.U32 R28, RZ, RZ, R10 ;  /* 0x000000ffff1c7224 */ /* 0x008fc600078e000a */
[----:B------:R-:W-:Y:S01]  /*1c020*/  STL.64 [R1], R8 ;  /* 0x0000000801007387 */ /* 0x000fe20000100a00 */
[----:B------:R-:W-:-:S03]  /*1c030*/  IMAD.MOV.U32 R29, RZ, RZ, R11 ;  /* 0x000000ffff1d7224 */ /* 0x000fc600078e000b */
[----:B------:R-:W1:Y:S04]  /*1c040*/  LDS.128 R8, [R0+0x6000] ;  /* 0x0060000000087984 */ /* 0x000e680000000c00 */
[----:B------:R-:W-:Y:S06]  /*1c050*/  BAR.SYNC.DEFER_BLOCKING 0x0 ;  /* 0x0000000000007b1d */ /* 0x000fec0000010000 */
[----:B------:R-:W-:Y:S04]  /*1c060*/  STL [R1+0x7f0], R28 ;  /* 0x0007f01c01007387 */ /* 0x000fe80000100800 */
[----:B----4-:R-:W3:Y:S04]  /*1c070*/  LDL R16, [R1+0x660] ;  /* 0x0006600001107983 */ /* 0x010ee80000100800 */
[----:B-1----:R1:W-:Y:S04]  /*1c080*/  STL.64 [R1+0x300], R8 ;  /* 0x0003000801007387 */ /* 0x0023e80000100a00 */
[----:B------:R4:W-:Y:S04]  /*1c090*/  STL.64 [R1+0x308], R10 ;  /* 0x0003080a01007387 */ /* 0x0009e80000100a00 */
[----:B--2---:R2:W-:Y:S04]  /*1c0a0*/  STS.128 [R3], R4 ;  /* 0x0000000403007388 */ /* 0x0045e80000000c00 */
[----:B-1----:R-:W3:Y:S04]  /*1c0b0*/  LDL.LU R8, [R1+0x5a8] ;  /* 0x0005a80001087983 */ /* 0x002ee80000300800 */
[----:B------:R-:W3:Y:S04]  /*1c0c0*/  LDL.LU R9, [R1+0x5ac] ;  /* 0x0005ac0001097983 */ /* 0x000ee80000300800 */
[----:B----4-:R-:W3:Y:S04]  /*1c0d0*/  LDL.LU R10, [R1+0x5c8] ;  /* 0x0005c800010a7983 */ /* 0x010ee80000300800 */
[----:B------:R-:W3:Y:S04]  /*1c0e0*/  LDL.LU R11, [R1+0x5cc] ;  /* 0x0005cc00010b7983 */ /* 0x000ee80000300800 */
[----:B------:R-:W4:Y:S04]  /*1c0f0*/  LDL.LU R28, [R1+0x7a0] ;  /* 0x0007a000011c7983 */ /* 0x000f280000300800 */
[----:B--2---:R-:W2:Y:S04]  /*1c100*/  LDL.LU R4, [R1+0x570] ;  /* 0x0005700001047983 */ /* 0x004ea80000300800 */
        /* <DEDUP_REMOVED lines=12> */
[----:B---3--:R-:W-:Y:S04]  /*1c1d0*/  STS.128 [R3+0x80], R8 ;  /* 0x0000800803007388 */ /* 0x008fe80000000c00 */
[----:B--2---:R1:W-:Y:S04]  /*1c1e0*/  STS.128 [R3+0x480], R4 ;  /* 0x0004800403007388 */ /* 0x0043e80000000c00 */
[----:B-1----:R-:W2:Y:S04]  /*1c1f0*/  LDL.LU R4, [R1+0x548] ;  /* 0x0005480001047983 */ /* 0x002ea80000300800 */
[----:B------:R-:W2:Y:S04]  /*1c200*/  LDL.LU R5, [R1+0x54c] ;  /* 0x00054c0001057983 */ /* 0x000ea80000300800 */
[----:B------:R-:W2:Y:S04]  /*1c210*/  LDL.LU R6, [R1+0x588] ;  /* 0x0005880001067983 */ /* 0x000ea80000300800 */
[----:B------:R-:W2:Y:S04]  /*1c220*/  LDL.LU R7, [R1+0x58c] ;  /* 0x00058c0001077983 */ /* 0x000ea80000300800 */
[----:B------:R-:W3:Y:S04]  /*1c230*/  LDL.LU R8, [R1+0x500] ;  /* 0x0005000001087983 */ /* 0x000ee80000300800 */
[----:B----4-:R1:W-:Y:S04]  /*1c240*/  STS.128 [R3+0x800], R12 ;  /* 0x0008000c03007388 */ /* 0x0103e80000000c00 */
[----:B------:R-:W3:Y:S04]  /*1c250*/  LDL.LU R9, [R1+0x504] ;  /* 0x0005040001097983 */ /* 0x000ee80000300800 */
[----:B-1----:R-:W4:Y:S04]  /*1c260*/  LDL.LU R12, [R1+0x508] ;  /* 0x00050800010c7983 */ /* 0x002f280000300800 */
[----:B------:R-:W4:Y:S04]  /*1c270*/  LDL.LU R13, [R1+0x50c] ;  /* 0x00050c00010d7983 */ /* 0x000f280000300800 */
[----:B------:R-:W3:Y:S04]  /*1c280*/  LDL.LU R10, [R1+0x560] ;  /* 0x00056000010a7983 */ /* 0x000ee80000300800 */
[----:B------:R-:W3:Y:S04]  /*1c290*/  LDL.LU R11, [R1+0x564] ;  /* 0x00056400010b7983 */ /* 0x000ee80000300800 */
[----:B------:R-:W4:Y:S04]  /*1c2a0*/  LDL.LU R14, [R1+0x568] ;  /* 0x00056800010e7983 */ /* 0x000f280000300800 */
[----:B------:R-:W4:Y:S04]  /*1c2b0*/  LDL.LU R15, [R1+0x56c] ;  /* 0x00056c00010f7983 */ /* 0x000f280000300800 */
[----:B------:R-:W4:Y:S04]  /*1c2c0*/  LDL.LU R20, [R1+0x490] ;  /* 0x0004900001147983 */ /* 0x000f280000300800 */
[----:B------:R-:W4:Y:S04]  /*1c2d0*/  LDL.LU R21, [R1+0x494] ;  /* 0x0004940001157983 */ /* 0x000f280000300800 */
[----:B------:R-:W4:Y:S04]  /*1c2e0*/  LDL.LU R22, [R1+0x510] ;  /* 0x0005100001167983 */ /* 0x000f280000300800 */
[----:B------:R-:W4:Y:S04]  /*1c2f0*/  LDL.LU R23, [R1+0x514] ;  /* 0x0005140001177983 */ /* 0x000f280000300800 */
[----:B--2---:R1:W-:Y:S04]  /*1c300*/  STS.128 [R3+0x880], R4 ;  /* 0x0008800403007388 */ /* 0x0043e80000000c00 */
[----:B-1----:R-:W2:Y:S04]  /*1c310*/  LDL.LU R4, [R1+0x498] ;  /* 0x0004980001047983 */ /* 0x002ea80000300800 */
[----:B------:R-:W2:Y:S04]  /*1c320*/  LDL.LU R5, [R1+0x49c] ;  /* 0x00049c0001057983 */ /* 0x000ea80000300800 */
[----:B------:R-:W2:Y:S04]  /*1c330*/  LDL.LU R6, [R1+0x518] ;  /* 0x0005180001067983 */ /* 0x000ea80000300800 */
[----:B------:R-:W2:Y:S01]  /*1c340*/  LDL.LU R7, [R1+0x51c] ;  /* 0x00051c0001077983 */ /* 0x000ea20000300800 */
[----:B------:R-:W-:-:S02]  /*1c350*/  ISETP.GE.AND P0, PT, R28, c[0x0][0x178], PT ;  /* 0x00005e001c007a0c */ /* 0x000fc40003f06270 */
[C---:B------:R-:W-:Y:S02]  /*1c360*/  IADD3 R0, R16.reuse, 0x1, RZ ;  /* 0x0000000110007810 */ /* 0x040fe40007ffe0ff */
[----:B------:R-:W-:Y:S01]  /*1c370*/  IADD3 R2, R16, 0x2, RZ ;  /* 0x0000000210027810 */ /* 0x000fe20007ffe0ff */
[----:B---3--:R1:W-:Y:S01]  /*1c380*/  STS.128 [R3+0xc00], R8 ;  /* 0x000c000803007388 */ /* 0x0083e20000000c00 */
[----:B------:R-:W-:Y:S02]  /*1c390*/  ISETP.LT.AND P3, PT, R0, c[0x0][0x17c], !P0 ;  /* 0x00005f0000007a0c */ /* 0x000fe40004761270 */
[----:B------:R-:W-:Y:S01]  /*1c3a0*/  ISETP.LT.AND P1, PT, R2, c[0x0][0x17c], !P0 ;  /* 0x00005f0002007a0c */ /* 0x000fe20004721270 */
[----:B----4-:R3:W-:Y:S01]  /*1c3b0*/  STS.128 [R3+0xc80], R12 ;  /* 0x000c800c03007388 */ /* 0x0107e20000000c00 */
[----:B------:R-:W-:-:S03]  /*1c3c0*/  IADD3 R0, R16, 0x3, RZ ;  /* 0x0000000310007810 */ /* 0x000fc60007ffe0ff */
[----:B-1----:R-:W4:Y:S04]  /*1c3d0*/  LDL.LU R8, [R1+0x420] ;  /* 0x0004200001087983 */ /* 0x002f280000300800 */
[----:B------:R-:W4:Y:S04]  /*1c3e0*/  LDL.LU R9, [R1+0x424] ;  /* 0x0004240001097983 */ /* 0x000f280000300800 */
[----:B------:R-:W4:Y:S04]  /*1c3f0*/  LDL.LU R10, [R1+0x4b0] ;  /* 0x0004b000010a7983 */ /* 0x000f280000300800 */
[----:B------:R-:W4:Y:S01]  /*1c400*/  LDL.LU R11, [R1+0x4b4] ;  /* 0x0004b400010b7983 */ /* 0x000f220000300800 */
[----:B------:R-:W-:-:S03]  /*1c410*/  IADD3 R2, R16, 0x4, RZ ;  /* 0x0000000410027810 */ /* 0x000fc60007ffe0ff */
[----:B---3--:R-:W3:Y:S04]  /*1c420*/  LDL.LU R12, [R1+0x428] ;  /* 0x00042800010c7983 */ /* 0x008ee80000300800 */
[----:B------:R-:W3:Y:S04]  /*1c430*/  LDL.LU R13, [R1+0x42c] ;  /* 0x00042c00010d7983 */ /* 0x000ee80000300800 */
[----:B------:R-:W3:Y:S04]  /*1c440*/  LDL.LU R14, [R1+0x4b8] ;  /* 0x0004b800010e7983 */ /* 0x000ee80000300800 */
[----:B------:R-:W3:Y:S04]  /*1c450*/  LDL.LU R15, [R1+0x4bc] ;  /* 0x0004bc00010f7983 */ /* 0x000ee80000300800 */
[----:B------:R-:W3:Y:S04]  /*1c460*/  LDL.LU R16, [R1+0x400] ;  /* 0x0004000001107983 */ /* 0x000ee80000300800 */
[----:B------:R-:W3:Y:S04]  /*1c470*/  LDL.LU R17, [R1+0x404] ;  /* 0x0004040001117983 */ /* 0x000ee80000300800 */
[----:B------:R-:W3:Y:S04]  /*1c480*/  LDL.LU R18, [R1+0x450] ;  /* 0x0004500001127983 */ /* 0x000ee80000300800 */
[----:B------:R-:W3:Y:S04]  /*1c490*/  LDL.LU R19, [R1+0x454] ;  /* 0x0004540001137983 */ /* 0x000ee80000300800 */
[----:B------:R1:W-:Y:S04]  /*1c4a0*/  STS.128 [R3+0x1000], R20 ;  /* 0x0010001403007388 */ /* 0x0003e80000000c00 */
[----:B-1----:R-:W3:Y:S04]  /*1c4b0*/  LDL R22, [R1+0x660] ;  /* 0x0006600001167983 */ /* 0x002ee80000100800 */
[----:B--2---:R1:W-:Y:S04]  /*1c4c0*/  STS.128 [R3+0x1080], R4 ;  /* 0x0010800403007388 */ /* 0x0043e80000000c00 */
[----:B-1----:R-:W2:Y:S04]  /*1c4d0*/  LDL.LU R4, [R1+0x408] ;  /* 0x0004080001047983 */ /* 0x002ea80000300800 */
[----:B------:R-:W2:Y:S04]  /*1c4e0*/  LDL.LU R5, [R1+0x40c] ;  /* 0x00040c0001057983 */ /* 0x000ea80000300800 */
[----:B------:R-:W2:Y:S04]  /*1c4f0*/  LDL.LU R6, [R1+0x458] ;  /* 0x0004580001067983 */ /* 0x000ea80000300800 */
[----:B------:R-:W2:Y:S01]  /*1c500*/  LDL.LU R7, [R1+0x45c] ;  /* 0x00045c0001077983 */ /* 0x000ea20000300800 */
[----:B------:R-:W-:Y:S01]  /*1c510*/  ISETP.LT.AND P2, PT, R2, c[0x0][0x17c], !P0 ;  /* 0x00005f0002007a0c */ /* 0x000fe20004741270 */
[----:B------:R-:W-:-:S02]  /*1c520*/  IMAD R2, R28, c[0x0][0x194], RZ ;  /* 0x000065001c027a24 */ /* 0x000fc400078e02ff */
[----:B------:R-:W2:Y:S04]  /*1c530*/  LDL.LU R28, [R1+0x7f0] ;  /* 0x0007f000011c7983 */ /* 0x000ea80000300800 */
[----:B----4-:R-:W-:Y:S04]  /*1c540*/  STS.128 [R3+0x1400], R8 ;  /* 0x0014000803007388 */ /* 0x010fe80000000c00 */
[----:B---3--:R-:W-:Y:S04]  /*1c550*/  STS.128 [R3+0x1480], R12 ;  /* 0x0014800c03007388 */ /* 0x008fe80000000c00 */
[----:B------:R1:W-:Y:S04]  /*1c560*/  STS.128 [R3+0x1800], R16 ;  /* 0x0018001003007388 */ /* 0x0003e80000000c00 */
[----:B-1----:R-:W3:Y:S04]  /*1c570*/  LDL.LU R18, [R1+0x34] ;  /* 0x0000340001127983 */ /* 0x002ee80000300800 */
[----:B------:R-:W4:Y:S04]  /*1c580*/  LDL.LU R8, [R1+0x260] ;  /* 0x0002600001087983 */ /* 0x000f280000300800 */
[----:B------:R-:W4:Y:S04]  /*1c590*/  LDL.LU R9, [R1+0x264] ;  /* 0x0002640001097983 */ /* 0x000f280000300800 */
        /* <DEDUP_REMOVED lines=9> */
[----:B------:R-:W3:Y:S04]  /*1c630*/  LDL.LU R23, [R1+0x84] ;  /* 0x0000840001177983 */ /* 0x000ee80000300800 */
[----:B--2---:R1:W-:Y:S04]  /*1c640*/  STS.128 [R3+0x1880], R4 ;  /* 0x0018800403007388 */ /* 0x0043e80000000c00 */
[----:B-1----:R-:W2:Y:S01]  /*1c650*/  LDL.LU R5, [R1+0x30] ;  /* 0x0000300001057983 */ /* 0x002ea20000300800 */
[----:B------:R-:W-:Y:S01]  /*1c660*/  ISETP.LT.AND P5, PT, R0, c[0x0][0x17c], !P0 ;  /* 0x00005f0000007a0c */ /* 0x000fe200047a1270 */
[----:B------:R-:W-:Y:S01]  /*1c670*/  IMAD R17, R22, c[0x0][0x198], RZ ;  /* 0x0000660016117a24 */ /* 0x000fe200078e02ff */
[----:B------:R-:W-:-:S02]  /*1c680*/  LEA R0, P6, R2, c[0x0][0x170], 0x2 ;  /* 0x00005c0002007a11 */ /* 0x000fc400078c10ff */
[----:B------:R-:W-:Y:S02]  /*1c690*/  ISETP.LT.AND P4, PT, R22, c[0x0][0x17c], !P0 ;  /* 0x00005f0016007a0c */ /* 0x000fe40004781270 */
[----:B------:R-:W-:Y:S02]  /*1c6a0*/  LEA.HI.X.SX32 R2, R2, c[0x0][0x174], 0x2, P6 ;  /* 0x00005d0002027a11 */ /* 0x000fe400030f16ff */
[C---:B------:R-:W-:Y:S02]  /*1c6b0*/  LEA R16, P6, R17.reuse, R0, 0x2 ;  /* 0x0000000011107211 */ /* 0x040fe400078c10ff */
[C---:B------:R-:W-:Y:S02]  /*1c6c0*/  IADD3 R4, R17.reuse, c[0x0][0x198], RZ ;  /* 0x0000660011047a10 */ /* 0x040fe40007ffe0ff */
[----:B------:R-:W-:Y:S02]  /*1c6d0*/  LEA.HI.X.SX32 R17, R17, R2, 0x2, P6 ;  /* 0x0000000211117211 */ /* 0x000fe400030f16ff */
[----:B------:R-:W-:-:S04]  /*1c6e0*/  LEA R6, P6, R4, R0, 0x2 ;  /* 0x0000000004067211 */ /* 0x000fc800078c10ff */
[----:B------:R-:W-:Y:S01]  /*1c6f0*/  LEA.HI.X.SX32 R7, R4, R2, 0x2, P6 ;  /* 0x0000000204077211 */ /* 0x000fe200030f16ff */
[----:B----4-:R1:W-:Y:S04]  /*1c700*/  STS.128 [R3+0x1c00], R8 ;  /* 0x001c000803007388 */ /* 0x0103e80000000c00 */
[----:B-1----:R-:W4:Y:S04]  /*1c710*/  LDL.LU R11, [R1+0x90] ;  /* 0x00009000010b7983 */ /* 0x002f280000300800 */
[----:B---3--:R1:W-:Y:S04]  /*1c720*/  STS.128 [R3+0x1c80], R12 ;  /* 0x001c800c03007388 */ /* 0x0083e80000000c00 */
[----:B------:R-:W-:Y:S01]  /*1c730*/  BAR.SYNC.DEFER_BLOCKING 0x0 ;  /* 0x0000000000007b1d */ /* 0x000fe20000010000 */
[----:B------:R-:W-:-:S02]  /*1c740*/  IADD3 R8, R22, 0x6, RZ ;  /* 0x0000000616087810 */ /* 0x000fc40007ffe0ff */
[----:B-1----:R-:W-:-:S03]  /*1c750*/  IADD3 R3, R22, 0x5, RZ ;  /* 0x0000000516037810 */ /* 0x002fc60007ffe0ff */
[----:B--2---:R1:W-:Y:S01]  /*1c760*/  @P4 STG.E [R16.64], R5 ;  /* 0x0000000510004986 */ /* 0x0043e2000c101904 */
[----:B------:R-:W-:-:S03]  /*1c770*/  ISETP.LT.AND P4, PT, R3, c[0x0][0x17c], !P0 ;  /* 0x00005f0003007a0c */ /* 0x000fc60004781270 */
[----:B------:R2:W-:Y:S01]  /*1c780*/  @P3 STG.E [R6.64], R18 ;  /* 0x0000001206003986 */ /* 0x0005e2000c101904 */
[----:B-1----:R-:W-:-:S04]  /*1c790*/  IADD3 R5, R4, c[0x0][0x198], RZ ;  /* 0x0000660004057a10 */ /* 0x002fc80007ffe0ff */
[C---:B------:R-:W-:Y:S01]  /*1c7a0*/  LEA R4, P6, R5.reuse, R0, 0x2 ;  /* 0x0000000005047211 */ /* 0x040fe200078c10ff */
[----:B--2---:R-:W2:Y:S01]  /*1c7b0*/  LDL.LU R18, [R1+0x94] ;  /* 0x0000940001127983 */ /* 0x004ea20000300800 */
[C---:B------:R-:W-:Y:S02]  /*1c7c0*/  IADD3 R3, R5.reuse, c[0x0][0x198], RZ ;  /* 0x0000660005037a10 */ /* 0x040fe40007ffe0ff */
[----:B------:R-:W-:Y:S02]  /*1c7d0*/  LEA.HI.X.SX32 R5, R5, R2, 0x2, P6 ;  /* 0x0000000205057211 */ /* 0x000fe400030f16ff */
[C---:B------:R-:W-:Y:S02]  /*1c7e0*/  LEA R6, P6, R3.reuse, R0, 0x2 ;  /* 0x0000000003067211 */ /* 0x040fe400078c10ff */
[----:B------:R-:W-:Y:S02]  /*1c7f0*/  ISETP.LT.AND P3, PT, R8, c[0x0][0x17c], !P0 ;  /* 0x00005f0008007a0c */ /* 0x000fe40004761270 */
[----:B------:R-:W-:-:S02]  /*1c800*/  LEA.HI.X.SX32 R7, R3, R2, 0x2, P6 ;  /* 0x0000000203077211 */ /* 0x000fc400030f16ff */
[----:B------:R-:W-:Y:S01]  /*1c810*/  IADD3 R8, R3, c[0x0][0x198], RZ ;  /* 0x0000660003087a10 */ /* 0x000fe20007ffe0ff */
[----:B------:R1:W-:Y:S01]  /*1c820*/  @P1 STG.E [R4.64], R20 ;  /* 0x0000001404001986 */ /* 0x0003e2000c101904 */
[----:B------:R-:W-:-:S03]  /*1c830*/  IADD3 R3, R22, 0x8, RZ ;  /* 0x0000000816037810 */ /* 0x000fc60007ffe0ff */
[----:B------:R3:W-:Y:S01]  /*1c840*/  @P5 STG.E [R6.64], R21 ;  /* 0x0000001506005986 */ /* 0x0007e2000c101904 */
[----:B------:R-:W-:Y:S02]  /*1c850*/  ISETP.LT.AND P5, PT, R3, c[0x0][0x17c], !P0 ;  /* 0x00005f0003007a0c */ /* 0x000fe400047a1270 */
[C---:B-1----:R-:W-:Y:S01]  /*1c860*/  LEA R4, P6, R8.reuse, R0, 0x2 ;  /* 0x0000000008047211 */ /* 0x042fe200078c10ff */
[----:B------:R-:W2:Y:S01]  /*1c870*/  LDL.LU R20, [R1+0xa0] ;  /* 0x0000a00001147983 */ /* 0x000ea20000300800 */
[----:B---3--:R-:W-:-:S03]  /*1c880*/  IADD3 R7, R8, c[0x0][0x198], RZ ;  /* 0x0000660008077a10 */ /* 0x008fc60007ffe0ff */
[----:B------:R-:W3:Y:S01]  /*1c890*/  LDL.LU R21, [R1+0xa4] ;  /* 0x0000a40001157983 */ /* 0x000ee20000300800 */
[----:B------:R-:W-:Y:S02]  /*1c8a0*/  LEA.HI.X.SX32 R5, R8, R2, 0x2, P6 ;  /* 0x0000000208057211 */ /* 0x000fe400030f16ff */
[C---:B------:R-:W-:Y:S02]  /*1c8b0*/  LEA R6, P6, R7.reuse, R0, 0x2 ;  /* 0x0000000007067211 */ /* 0x040fe400078c10ff */
[C---:B------:R-:W-:Y:S02]  /*1c8c0*/  IADD3 R3, R7.reuse, c[0x0][0x198], RZ ;  /* 0x0000660007037a10 */ /* 0x040fe40007ffe0ff */
[----:B------:R-:W-:Y:S01]  /*1c8d0*/  LEA.HI.X.SX32 R7, R7, R2, 0x2, P6 ;  /* 0x0000000207077211 */ /* 0x000fe200030f16ff */
[----:B------:R1:W-:Y:S04]  /*1c8e0*/  @P2 STG.E [R4.64], R19 ;  /* 0x0000001304002986 */ /* 0x0003e8000c101904 */
[----:B------:R4:W-:Y:S04]  /*1c8f0*/  @P4 STG.E [R6.64], R23 ;  /* 0x0000001706004986 */ /* 0x0009e8000c101904 */
[----:B-1----:R-:W3:Y:S04]  /*1c900*/  LDL.LU R19, [R1+0xb0] ;  /* 0x0000b00001137983 */ /* 0x002ee80000300800 */
[----:B----4-:R-:W4:Y:S01]  /*1c910*/  LDL.LU R23, [R1+0xb4] ;  /* 0x0000b40001177983 */ /* 0x010f220000300800 */
[----:B------:R-:W-:-:S02]  /*1c920*/  IADD3 R8, R22, 0x9, RZ ;  /* 0x0000000916087810 */ /* 0x000fc40007ffe0ff */
[----:B------:R-:W-:Y:S02]  /*1c930*/  IADD3 R9, R22, 0x7, RZ ;  /* 0x0000000716097810 */ /* 0x000fe40007ffe0ff */
[----:B------:R-:W-:Y:S02]  /*1c940*/  LEA R4, P6, R3, R0, 0x2 ;  /* 0x0000000003047211 */ /* 0x000fe400078c10ff */
[----:B------:R-:W-:Y:S02]  /*1c950*/  ISETP.LT.AND P2, PT, R8, c[0x0][0x17c], !P0 ;  /* 0x00005f0008007a0c */ /* 0x000fe40004741270 */
[----:B------:R-:W-:Y:S02]  /*1c960*/  ISETP.LT.AND P1, PT, R9, c[0x0][0x17c], !P0 ;  /* 0x00005f0009007a0c */ /* 0x000fe40004721270 */
[C---:B------:R-:W-:Y:S02]  /*1c970*/  IADD3 R8, R3.reuse, c[0x0][0x198], RZ ;  /* 0x0000660003087a10 */ /* 0x040fe40007ffe0ff */
[----:B------:R-:W-:-:S02]  /*1c980*/  LEA.HI.X.SX32 R5, R3, R2, 0x2, P6 ;  /* 0x0000000203057211 */ /* 0x000fc400030f16ff */
[----:B------:R-:W-:Y:S02]  /*1c990*/  LEA R6, P6, R8, R0, 0x2 ;  /* 0x0000000008067211 */ /* 0x000fe400078c10ff */
[----:B------:R-:W-:Y:S01]  /*1c9a0*/  IADD3 R3, R22, 0xb, RZ ;  /* 0x0000000b16037810 */ /* 0x000fe20007ffe0ff */
[----:B------:R1:W-:Y:S01]  /*1c9b0*/  @P3 STG.E [R4.64], R11 ;  /* 0x0000000b04003986 */ /* 0x0003e2000c101904 */
[C---:B------:R-:W-:Y:S02]  /*1c9c0*/  LEA.HI.X.SX32 R7, R8.reuse, R2, 0x2, P6 ;  /* 0x0000000208077211 */ /* 0x040fe400030f16ff */
[----:B------:R-:W-:Y:S02]  /*1c9d0*/  ISETP.LT.AND P3, PT, R3, c[0x0][0x17c], !P0 ;  /* 0x00005f0003007a0c */ /* 0x000fe40004761270 */
[----:B-1----:R-:W-:Y:S01]  /*1c9e0*/  IADD3 R5, R8, c[0x0][0x198], RZ ;  /* 0x0000660008057a10 */ /* 0x002fe20007ffe0ff */
[----:B------:R-:W4:Y:S03]  /*1c9f0*/  LDL.LU R11, [R1+0xc0] ;  /* 0x0000c000010b7983 */ /* 0x000f260000300800 */
[----:B------:R-:W-:-:S02]  /*1ca00*/  LEA R4, P6, R5, R0, 0x2 ;  /* 0x0000000005047211 */ /* 0x000fc400078c10ff */
[C---:B------:R-:W-:Y:S02]  /*1ca10*/  IADD3 R3, R5.reuse, c[0x0][0x198], RZ ;  /* 0x0000660005037a10 */ /* 0x040fe40007ffe0ff */
[----:B------:R-:W-:Y:S02]  /*1ca20*/  LEA.HI.X.SX32 R5, R5, R2, 0x2, P6 ;  /* 0x0000000205057211 */ /* 0x000fe400030f16ff */
[C---:B------:R-:W-:Y:S02]  /*1ca30*/  IADD3 R8, R22.reuse, 0xc, RZ ;  /* 0x0000000c16087810 */ /* 0x040fe40007ffe0ff */
[----:B------:R-:W-:-:S04]  /*1ca40*/  IADD3 R9, R22, 0xa, RZ ;  /* 0x0000000a16097810 */ /* 0x000fc80007ffe0ff */
[----:B------:R-:W-:Y:S01]  /*1ca50*/  ISETP.LT.AND P4, PT, R9, c[0x0][0x17c], !P0 ;  /* 0x00005f0009007a0c */ /* 0x000fe20004781270 */
[----:B--2---:R1:W-:Y:S01]  /*1ca60*/  @P1 STG.E [R6.64], R18 ;  /* 0x0000001206001986 */ /* 0x0043e2000c101904 */
[----:B------:R-:W-:Y:S02]  /*1ca70*/  ISETP.LT.AND P1, PT, R8, c[0x0][0x17c], !P0 ;  /* 0x00005f0008007a0c */ /* 0x000fe40004721270 */
[C---:B------:R-:W-:Y:S01]  /*1ca80*/  IADD3 R8, R3.reuse, c[0x0][0x198], RZ ;  /* 0x0000660003087a10 */ /* 0x040fe20007ffe0ff */
[----:B-1----:R-:W2:Y:S01]  /*1ca90*/  LDL.LU R18, [R1+0xc4] ;  /* 0x0000c40001127983 */ /* 0x002ea20000300800 */
[----:B------:R-:W-:-:S04]  /*1caa0*/  LEA R6, P6, R3, R0, 0x2 ;  /* 0x0000000003067211 */ /* 0x000fc800078c10ff */
[----:B------:R-:W-:Y:S02]  /*1cab0*/  LEA.HI.X.SX32 R7, R3, R2, 0x2, P6 ;  /* 0x0000000203077211 */ /* 0x000fe400030f16ff */
[----:B------:R-:W-:Y:S01]  /*1cac0*/  IADD3 R3, R22, 0xe, RZ ;  /* 0x0000000e16037810 */ /* 0x000fe20007ffe0ff */
[----:B------:R1:W-:Y:S04]  /*1cad0*/  @P5 STG.E [R4.64], R20 ;  /* 0x0000001404005986 */ /* 0x0003e8000c101904 */
[----:B---3--:R3:W-:Y:S01]  /*1cae0*/  @P2 STG.E [R6.64], R21 ;  /* 0x0000001506002986 */ /* 0x0087e2000c101904 */
        /* <DEDUP_REMOVED lines=10> */
[----:B----4-:R4:W-:Y:S04]  /*1cb90*/  @P3 STG.E [R6.64], R23 ;  /* 0x0000001706003986 */ /* 0x0109e8000c101904 */
        /* <DEDUP_REMOVED lines=861> */
[----:B------:R-:W-:Y:S02]  /*20170*/  ISETP.LT.AND P3, PT, R9, c[0x0][0x17c], !P0 ;  /* 0x00005f0009007a0c */ /* 0x000fe40004761270 */
[----:B------:R-:W-:Y:S01]  /*20180*/  IADD3 R9, R22, 0x8b, RZ ;  /* 0x0000008b16097810 */ /* 0x000fe20007ffe0ff */
[----:B--2---:R1:W-:Y:S01]  /*20190*/  @P5 STG.E [R6.64], R18 ;  /* 0x0000001206005986 */ /* 0x0043e2000c101904 */
[----:B------:R-:W-:Y:S02]  /*201a0*/  ISETP.LT.AND P5, PT, R8, c[0x0][0x17c], !P0 ;  /* 0x00005f0008007a0c */ /* 0x000fe400047a1270 */
[C---:B------:R-:W-:Y:S01]  /*201b0*/  IADD3 R8, R3.reuse, c[0x0][0x198], RZ ;  /* 0x0000660003087a10 */ /* 0x040fe20007ffe0ff */
[----:B-1----:R-:W2:Y:S01]  /*201c0*/  LDL.LU R18, [R1+0x274] ;  /* 0x0002740001127983 */ /* 0x002ea20000300800 */
[----:B------:R-:W-:-:S04]  /*201d0*/  LEA R6, P6, R3, R0, 0x2 ;  /* 0x0000000003067211 */ /* 0x000fc800078c10ff */
[----:B------:R-:W-:Y:S01]  /*201e0*/  LEA.HI.X.SX32 R7, R3, R2, 0x2, P6 ;  /* 0x0000000203077211 */ /* 0x000fe200030f16ff */
[----:B------:R1:W-:Y:S04]  /*201f0*/  @P2 STG.E [R4.64], R20 ;  /* 0x0000001404002986 */ /* 0x0003e8000c101904 */
[----:B---3--:R3:W-:Y:S01]  /*20200*/  @P4 STG.E [R6.64], R21 ;  /* 0x0000001506004986 */ /* 0x0087e2000c101904 */
[----:B-1----:R-:W-:-:S03]  /*20210*/  LEA R4, P6, R8, R0, 0x2 ;  /* 0x0000000008047211 */ /* 0x002fc600078c10ff */
[----:B------:R-:W2:Y:S01]  /*20220*/  LDL.LU R20, [R1+0x50] ;  /* 0x0000500001147983 */ /* 0x000ea20000300800 */
[----:B---3--:R-:W-:-:S03]  /*20230*/  IADD3 R6, R8, c[0x0][0x198], RZ ;  /* 0x0000660008067a10 */ /* 0x008fc60007ffe0ff */
[----:B------:R-:W3:Y:S01]  /*20240*/  LDL.LU R21, [R1+0x54] ;  /* 0x0000540001157983 */ /* 0x000ee20000300800 */
[----:B------:R-:W-:Y:S02]  /*20250*/  LEA.HI.X.SX32 R5, R8, R2, 0x2, P6 ;  /* 0x0000000208057211 */ /* 0x000fe400030f16ff */
[C---:B------:R-:W-:Y:S02]  /*20260*/  LEA R8, P6, R6.reuse, R0, 0x2 ;  /* 0x0000000006087211 */ /* 0x040fe400078c10ff */
[----:B------:R-:W-:Y:S02]  /*20270*/  ISETP.LT.AND P2, PT, R9, c[0x0][0x17c], !P0 ;  /* 0x00005f0009007a0c */ /* 0x000fe40004741270 */
[----:B------:R-:W-:Y:S01]  /*20280*/  LEA.HI.X.SX32 R9, R6, R2, 0x2, P6 ;  /* 0x0000000206097211 */ /* 0x000fe200030f16ff */
[----:B------:R1:W-:Y:S04]  /*20290*/  @P3 STG.E [R4.64], R19 ;  /* 0x0000001304003986 */ /* 0x0003e8000c101904 */
[----:B----4-:R4:W-:Y:S04]  /*202a0*/  @P1 STG.E [R8.64], R23 ;  /* 0x0000001708001986 */ /* 0x0109e8000c101904 */
[----:B-1----:R-:W3:Y:S04]  /*202b0*/  LDL.LU R19, [R1] ;  /* 0x0000000001137983 */ /* 0x002ee80000300800 */
[----:B----4-:R-:W4:Y:S01]  /*202c0*/  LDL.LU R23, [R1+0x4] ;  /* 0x0000040001177983 */ /* 0x010f220000300800 */
[----:B------:R-:W-:-:S04]  /*202d0*/  IADD3 R3, R22, 0x8c, RZ ;  /* 0x0000008c16037810 */ /* 0x000fc80007ffe0ff */
[----:B------:R-:W-:Y:S02]  /*202e0*/  ISETP.LT.AND P4, PT, R3, c[0x0][0x17c], !P0 ;  /* 0x00005f0003007a0c */ /* 0x000fe40004781270 */
[----:B------:R-:W-:-:S04]  /*202f0*/  IADD3 R3, R6, c[0x0][0x198], RZ ;  /* 0x0000660006037a10 */ /* 0x000fc80007ffe0ff */
[C---:B------:R-:W-:Y:S02]  /*20300*/  LEA R4, P6, R3.reuse, R0, 0x2 ;  /* 0x0000000003047211 */ /* 0x040fe400078c10ff */
[C---:B------:R-:W-:Y:S02]  /*20310*/  IADD3 R6, R3.reuse, c[0x0][0x198], RZ ;  /* 0x0000660003067a10 */ /* 0x040fe40007ffe0ff */
[----:B------:R-:W-:Y:S02]  /*20320*/  LEA.HI.X.SX32 R5, R3, R2, 0x2, P6 ;  /* 0x0000000203057211 */ /* 0x000fe400030f16ff */
[----:B------:R-:W-:Y:S02]  /*20330*/  LEA R8, P6, R6, R0, 0x2 ;  /* 0x0000000006087211 */ /* 0x000fe400078c10ff */
[C---:B------:R-:W-:Y:S01]  /*20340*/  IADD3 R3, R22.reuse, 0x8f, RZ ;  /* 0x0000008f16037810 */ /* 0x040fe20007ffe0ff */
[----:B------:R1:W-:Y:S01]  /*20350*/  @P5 STG.E [R4.64], R11 ;  /* 0x0000000b04005986 */ /* 0x0003e2000c101904 */
[----:B------:R-:W-:-:S02]  /*20360*/  IADD3 R7, R22, 0x8d, RZ ;  /* 0x0000008d16077810 */ /* 0x000fc40007ffe0ff */
[C---:B------:R-:W-:Y:S02]  /*20370*/  LEA.HI.X.SX32 R9, R6.reuse, R2, 0x2, P6 ;  /* 0x0000000206097211 */ /* 0x040fe400030f16ff */
[----:B------:R-:W-:Y:S02]  /*20380*/  ISETP.LT.AND P5, PT, R3, c[0x0][0x17c], !P0 ;  /* 0x00005f0003007a0c */ /* 0x000fe400047a1270 */
[----:B------:R-:W-:Y:S02]  /*20390*/  ISETP.LT.AND P3, PT, R7, c[0x0][0x17c], !P0 ;  /* 0x00005f0007007a0c */ /* 0x000fe40004761270 */
[----:B-1----:R-:W-:Y:S01]  /*203a0*/  IADD3 R5, R6, c[0x0][0x198], RZ ;  /* 0x0000660006057a10 */ /* 0x002fe20007ffe0ff */
[----:B------:R-:W4:Y:S01]  /*203b0*/  LDL.LU R11, [R1+0x2b0] ;  /* 0x0002b000010b7983 */ /* 0x000f220000300800 */
[----:B------:R-:W-:Y:S02]  /*203c0*/  IADD3 R6, R22, 0x90, RZ ;  /* 0x0000009016067810 */ /* 0x000fe40007ffe0ff */
[----:B------:R-:W-:-:S02]  /*203d0*/  LEA R4, P6, R5, R0, 0x2 ;  /* 0x0000000005047211 */ /* 0x000fc400078c10ff */
[C---:B------:R-:W-:Y:S02]  /*203e0*/  IADD3 R3, R5.reuse, c[0x0][0x198], RZ ;  /* 0x0000660005037a10 */ /* 0x040fe40007ffe0ff */
[----:B------:R-:W-:Y:S02]  /*203f0*/  IADD3 R7, R22, 0x8e, RZ ;  /* 0x0000008e16077810 */ /* 0x000fe40007ffe0ff */
[----:B------:R-:W-:Y:S02]  /*20400*/  LEA.HI.X.SX32 R5, R5, R2, 0x2, P6 ;  /* 0x0000000205057211 */ /* 0x000fe400030f16ff */
[----:B------:R-:W-:Y:S01]  /*20410*/  ISETP.LT.AND P1, PT, R7, c[0x0][0x17c], !P0 ;  /* 0x00005f0007007a0c */ /* 0x000fe20004721270 */
[----:B--2---:R1:W-:Y:S01]  /*20420*/  @P2 STG.E [R8.64], R18 ;  /* 0x0000001208002986 */ /* 0x0043e2000c101904 */
[----:B------:R-:W-:Y:S02]  /*20430*/  ISETP.LT.AND P2, PT, R6, c[0x0][0x17c], !P0 ;  /* 0x00005f0006007a0c */ /* 0x000fe40004741270 */
[----:B------:R-:W-:-:S04]  /*20440*/  LEA R6, P6, R3, R0, 0x2 ;  /* 0x0000000003067211 */ /* 0x000fc800078c10ff */
[C---:B------:R-:W-:Y:S01]  /*20450*/  LEA.HI.X.SX32 R7, R3.reuse, R2, 0x2, P6 ;  /* 0x0000000203077211 */ /* 0x040fe200030f16ff */
[----:B-1----:R-:W2:Y:S01]  /*20460*/  LDL.LU R18, [R1+0x2b4] ;  /* 0x0002b40001127983 */ /* 0x002ea20000300800 */
[----:B------:R-:W-:Y:S02]  /*20470*/  IADD3 R8, R3, c[0x0][0x198], RZ ;  /* 0x0000660003087a10 */ /* 0x000fe40007ffe0ff */
[----:B------:R-:W-:Y:S01]  /*20480*/  IADD3 R3, R22, 0x92, RZ ;  /* 0x0000009216037810 */ /* 0x000fe20007ffe0ff */
[----:B------:R1:W-:Y:S04]  /*20490*/  @P4 STG.E [R4.64], R20 ;  /* 0x0000001404004986 */ /* 0x0003e8000c101904 */
[----:B---3--:R3:W-:Y:S01]  /*204a0*/  @P3 STG.E [R6.64], R21 ;  /* 0x0000001506003986 */ /* 0x0087e2000c101904 */
[----:B------:R-:W-:-:S02]  /*204b0*/  ISETP.LT.AND P3, PT, R3, c[0x0][0x17c], !P0 ;  /* 0x00005f0003007a0c */ /* 0x000fc40004761270 */
        /* <DEDUP_REMOVED lines=13> */
[C---:B------:R-:W-:Y:S02]  /*20590*/  LEA R4, P6, R3.reuse, R0, 0x2 ;  /* 0x0000000003047211 */ /* 0x040fe400078c10ff */
[----:B------:R-:W-:Y:S02]  /*205a0*/  IADD3 R9, R22, 0x91, RZ ;  /* 0x0000009116097810 */ /* 0x000fe40007ffe0ff */
[----:B------:R-:W-:Y:S02]  /*205b0*/  ISETP.LT.AND P1, PT, R8, c[0x0][0x17c], !P0 ;  /* 0x00005f0008007a0c */ /* 0x000fe40004721270 */
[----:B------:R-:W-:Y:S02]  /*205c0*/  LEA.HI.X.SX32 R5, R3, R2, 0x2, P6 ;  /* 0x0000000203057211 */ /* 0x000fe400030f16ff */
[----:B------:R-:W-:Y:S02]  /*205d0*/  ISETP.LT.AND P4, PT, R9, c[0x0][0x17c], !P0 ;  /* 0x00005f0009007a0c */ /* 0x000fe40004781270 */
[----:B------:R-:W-:-:S02]  /*205e0*/  IADD3 R8, R3, c[0x0][0x198], RZ ;  /* 0x0000660003087a10 */ /* 0x000fc40007ffe0ff */
[----:B------:R-:W-:Y:S02]  /*205f0*/  IADD3 R3, R22, 0x95, RZ ;  /* 0x0000009516037810 */ /* 0x000fe40007ffe0ff */
[C---:B------:R-:W-:Y:S01]  /*20600*/  LEA R6, P6, R8.reuse, R0, 0x2 ;  /* 0x0000000008067211 */ /* 0x040fe200078c10ff */
[----:B------:R1:W-:Y:S03]  /*20610*/  @P2 STG.E [R4.64], R11 ;  /* 0x0000000b04002986 */ /* 0x0003e6000c101904 */
[C---:B------:R-:W-:Y:S02]  /*20620*/  LEA.HI.X.SX32 R7, R8.reuse, R2, 0x2, P6 ;  /* 0x0000000208077211 */ /* 0x040fe400030f16ff */
[----:B------:R-:W-:Y:S02]  /*20630*/  ISETP.LT.AND P2, PT, R3, c[0x0][0x17c], !P0 ;  /* 0x00005f0003007a0c */ /* 0x000fe40004741270 */
[----:B-1----:R-:W-:-:S04]  /*20640*/  IADD3 R5, R8, c[0x0][0x198], RZ ;  /* 0x0000660008057a10 */ /* 0x002fc80007ffe0ff */
[C---:B------:R-:W-:Y:S02]  /*20650*/  LEA R4, P6, R5.reuse, R0, 0x2 ;  /* 0x0000000005047211 */ /* 0x040fe400078c10ff */
[C---:B------:R-:W-:Y:S02]  /*20660*/  IADD3 R3, R5.reuse, c[0x0][0x198], RZ ;  /* 0x0000660005037a10 */ /* 0x040fe40007ffe0ff */
[----:B------:R-:W-:Y:S02]  /*20670*/  LEA.HI.X.SX32 R5, R5, R2, 0x2, P6 ;  /* 0x0000000205057211 */ /* 0x000fe400030f16ff */
[C---:B------:R-:W-:Y:S02]  /*20680*/  IADD3 R8, R22.reuse, 0x96, RZ ;  /* 0x0000009616087810 */ /* 0x040fe40007ffe0ff */
[----:B------:R-:W-:-:S04]  /*20690*/  IADD3 R9, R22, 0x94, RZ ;  /* 0x0000009416097810 */ /* 0x000fc80007ffe0ff */
[----:B------:R-:W-:Y:S01]  /*206a0*/  ISETP.LT.AND P5, PT, R9, c[0x0][0x17c], !P0 ;  /* 0x00005f0009007a0c */ /* 0x000fe200047a1270 */
[----:B--2---:R1:W-:Y:S01]  /*206b0*/  @P4 STG.E [R6.64], R18 ;  /* 0x0000001206004986 */ /* 0x0043e2000c101904 */
[----:B------:R-:W-:Y:S02]  /*206c0*/  ISETP.LT.AND P4, PT, R8, c[0x0][0x17c], !P0 ;  /* 0x00005f0008007a0c */ /* 0x000fe40004781270 */
[C---:B------:R-:W-:Y:S02]  /*206d0*/  IADD3 R8, R3.reuse, c[0x0][0x198], RZ ;  /* 0x0000660003087a10 */ /* 0x040fe40007ffe0ff */
[----:B-1----:R-:W-:-:S04]  /*206e0*/  LEA R6, P6, R3, R0, 0x2 ;  /* 0x0000000003067211 */ /* 0x002fc800078c10ff */
[----:B------:R-:W-:Y:S02]  /*206f0*/  LEA.HI.X.SX32 R7, R3, R2, 0x2, P6 ;  /* 0x0000000203077211 */ /* 0x000fe400030f16ff */
[----:B------:R-:W-:Y:S01]  /*20700*/  IADD3 R3, R22, 0x98, RZ ;  /* 0x0000009816037810 */ /* 0x000fe20007ffe0ff */
[----:B------:R1:W-:Y:S04]  /*20710*/  @P3 STG.E [R4.64], R20 ;  /* 0x0000001404003986 */ /* 0x0003e8000c101904 */
[----:B---3--:R2:W-:Y:S01]  /*20720*/  @P1 STG.E [R6.64], R21 ;  /* 0x0000001506001986 */ /* 0x0085e2000c101904 */
[----:B------:R-:W-:Y:S02]  /*20730*/  ISETP.LT.AND P1, PT, R3, c[0x0][0x17c], !P0 ;  /* 0x00005f0003007a0c */ /* 0x000fe40004721270 */
[C---:B-1----:R-:W-:Y:S01]  /*20740*/  LEA R4, P6, R8.reuse, R0, 0x2 ;  /* 0x0000000008047211 */ /* 0x042fe200078c10ff */
[----:B------:R-:W3:Y:S01]  /*20750*/  LDL.LU R20, [R1+0x2a0] ;  /* 0x0002a00001147983 */ /* 0x000ee20000300800 */
[----:B--2---:R-:W-:-:S03]  /*20760*/  IADD3 R7, R8, c[0x0][0x198], RZ ;  /* 0x0000660008077a10 */ /* 0x004fc60007ffe0ff */
[----:B------:R-:W2:Y:S01]  /*20770*/  LDL.LU R21, [R1+0x2a4] ;  /* 0x0002a40001157983 */ /* 0x000ea20000300800 */
[----:B------:R-:W-:Y:S02]  /*20780*/  LEA.HI.X.SX32 R5, R8, R2, 0x2, P6 ;  /* 0x0000000208057211 */ /* 0x000fe400030f16ff */
[C---:B------:R-:W-:Y:S01]  /*20790*/  LEA R6, P6, R7.reuse, R0, 0x2 ;  /* 0x0000000007067211 */ /* 0x040fe200078c10ff */
[----:B------:R-:W2:Y:S01]  /*207a0*/  LDL.LU R18, [R1+0x2d0] ;  /* 0x0002d00001127983 */ /* 0x000ea20000300800 */
[C---:B------:R-:W-:Y:S02]  /*207b0*/  IADD3 R3, R7.reuse, c[0x0][0x198], RZ ;  /* 0x0000660007037a10 */ /* 0x040fe40007ffe0ff */
[----:B------:R-:W-:Y:S01]  /*207c0*/  LEA.HI.X.SX32 R7, R7, R2, 0x2, P6 ;  /* 0x0000000207077211 */ /* 0x000fe200030f16ff */
[----:B------:R-:W-:Y:S04]  /*207d0*/  @P5 STG.E [R4.64], R19 ;  /* 0x0000001304005986 */ /* 0x000fe8000c101904 */
[----:B----4-:R1:W-:Y:S04]  /*207e0*/  @P2 STG.E [R6.64], R23 ;  /* 0x0000001706002986 */ /* 0x0103e8000c101904 */
[----:B-1----:R-:W4:Y:S01]  /*207f0*/  LDL.LU R23, [R1+0x2d4] ;  /* 0x0002d40001177983 */ /* 0x002f220000300800 */
[----:B------:R-:W-:-:S02]  /*20800*/  IADD3 R8, R22, 0x99, RZ ;  /* 0x0000009916087810 */ /* 0x000fc40007ffe0ff */
[C---:B------:R-:W-:Y:S01]  /*20810*/  LEA R4, P6, R3.reuse, R0, 0x2 ;  /* 0x0000000003047211 */ /* 0x040fe200078c10ff */
[----:B------:R-:W4:Y:S01]  /*20820*/  LDL.LU R11, [R1+0x2e0] ;  /* 0x0002e000010b7983 */ /* 0x000f220000300800 */
[----:B------:R-:W-:Y:S02]  /*20830*/  IADD3 R9, R22, 0x97, RZ ;  /* 0x0000009716097810 */ /* 0x000fe40007ffe0ff */
[----:B------:R-:W-:Y:S01]  /*20840*/  ISETP.LT.AND P5, PT, R8, c[0x0][0x17c], !P0 ;  /* 0x00005f0008007a0c */ /* 0x000fe200047a1270 */
[----:B------:R-:W4:Y:S01]  /*20850*/  LDL.LU R19, [R1+0x2e4] ;  /* 0x0002e40001137983 */ /* 0x000f220000300800 */
[----:B------:R-:W-:Y:S02]  /*20860*/  LEA.HI.X.SX32 R5, R3, R2, 0x2, P6 ;  /* 0x0000000203057211 */ /* 0x000fe400030f16ff */
[----:B------:R-:W-:Y:S02]  /*20870*/  ISETP.LT.AND P3, PT, R9, c[0x0][0x17c], !P0 ;  /* 0x00005f0009007a0c */ /* 0x000fe40004761270 */
[----:B------:R-:W-:Y:S01]  /*20880*/  IADD3 R8, R3, c[0x0][0x198], RZ ;  /* 0x0000660003087a10 */ /* 0x000fe20007ffe0ff */
[----:B------:R1:W-:Y:S01]  /*20890*/  @P4 STG.E [R4.64], R24 ;  /* 0x0000001804004986 */ /* 0x0003e2000c101904 */
[----:B------:R-:W-:-:S02]  /*208a0*/  IADD3 R3, R22, 0x9b, RZ ;  /* 0x0000009b16037810 */ /* 0x000fc40007ffe0ff */
[C---:B------:R-:W-:Y:S02]  /*208b0*/  LEA R6, P6, R8.reuse, R0, 0x2 ;  /* 0x0000000008067211 */ /* 0x040fe400078c10ff */
[----:B------:R-:W-:Y:S02]  /*208c0*/  ISETP.LT.AND P4, PT, R3, c[0x0][0x17c], !P0 ;  /* 0x00005f0003007a0c */ /* 0x000fe40004781270 */
[C---:B------:R-:W-:Y:S02]  /*208d0*/  LEA.HI.X.SX32 R7, R8.reuse, R2, 0x2, P6 ;  /* 0x0000000208077211 */ /* 0x040fe400030f16ff */
[----:B-1----:R-:W-:-:S04]  /*208e0*/  IADD3 R5, R8, c[0x0][0x198], RZ ;  /* 0x0000660008057a10 */ /* 0x002fc80007ffe0ff */
[C---:B------:R-:W-:Y:S02]  /*208f0*/  LEA R4, P6, R5.reuse, R0, 0x2 ;  /* 0x0000000005047211 */ /* 0x040fe400078c10ff */
[C---:B------:R-:W-:Y:S01]  /*20900*/  IADD3 R3, R5.reuse, c[0x0][0x198], RZ ;  /* 0x0000660005037a10 */ /* 0x040fe20007ffe0ff */
[----:B------:R1:W-:Y:S01]  /*20910*/  @P3 STG.E [R6.64], R25 ;  /* 0x0000001906003986 */ /* 0x0003e2000c101904 */
[----:B------:R-:W-:Y:S02]  /*20920*/  LEA.HI.X.SX32 R5, R5, R2, 0x2, P6 ;  /* 0x0000000205057211 */ /* 0x000fe400030f16ff */
[C---:B------:R-:W-:Y:S02]  /*20930*/  IADD3 R8, R22.reuse, 0x9c, RZ ;  /* 0x0000009c16087810 */ /* 0x040fe40007ffe0ff */
[----:B------:R-:W-:Y:S02]  /*20940*/  IADD3 R9, R22, 0x9a, RZ ;  /* 0x0000009a16097810 */ /* 0x000fe40007ffe0ff */
[----:B------:R-:W-:-:S02]  /*20950*/  ISETP.LT.AND P3, PT, R8, c[0x0][0x17c], !P0 ;  /* 0x00005f0008007a0c */ /* 0x000fc40004761270 */
[----:B-1----:R-:W-:Y:S02]  /*20960*/  LEA R6, P6, R3, R0, 0x2 ;  /* 0x0000000003067211 */ /* 0x002fe400078c10ff */
[----:B------:R-:W-:Y:S02]  /*20970*/  ISETP.LT.AND P2, PT, R9, c[0x0][0x17c], !P0 ;  /* 0x00005f0009007a0c */ /* 0x000fe40004741270 */
[C---:B------:R-:W-:Y:S02]  /*20980*/  LEA.HI.X.SX32 R7, R3.reuse, R2, 0x2, P6 ;  /* 0x0000000203077211 */ /* 0x040fe400030f16ff */
[----:B------:R-:W-:Y:S02]  /*20990*/  IADD3 R8, R3, c[0x0][0x198], RZ ;  /* 0x0000660003087a10 */ /* 0x000fe40007ffe0ff */
[----:B------:R-:W-:Y:S01]  /*209a0*/  IADD3 R3, R22, 0x9e, RZ ;  /* 0x0000009e16037810 */ /* 0x000fe20007ffe0ff */
[----:B---3--:R1:W-:Y:S04]  /*209b0*/  @P1 STG.E [R4.64], R20 ;  /* 0x0000001404001986 */ /* 0x0083e8000c101904 */
[----:B--2---:R2:W-:Y:S01]  /*209c0*/  @P5 STG.E [R6.64], R21 ;  /* 0x0000001506005986 */ /* 0x0045e2000c101904 */
[----:B------:R-:W-:-:S02]  /*209d0*/  ISETP.LT.AND P5, PT, R3, c[0x0][0x17c], !P0 ;  /* 0x00005f0003007a0c */ /* 0x000fc400047a1270 */
[C---:B-1----:R-:W-:Y:S01]  /*209e0*/  LEA R4, P6, R8.reuse, R0, 0x2 ;  /* 0x0000000008047211 */ /* 0x042fe200078c10ff */
[----:B------:R-:W3:Y:S01]  /*209f0*/  LDL.LU R20, [R1+0x300] ;  /* 0x0003000001147983 */ /* 0x000ee20000300800 */
[----:B--2---:R-:W-:-:S03]  /*20a00*/  IADD3 R7, R8, c[0x0][0x198], RZ ;  /* 0x0000660008077a10 */ /* 0x004fc60007ffe0ff */
[----:B------:R-:W2:Y:S01]  /*20a10*/  LDL.LU R21, [R1+0x304] ;  /* 0x0003040001157983 */ /* 0x000ea20000300800 */
[----:B------:R-:W-:Y:S02]  /*20a20*/  LEA.HI.X.SX32 R5, R8, R2, 0x2, P6 ;  /* 0x0000000208057211 */ /* 0x000fe400030f16ff */
[C---:B------:R-:W-:Y:S02]  /*20a30*/  LEA R6, P6, R7.reuse, R0, 0x2 ;  /* 0x0000000007067211 */ /* 0x040fe400078c10ff */
[C---:B------:R-:W-:Y:S01]  /*20a40*/  IADD3 R3, R7.reuse, c[0x0][0x198], RZ ;  /* 0x0000660007037a10 */ /* 0x040fe20007ffe0ff */
[----:B------:R1:W-:Y:S01]  /*20a50*/  @P2 STG.E [R4.64], R18 ;  /* 0x0000001204002986 */ /* 0x0003e2000c101904 */
[----:B------:R-:W-:-:S05]  /*20a60*/  LEA.HI.X.SX32 R7, R7, R2, 0x2, P6 ;  /* 0x0000000207077211 */ /* 0x000fca00030f16ff */
[----:B----4-:R4:W-:Y:S04]  /*20a70*/  @P4 STG.E [R6.64], R23 ;  /* 0x0000001706004986 */ /* 0x0109e8000c101904 */
[----:B-1----:R-:W2:Y:S04]  /*20a80*/  LDL.LU R18, [R1+0x288] ;  /* 0x0002880001127983 */ /* 0x002ea80000300800 */
[----:B----4-:R-:W4:Y:S01]  /*20a90*/  LDL.LU R23, [R1+0x28c] ;  /* 0x00028c0001177983 */ /* 0x010f220000300800 */
[----:B------:R-:W-:Y:S02]  /*20aa0*/  IADD3 R8, R22, 0x9f, RZ ;  /* 0x0000009f16087810 */ /* 0x000fe40007ffe0ff */
[----:B------:R-:W-:-:S02]  /*20ab0*/  LEA R4, P6, R3, R0, 0x2 ;  /* 0x0000000003047211 */ /* 0x000fc400078c10ff */
[----:B------:R-:W-:Y:S02]  /*20ac0*/  IADD3 R9, R22, 0x9d, RZ ;  /* 0x0000009d16097810 */ /* 0x000fe40007ffe0ff */
[----:B------:R-:W-:Y:S02]  /*20ad0*/  ISETP.LT.AND P2, PT, R8, c[0x0][0x17c], !P0 ;  /* 0x00005f0008007a0c */ /* 0x000fe40004741270 */
        /* <DEDUP_REMOVED lines=8> */
[----:B-1----:R-:W-:Y:S01]  /*20b60*/  IADD3 R5, R8, c[0x0][0x198], RZ ;  /* 0x0000660008057a10 */ /* 0x002fe20007ffe0ff */
[----:B------:R-:W4:Y:S03]  /*20b70*/  LDL.LU R11, [R1+0x298] ;  /* 0x00029800010b7983 */ /* 0x000f260000300800 */
[----:B------:R-:W-:-:S02]  /*20b80*/  LEA R4, P6, R5, R0, 0x2 ;  /* 0x0000000005047211 */ /* 0x000fc400078c10ff */
[C---:B------:R-:W-:Y:S01]  /*20b90*/  IADD3 R3, R5.reuse, c[0x0][0x198], RZ ;  /* 0x0000660005037a10 */ /* 0x040fe20007ffe0ff */
[----:B------:R1:W-:Y:S01]  /*20ba0*/  @P1 STG.E [R6.64], R19 ;  /* 0x0000001306001986 */ /* 0x0003e2000c101904 */
[----:B------:R-:W-:Y:S02]  /*20bb0*/  LEA.HI.X.SX32 R5, R5, R2, 0x2, P6 ;  /* 0x0000000205057211 */ /* 0x000fe400030f16ff */
[C---:B------:R-:W-:Y:S02]  /*20bc0*/  IADD3 R8, R22.reuse, 0xa2, RZ ;  /* 0x000000a216087810 */ /* 0x040fe40007ffe0ff */
[----:B------:R-:W-:Y:S02]  /*20bd0*/  IADD3 R9, R22, 0xa0, RZ ;  /* 0x000000a016097810 */ /* 0x000fe40007ffe0ff */
[----:B------:R-:W-:Y:S01]  /*20be0*/  ISETP.LT.AND P1, PT, R8, c[0x0][0x17c], !P0 ;  /* 0x00005f0008007a0c */ /* 0x000fe20004721270 */
[----:B-1----:R-:W4:Y:S01]  /*20bf0*/  LDL.LU R19, [R1+0x29c] ;  /* 0x00029c0001137983 */ /* 0x002f220000300800 */
[----:B------:R-:W-:-:S02]  /*20c00*/  LEA R6, P6, R3, R0, 0x2 ;  /* 0x0000000003067211 */ /* 0x000fc400078c10ff */
        /* <DEDUP_REMOVED lines=81> */
[----:B-1----:R-:W-:Y:S01]  /*21120*/  LEA R6, P6, R3, R0, 0x2 ;  /* 0x0000000003067211 */ /* 0x002fe200078c10ff */
[----:B------:R-:W4:Y:S01]  /*21130*/  LDL.LU R19, [R1+0x2b8] ;  /* 0x0002b80001137983 */ /* 0x000f220000300800 */
[----:B------:R-:W-:Y:S02]  /*21140*/  ISETP.LT.AND P1, PT, R9, c[0x0][0x17c], !P0 ;  /* 0x00005f0009007a0c */ /* 0x000fe40004721270 */
[C---:B------:R-:W-:Y:S02]  /*21150*/  LEA.HI.X.SX32 R7, R3.reuse, R2, 0x2, P6 ;  /* 0x0000000203077211 */ /* 0x040fe400030f16ff */
[----:B------:R-:W-:Y:S02]  /*21160*/  IADD3 R8, R3, c[0x0][0x198], RZ ;  /* 0x0000660003087a10 */ /* 0x000fe40007ffe0ff */
[C---:B------:R-:W-:Y:S02]  /*21170*/  IADD3 R3, R22.reuse, 0xb0, RZ ;  /* 0x000000b016037810 */ /* 0x040fe40007ffe0ff */
        /* <DEDUP_REMOVED lines=10> */
[----:B------:R-:W-:Y:S02]  /*21220*/  IADD3 R8, R22, 0xb1, RZ ;  /* 0x000000b116087810 */ /* 0x000fe40007ffe0ff */
[C---:B------:R-:W-:Y:S01]  /*21230*/  IADD3 R3, R7.reuse, c[0x0][0x198], RZ ;  /* 0x0000660007037a10 */ /* 0x040fe20007ffe0ff */
[----:B------:R1:W-:Y:S01]  /*21240*/  @P1 STG.E [R4.64], R18 ;  /* 0x0000001204001986 */ /* 0x0003e2000c101904 */
[----:B------:R-:W-:Y:S02]  /*21250*/  LEA.HI.X.SX32 R7, R7, R2, 0x2, P6 ;  /* 0x0000000207077211 */ /* 0x000fe400030f16ff */
[----:B------:R-:W-:-:S02]  /*21260*/  ISETP.LT.AND P1, PT, R8, c[0x0][0x17c], !P0 ;  /* 0x00005f0008007a0c */ /* 0x000fc40004721270 */
[----:B------:R-:W-:Y:S02]  /*21270*/  ISETP.LT.AND P4, PT, R9, c[0x0][0x17c], !P0 ;  /* 0x00005f0009007a0c */ /* 0x000fe40004781270 */
[C---:B------:R-:W-:Y:S01]  /*21280*/  IADD3 R8, R3.reuse, c[0x0][0x198], RZ ;  /* 0x0000660003087a10 */ /* 0x040fe20007ffe0ff */
[----:B----4-:R4:W-:Y:S01]  /*21290*/  @P5 STG.E [R6.64], R23 ;  /* 0x0000001706005986 */ /* 0x0109e2000c101904 */
[----:B-1----:R-:W-:-:S04]  /*212a0*/  LEA R4, P6, R3, R0, 0x2 ;  /* 0x0000000003047211 */ /* 0x002fc800078c10ff */
[----:B------:R-:W-:Y:S02]  /*212b0*/  LEA.HI.X.SX32 R5, R3, R2, 0x2, P6 ;  /* 0x0000000203057211 */ /* 0x000fe400030f16ff */
[C---:B----4-:R-:W-:Y:S01]  /*212c0*/  LEA R6, P6, R8.reuse, R0, 0x2 ;  /* 0x0000000008067211 */ /* 0x050fe200078c10ff */
[----:B------:R-:W4:Y:S03]  /*212d0*/  LDL.LU R23, [R1+0x16c] ;  /* 0x00016c0001177983 */ /* 0x000f260000300800 */
[----:B------:R-:W-:Y:S01]  /*212e0*/  LEA.HI.X.SX32 R7, R8, R2, 0x2, P6 ;  /* 0x0000000208077211 */ /* 0x000fe200030f16ff */
[----:B------:R1:W-:Y:S04]  /*212f0*/  @P2 STG.E [R4.64], R28 ;  /* 0x0000001c04002986 */ /* 0x0003e8000c101904 */
[----:B------:R1:W-:Y:S04]  /*21300*/  @P4 STG.E [R6.64], R29 ;  /* 0x0000001d06004986 */ /* 0x0003e8000c101904 */
[----:B-1----:R-:W4:Y:S04]  /*21310*/  LDL.LU R28, [R1+0x7ec] ;  /* 0x0007ec00011c7983 */ /* 0x002f280000300800 */
[----:B------:R-:W4:Y:S01]  /*21320*/  LDL.LU R29, [R1+0x7e8] ;  /* 0x0007e800011d7983 */ /* 0x000f220000300800 */
[----:B------:R-:W-:-:S02]  /*21330*/  IADD3 R3, R22, 0xb3, RZ ;  /* 0x000000b316037810 */ /* 0x000fc40007ffe0ff */
[----:B------:R-:W-:Y:S02]  /*21340*/  IADD3 R5, R8, c[0x0][0x198], RZ ;  /* 0x0000660008057a10 */ /* 0x000fe40007ffe0ff */
[----:B------:R-:W-:Y:S02]  /*21350*/  ISETP.LT.AND P2, PT, R3, c[0x0][0x17c], !P0 ;  /* 0x00005f0003007a0c */ /* 0x000fe40004741270 */
[C---:B------:R-:W-:Y:S02]  /*21360*/  LEA R4, P6, R5.reuse, R0, 0x2 ;  /* 0x0000000005047211 */ /* 0x040fe400078c10ff */
[C---:B------:R-:W-:Y:S02]  /*21370*/  IADD3 R9, R22.reuse, 0xb2, RZ ;  /* 0x000000b216097810 */ /* 0x040fe40007ffe0ff */
[----:B------:R-:W-:Y:S02]  /*21380*/  IADD3 R8, R22, 0xb4, RZ ;  /* 0x000000b416087810 */ /* 0x000fe40007ffe0ff */
[----:B------:R-:W-:-:S02]  /*21390*/  IADD3 R3, R5, c[0x0][0x198], RZ ;  /* 0x0000660005037a10 */ /* 0x000fc40007ffe0ff */
[----:B------:R-:W-:Y:S02]  /*213a0*/  LEA.HI.X.SX32 R5, R5, R2, 0x2, P6 ;  /* 0x0000000205057211 */ /* 0x000fe400030f16ff */
[----:B------:R-:W-:Y:S02]  /*213b0*/  ISETP.LT.AND P5, PT, R9, c[0x0][0x17c], !P0 ;  /* 0x00005f0009007a0c */ /* 0x000fe400047a1270 */
[----:B------:R-:W-:Y:S02]  /*213c0*/  ISETP.LT.AND P4, PT, R8, c[0x0][0x17c], !P0 ;  /* 0x00005f0008007a0c */ /* 0x000fe40004781270 */
[C---:B------:R-:W-:Y:S02]  /*213d0*/  LEA R6, P6, R3.reuse, R0, 0x2 ;  /* 0x0000000003067211 */ /* 0x040fe400078c10ff */
[----:B------:R-:W-:Y:S02]  /*213e0*/  IADD3 R9, R22, 0xb5, RZ ;  /* 0x000000b516097810 */ /* 0x000fe40007ffe0ff */
[C---:B------:R-:W-:Y:S01]  /*213f0*/  IADD3 R8, R3.reuse, c[0x0][0x198], RZ ;  /* 0x0000660003087a10 */ /* 0x040fe20007ffe0ff */
[----:B------:R1:W-:Y:S01]  /*21400*/  @P3 STG.E [R4.64], R19 ;  /* 0x0000001304003986 */ /* 0x0003e2000c101904 */
[----:B------:R-:W-:-:S02]  /*21410*/  LEA.HI.X.SX32 R7, R3, R2, 0x2, P6 ;  /* 0x0000000203077211 */ /* 0x000fc400030f16ff */
[----:B------:R-:W-:Y:S02]  /*21420*/  ISETP.LT.AND P3, PT, R9, c[0x0][0x17c], !P0 ;  /* 0x00005f0009007a0c */ /* 0x000fe40004761270 */
[----:B------:R-:W-:Y:S02]  /*21430*/  IADD3 R3, R22, 0xb6, RZ ;  /* 0x000000b616037810 */ /* 0x000fe40007ffe0ff */
[C---:B------:R-:W-:Y:S02]  /*21440*/  IADD3 R9, R8.reuse, c[0x0][0x198], RZ ;  /* 0x0000660008097a10 */ /* 0x040fe40007ffe0ff */
[----:B-1----:R-:W-:-:S04]  /*21450*/  LEA R4, P6, R8, R0, 0x2 ;  /* 0x0000000008047211 */ /* 0x002fc800078c10ff */
[----:B------:R-:W-:Y:S01]  /*21460*/  LEA.HI.X.SX32 R5, R8, R2, 0x2, P6 ;  /* 0x0000000208057211 */ /* 0x000fe200030f16ff */
[----:B---3--:R1:W-:Y:S01]  /*21470*/  @P1 STG.E [R6.64], R20 ;  /* 0x0000001406001986 */ /* 0x0083e2000c101904 */
[----:B------:R-:W-:Y:S02]  /*21480*/  ISETP.LT.AND P1, PT, R3, c[0x0][0x17c], !P0 ;  /* 0x00005f0003007a0c */ /* 0x000fe40004721270 */
[C---:B------:R-:W-:Y:S01]  /*21490*/  IADD3 R3, R9.reuse, c[0x0][0x198], RZ ;  /* 0x0000660009037a10 */ /* 0x040fe20007ffe0ff */
[----:B--2---:R2:W-:Y:S01]  /*214a0*/  @P5 STG.E [R4.64], R21 ;  /* 0x0000001504005986 */ /* 0x0045e2000c101904 */
[----:B-1----:R-:W-:-:S03]  /*214b0*/  LEA R6, P6, R9, R0, 0x2 ;  /* 0x0000000009067211 */ /* 0x002fc600078c10ff */
[----:B------:R-:W3:Y:S01]  /*214c0*/  LDL.LU R20, [R1+0x2a8] ;  /* 0x0002a80001147983 */ /* 0x000ee20000300800 */
[----:B------:R-:W-:Y:S02]  /*214d0*/  LEA.HI.X.SX32 R7, R9, R2, 0x2, P6 ;  /* 0x0000000209077211 */ /* 0x000fe400030f16ff */
[C---:B--2---:R-:W-:Y:S02]  /*214e0*/  LEA R4, P6, R3.reuse, R0, 0x2 ;  /* 0x0000000003047211 */ /* 0x044fe400078c10ff */
[C---:B------:R-:W-:Y:S02]  /*214f0*/  IADD3 R9, R3.reuse, c[0x0][0x198], RZ ;  /* 0x0000660003097a10 */ /* 0x040fe40007ffe0ff */
[----:B------:R-:W-:Y:S01]  /*21500*/  LEA.HI.X.SX32 R5, R3, R2, 0x2, P6 ;  /* 0x0000000203057211 */ /* 0x000fe200030f16ff */
[----:B----4-:R1:W-:Y:S04]  /*21510*/  @P2 STG.E [R6.64], R23 ;  /* 0x0000001706002986 */ /* 0x0103e8000c101904 */
[----:B-1----:R-:W2:Y:S01]  /*21520*/  LDL.LU R23, [R1+0x2ac] ;  /* 0x0002ac0001177983 */ /* 0x002ea20000300800 */
[----:B------:R-:W-:-:S04]  /*21530*/  LEA R6, P6, R9, R0, 0x2 ;  /* 0x0000000009067211 */ /* 0x000fc800078c10ff */
[----:B------:R-:W-:Y:S01]  /*21540*/  LEA.HI.X.SX32 R7, R9, R2, 0x2, P6 ;  /* 0x0000000209077211 */ /* 0x000fe200030f16ff */
[----:B------:R1:W-:Y:S04]  /*21550*/  @P4 STG.E [R4.64], R29 ;  /* 0x0000001d04004986 */ /* 0x0003e8000c101904 */
[----:B------:R4:W-:Y:S04]  /*21560*/  @P3 STG.E [R6.64], R28 ;  /* 0x0000001c06003986 */ /* 0x0009e8000c101904 */
[----:B-1----:R-:W2:Y:S04]  /*21570*/  LDL.LU R29, [R1+0x7e4] ;  /* 0x0007e400011d7983 */ /* 0x002ea80000300800 */
[----:B----4-:R-:W4:Y:S04]  /*21580*/  LDL.LU R28, [R1+0x7e0] ;  /* 0x0007e000011c7983 */ /* 0x010f280000300800 */
[----:B------:R-:W4:Y:S04]  /*21590*/  LDL.LU R18, [R1+0x2d8] ;  /* 0x0002d80001127983 */ /* 0x000f280000300800 */
[----:B------:R-:W4:Y:S01]  /*215a0*/  LDL.LU R21, [R1+0x2dc] ;  /* 0x0002dc0001157983 */ /* 0x000f220000300800 */
[----:B------:R-:W-:-:S02]  /*215b0*/  IADD3 R8, R22, 0xb7, RZ ;  /* 0x000000b716087810 */ /* 0x000fc40007ffe0ff */
[----:B------:R-:W-:Y:S01]  /*215c0*/  IADD3 R11, R9, c[0x0][0x198], RZ ;  /* 0x00006600090b7a10 */ /* 0x000fe20007ffe0ff */
[----:B------:R-:W4:Y:S01]  /*215d0*/  LDL.LU R19, [R1+0x2e8] ;  /* 0x0002e80001137983 */ /* 0x000f220000300800 */
[----:B------:R-:W-:Y:S02]  /*215e0*/  ISETP.LT.AND P5, PT, R8, c[0x0][0x17c], !P0 ;  /* 0x00005f0008007a0c */ /* 0x000fe400047a1270 */
[----:B------:R-:W-:Y:S02]  /*215f0*/  IADD3 R8, R22, 0xb8, RZ ;  /* 0x000000b816087810 */ /* 0x000fe40007ffe0ff */
[C---:B------:R-:W-:Y:S02]  /*21600*/  LEA R4, P6, R11.reuse, R0, 0x2 ;  /* 0x000000000b047211 */ /* 0x040fe400078c10ff */
[----:B------:R-:W-:Y:S02]  /*21610*/  IADD3 R9, R11, c[0x0][0x198], RZ ;  /* 0x000066000b097a10 */ /* 0x000fe40007ffe0ff */
[----:B------:R-:W-:-:S02]  /*21620*/  ISETP.LT.AND P2, PT, R8, c[0x0][0x17c], !P0 ;  /* 0x00005f0008007a0c */ /* 0x000fc40004741270 */
[----:B------:R-:W-:Y:S02]  /*21630*/  LEA.HI.X.SX32 R5, R11, R2, 0x2, P6 ;  /* 0x000000020b057211 */ /* 0x000fe400030f16ff */
[C---:B------:R-:W-:Y:S02]  /*21640*/  LEA R8, P6, R9.reuse, R0, 0x2 ;  /* 0x0000000009087211 */ /* 0x040fe400078c10ff */
[C---:B------:R-:W-:Y:S02]  /*21650*/  IADD3 R11, R9.reuse, c[0x0][0x198], RZ ;  /* 0x00006600090b7a10 */ /* 0x040fe40007ffe0ff */
[----:B------:R-:W-:Y:S02]  /*21660*/  IADD3 R3, R22, 0xb9, RZ ;  /* 0x000000b916037810 */ /* 0x000fe40007ffe0ff */
[----:B------:R-:W-:Y:S02]  /*21670*/  LEA.HI.X.SX32 R9, R9, R2, 0x2, P6 ;  /* 0x0000000209097211 */ /* 0x000fe400030f16ff */
[----:B------:R-:W-:-:S02]  /*21680*/  LEA R12, P6, R11, R0, 0x2 ;  /* 0x000000000b0c7211 */ /* 0x000fc400078c10ff */
[----:B------:R-:W-:Y:S02]  /*21690*/  ISETP.LT.AND P4, PT, R3, c[0x0][0x17c], !P0 ;  /* 0x00005f0003007a0c */ /* 0x000fe40004781270 */
[C---:B------:R-:W-:Y:S02]  /*216a0*/  IADD3 R7, R11.reuse, c[0x0][0x198], RZ ;  /* 0x000066000b077a10 */ /* 0x040fe40007ffe0ff */
[----:B------:R-:W-:Y:S02]  /*216b0*/  LEA.HI.X.SX32 R13, R11, R2, 0x2, P6 ;  /* 0x000000020b0d7211 */ /* 0x000fe400030f16ff */
[C---:B------:R-:W-:Y:S02]  /*216c0*/  LEA R6, P6, R7.reuse, R0, 0x2 ;  /* 0x0000000007067211 */ /* 0x040fe400078c10ff */
[C---:B------:R-:W-:Y:S02]  /*216d0*/  IADD3 R11, R7.reuse, c[0x0][0x198], RZ ;  /* 0x00006600070b7a10 */ /* 0x040fe40007ffe0ff */
[----:B------:R-:W-:Y:S01]  /*216e0*/  LEA.HI.X.SX32 R7, R7, R2, 0x2, P6 ;  /* 0x0000000207077211 */ /* 0x000fe200030f16ff */
[----:B------:R1:W-:Y:S04]  /*216f0*/  @P1 STG.E [R4.64], R26 ;  /* 0x0000001a04001986 */ /* 0x0003e8000c101904 */
[----:B------:R1:W-:Y:S01]  /*21700*/  @P5 STG.E [R8.64], R27 ;  /* 0x0000001b08005986 */ /* 0x0003e2000c101904 */
[----:B------:R-:W-:-:S04]  /*21710*/  IADD3 R3, R22, 0xba, RZ ;  /* 0x000000ba16037810 */ /* 0x000fc80007ffe0ff */
[----:B------:R-:W-:Y:S02]  /*21720*/  ISETP.LT.AND P3, PT, R3, c[0x0][0x17c], !P0 ;  /* 0x00005f0003007a0c */ /* 0x000fe40004761270 */
[----:B------:R-:W-:Y:S02]  /*21730*/  IADD3 R3, R22, 0xbb, RZ ;  /* 0x000000bb16037810 */ /* 0x000fe40007ffe0ff */
[----:B-1----:R-:W-:Y:S02]  /*21740*/  LEA R4, P6, R11, R0, 0x2 ;  /* 0x000000000b047211 */ /* 0x002fe400078c10ff */
[----:B------:R-:W-:Y:S02]  /*21750*/  ISETP.LT.AND P1, PT, R3, c[0x0][0x17c], !P0 ;  /* 0x00005f0003007a0c */ /* 0x000fe40004721270 */
[C---:B------:R-:W-:Y:S02]  /*21760*/  IADD3 R9, R11.reuse, c[0x0][0x198], RZ ;  /* 0x000066000b097a10 */ /* 0x040fe40007ffe0ff */
[----:B------:R-:W-:-:S02]  /*21770*/  LEA.HI.X.SX32 R5, R11, R2, 0x2, P6 ;  /* 0x000000020b057211 */ /* 0x000fc400030f16ff */
[----:B------:R-:W-:-:S04]  /*21780*/  LEA R10, P6, R9, R0, 0x2 ;  /* 0x00000000090a7211 */ /* 0x000fc800078c10ff */
[----:B------:R-:W-:Y:S01]  /*21790*/  LEA.HI.X.SX32 R11, R9, R2, 0x2, P6 ;  /* 0x00000002090b7211 */ /* 0x000fe200030f16ff */
[----:B---3--:R1:W-:Y:S04]  /*217a0*/  @P2 STG.E [R12.64], R20 ;  /* 0x000000140c002986 */ /* 0x0083e8000c101904 */
[----:B-1----:R-:W3:Y:S04]  /*217b0*/  LDL.LU R20, [R1+0x2ec] ;  /* 0x0002ec0001147983 */ /* 0x002ee80000300800 */
[----:B--2---:R1:W-:Y:S04]  /*217c0*/  @P4 STG.E [R6.64], R23 ;  /* 0x0000001706004986 */ /* 0x0043e8000c101904 */
[----:B-1----:R-:W2:Y:S04]  /*217d0*/  LDL.LU R23, [R1+0x308] ;  /* 0x0003080001177983 */ /* 0x002ea80000300800 */
[----:B----4-:R-:W1:Y:S04]  /*217e0*/  LDS.128 R24, [R28] ;  /* 0x000000001c187984 */ /* 0x010e680000000c00 */
[----:B------:R-:W-:Y:S04]  /*217f0*/  @P3 STG.E [R4.64], R18 ;  /* 0x0000001204003986 */ /* 0x000fe8000c101904 */
[----:B------:R4:W-:Y:S04]  /*21800*/  @P1 STG.E [R10.64], R21 ;  /* 0x000000150a001986 */ /* 0x0009e8000c101904 */
[----:B-1----:R-:W-:Y:S04]  /*21810*/  STL.64 [R1+0x28], R26 ;  /* 0x0000281a01007387 */ /* 0x002fe80000100a00 */
[----:B----4-:R-:W4:Y:S01]  /*21820*/  LDL.LU R21, [R1+0x30c] ;  /* 0x00030c0001157983 */ /* 0x010f220000300800 */
[----:B------:R-:W-:-:S02]  /*21830*/  IMAD.MOV.U32 R12, RZ, RZ, R24 ;  /* 0x000000ffff0c7224 */ /* 0x000fc400078e0018 */
[----:B------:R-:W-:Y:S02]  /*21840*/  IMAD.MOV.U32 R17, RZ, RZ, R25 ;  /* 0x000000ffff117224 */ /* 0x000fe400078e0019 */
[----:B------:R-:W1:Y:S01]  /*21850*/  LDS.128 R24, [R29] ;  /* 0x000000001d187984 */ /* 0x000e620000000c00 */
[C---:B------:R-:W-:Y:S02]  /*21860*/  IADD3 R3, R22.reuse, 0xbc, RZ ;  /* 0x000000bc16037810 */ /* 0x040fe40007ffe0ff */
[----:B------:R-:W-:Y:S02]  /*21870*/  IADD3 R13, R9, c[0x0][0x198], RZ ;  /* 0x00006600090d7a10 */ /* 0x000fe40007ffe0ff */
[----:B------:R-:W-:Y:S02]  /*21880*/  ISETP.LT.AND P5, PT, R3, c[0x0][0x17c], !P0 ;  /* 0x00005f0003007a0c */ /* 0x000fe400047a1270 */
[----:B------:R-:W-:Y:S02]  /*21890*/  IADD3 R3, R22, 0xbd, RZ ;  /* 0x000000bd16037810 */ /* 0x000fe40007ffe0ff */
[----:B------:R-:W-:-:S02]  /*218a0*/  LEA R8, P6, R13, R0, 0x2 ;  /* 0x000000000d087211 */ /* 0x000fc400078c10ff */
[----:B------:R-:W-:Y:S02]  /*218b0*/  ISETP.LT.AND P2, PT, R3, c[0x0][0x17c], !P0 ;  /* 0x00005f0003007a0c */ /* 0x000fe40004741270 */
[C---:B------:R-:W-:Y:S02]  /*218c0*/  IADD3 R7, R13.reuse, c[0x0][0x198], RZ ;  /* 0x000066000d077a10 */ /* 0x040fe40007ffe0ff */
[----:B------:R-:W-:Y:S02]  /*218d0*/  IADD3 R3, R22, 0xbe, RZ ;  /* 0x000000be16037810 */ /* 0x000fe40007ffe0ff */
[----:B------:R-:W-:Y:S02]  /*218e0*/  LEA.HI.X.SX32 R9, R13, R2, 0x2, P6 ;  /* 0x000000020d097211 */ /* 0x000fe400030f16ff */
[----:B------:R-:W-:Y:S02]  /*218f0*/  LEA R6, P6, R7, R0, 0x2 ;  /* 0x0000000007067211 */ /* 0x000fe400078c10ff */
[----:B------:R-:W-:-:S02]  /*21900*/  ISETP.LT.AND P4, PT, R3, c[0x0][0x17c], !P0 ;  /* 0x00005f0003007a0c */ /* 0x000fc40004781270 */
[C---:B------:R-:W-:Y:S02]  /*21910*/  IADD3 R5, R7.reuse, c[0x0][0x198], RZ ;  /* 0x0000660007057a10 */ /* 0x040fe40007ffe0ff */
[----:B------:R-:W-:Y:S02]  /*21920*/  LEA.HI.X.SX32 R7, R7, R2, 0x2, P6 ;  /* 0x0000000207077211 */ /* 0x000fe400030f16ff */
[C---:B------:R-:W-:Y:S02]  /*21930*/  LEA R4, P6, R5.reuse, R0, 0x2 ;  /* 0x0000000005047211 */ /* 0x040fe400078c10ff */
[C---:B------:R-:W-:Y:S02]  /*21940*/  IADD3 R11, R5.reuse, c[0x0][0x198], RZ ;  /* 0x00006600050b7a10 */ /* 0x040fe40007ffe0ff */
[----:B------:R-:W-:Y:S01]  /*21950*/  LEA.HI.X.SX32 R5, R5, R2, 0x2, P6 ;  /* 0x0000000205057211 */ /* 0x000fe200030f16ff */
[----:B------:R1:W-:Y:S02]  /*21960*/  @P5 STG.E [R8.64], R19 ;  /* 0x0000001308005986 */ /* 0x0003e4000c101904 */
[----:B-1----:R-:W-:-:S02]  /*21970*/  IMAD.MOV.U32 R13, RZ, RZ, R24 ;  /* 0x000000ffff0d7224 */ /* 0x002fc400078e0018 */
[----:B------:R-:W-:Y:S01]  /*21980*/  STL.64 [R1+0x18], R26 ;  /* 0x0000181a01007387 */ /* 0x000fe20000100a00 */
[----:B------:R-:W-:Y:S01]  /*21990*/  IMAD.MOV.U32 R16, RZ, RZ, R25 ;  /* 0x000000ffff107224 */ /* 0x000fe200078e0019 */
[----:B------:R-:W-:-:S04]  /*219a0*/  IADD3 R3, R22, 0xbf, RZ ;  /* 0x000000bf16037810 */ /* 0x000fc80007ffe0ff */
[----:B------:R-:W-:Y:S02]  /*219b0*/  ISETP.LT.AND P3, PT, R3, c[0x0][0x17c], !P0 ;  /* 0x00005f0003007a0c */ /* 0x000fe40004761270 */
[C---:B------:R-:W-:Y:S02]  /*219c0*/  IADD3 R3, R22.reuse, 0xc0, RZ ;  /* 0x000000c016037810 */ /* 0x040fe40007ffe0ff */
[----:B------:R-:W-:Y:S02]  /*219d0*/  IADD3 R9, R11, c[0x0][0x198], RZ ;  /* 0x000066000b097a10 */ /* 0x000fe40007ffe0ff */
[----:B------:R-:W-:Y:S02]  /*219e0*/  ISETP.LT.AND P1, PT, R3, c[0x0][0x17c], !P0 ;  /* 0x00005f0003007a0c */ /* 0x000fe40004721270 */
[----:B------:R-:W-:-:S04]  /*219f0*/  IADD3 R3, R22, 0xc1, RZ ;  /* 0x000000c116037810 */ /* 0x000fc80007ffe0ff */
[----:B------:R-:W-:Y:S02]  /*21a00*/  ISETP.LT.AND P5, PT, R3, c[0x0][0x17c], !P0 ;  /* 0x00005f0003007a0c */ /* 0x000fe400047a1270 */
[C---:B------:R-:W-:Y:S02]  /*21a10*/  IADD3 R3, R22.reuse, 0xc2, RZ ;  /* 0x000000c216037810 */ /* 0x040fe40007ffe0ff */
[----:B------:R-:W-:Y:S01]  /*21a20*/  IADD3 R8, R22, 0xc4, RZ ;  /* 0x000000c416087810 */ /* 0x000fe20007ffe0ff */
[----:B---3--:R-:W-:Y:S04]  /*21a30*/  @P2 STG.E [R6.64], R20 ;  /* 0x0000001406002986 */ /* 0x008fe8000c101904 */
[----:B--2---:R1:W-:Y:S02]  /*21a40*/  @P4 STG.E [R4.64], R23 ;  /* 0x0000001704004986 */ /* 0x0043e4000c101904 */
[----:B-1----:R-:W-:-:S05]  /*21a50*/  LOP3.LUT R23, R28, 0x40, RZ, 0x3c, !PT ;  /* 0x000000401c177812 */ /* 0x002fca00078e3cff */
[----:B------:R-:W1:Y:S01]  /*21a60*/  LDS.128 R24, [R23] ;  /* 0x0000000017187984 */ /* 0x000e620000000c00 */
[----:B------:R-:W-:-:S04]  /*21a70*/  LEA R6, P6, R11, R0, 0x2 ;  /* 0x000000000b067211 */ /* 0x000fc800078c10ff */
[----:B------:R-:W-:Y:S02]  /*21a80*/  LEA.HI.X.SX32 R7, R11, R2, 0x2, P6 ;  /* 0x000000020b077211 */ /* 0x000fe400030f16ff */
[----:B------:R-:W-:-:S04]  /*21a90*/  LEA R4, P6, R9, R0, 0x2 ;  /* 0x0000000009047211 */ /* 0x000fc800078c10ff */
[----:B------:R-:W-:Y:S02]  /*21aa0*/  LEA.HI.X.SX32 R5, R9, R2, 0x2, P6 ;  /* 0x0000000209057211 */ /* 0x000fe400030f16ff */
[----:B------:R-:W-:Y:S02]  /*21ab0*/  ISETP.LT.AND P2, PT, R3, c[0x0][0x17c], !P0 ;  /* 0x00005f0003007a0c */ /* 0x000fe40004741270 */
[----:B------:R-:W-:Y:S01]  /*21ac0*/  IADD3 R3, R22, 0xc3, RZ ;  /* 0x000000c316037810 */ /* 0x000fe20007ffe0ff */
[----:B-1----:R-:W-:Y:S01]  /*21ad0*/  IMAD.MOV.U32 R15, RZ, RZ, R24 ;  /* 0x000000ffff0f7224 */ /* 0x002fe200078e0018 */
[----:B------:R-:W-:Y:S01]  /*21ae0*/  LOP3.LUT R24, R28, 0x60, RZ, 0x3c, !PT ;  /* 0x000000601c187812 */ /* 0x000fe200078e3cff */
[----:B----4-:R-:W-:Y:S01]  /*21af0*/  @P3 STG.E [R6.64], R21 ;  /* 0x0000001506003986 */ /* 0x010fe2000c101904 */
[----:B------:R-:W-:-:S03]  /*21b00*/  IMAD.MOV.U32 R14, RZ, RZ, R25 ;  /* 0x000000ffff0e7224 */ /* 0x000fc600078e0019 */
[----:B------:R-:W-:Y:S04]  /*21b10*/  @P1 STG.E [R4.64], R12 ;  /* 0x0000000c04001986 */ /* 0x000fe8000c101904 */
[----:B------:R-:W1:Y:S04]  /*21b20*/  LDS.128 R4, [R24] ;  /* 0x0000000018047984 */ /* 0x000e680000000c00 */
[----:B------:R-:W-:Y:S04]  /*21b30*/  STL.64 [R1+0x48], R26 ;  /* 0x0000481a01007387 */ /* 0x000fe80000100a00 */
[----:B------:R-:W-:Y:S04]  /*21b40*/  STL [R1+0x7dc], R24 ;  /* 0x0007dc1801007387 */ /* 0x000fe80000100800 */
[----:B------:R-:W2:Y:S01]  /*21b50*/  LDS.128 R24, [R28+0x2000] ;  /* 0x002000001c187984 */ /* 0x000ea20000000c00 */
[----:B------:R-:W-:-:S02]  /*21b60*/  ISETP.LT.AND P4, PT, R3, c[0x0][0x17c], !P0 ;  /* 0x00005f0003007a0c */ /* 0x000fc40004781270 */
[----:B------:R-:W-:Y:S02]  /*21b70*/  IADD3 R3, R9, c[0x0][0x198], RZ ;  /* 0x0000660009037a10 */ /* 0x000fe40007ffe0ff */
        /* <DEDUP_REMOVED lines=8> */
[----:B------:R-:W-:Y:S01]  /*21c00*/  LEA.HI.X.SX32 R11, R11, R2, 0x2, P6 ;  /* 0x000000020b0b7211 */ /* 0x000fe200030f16ff */
[----:B------:R-:W-:Y:S04]  /*21c10*/  @P5 STG.E [R8.64], R17 ;  /* 0x0000001108005986 */ /* 0x000fe8000c101904 */
[----:B------:R2:W-:Y:S04]  /*21c20*/  @P2 STG.E [R10.64], R13 ;  /* 0x0000000d0a002986 */ /* 0x0005e8000c101904 */
[----:B-1----:R-:W-:Y:S04]  /*21c30*/  STL [R1+0x7b8], R6 ;  /* 0x0007b80601007387 */ /* 0x002fe80000100800 */
[----:B------:R1:W-:Y:S01]  /*21c40*/  STL [R1+0x7b4], R7 ;  /* 0x0007b40701007387 */ /* 0x0003e20000100800 */
[----:B--2---:R-:W-:-:S02]  /*21c50*/  IMAD.MOV.U32 R13, RZ, RZ, R24 ;  /* 0x000000ffff0d7224 */ /* 0x004fc400078e0018 */
[----:B------:R-:W-:Y:S01]  /*21c60*/  IMAD.MOV.U32 R18, RZ, RZ, R25 ;  /* 0x000000ffff127224 */ /* 0x000fe200078e0019 */
[----:B-1----:R-:W2:Y:S04]  /*21c70*/  LDL R7, [R1+0x660] ;  /* 0x0006600001077983 */ /* 0x002ea80000100800 */
[----:B------:R-:W-:Y:S04]  /*21c80*/  STL.64 [R1+0x68], R26 ;  /* 0x0000681a01007387 */ /* 0x000fe80000100a00 */
[----:B------:R-:W1:Y:S01]  /*21c90*/  LDS.128 R24, [R29+0x2000] ;  /* 0x002000001d187984 */ /* 0x000e620000000c00 */
[----:B------:R-:W-:-:S04]  /*21ca0*/  LEA R8, P6, R3, R0, 0x2 ;  /* 0x0000000003087211 */ /* 0x000fc800078c10ff */
[----:B------:R-:W-:-:S05]  /*21cb0*/  LEA.HI.X.SX32 R9, R3, R2, 0x2, P6 ;  /* 0x0000000203097211 */ /* 0x000fca00030f16ff */
[----:B------:R3:W-:Y:S01]  /*21cc0*/  @P4 STG.E [R8.64], R16 ;  /* 0x0000001008004986 */ /* 0x0007e2000c101904 */
[----:B-1----:R-:W-:-:S03]  /*21cd0*/  IMAD.MOV.U32 R17, RZ, RZ, R24 ;  /* 0x000000ffff117224 */ /* 0x002fc600078e0018 */
[----:B------:R-:W-:Y:S01]  /*21ce0*/  STL.64 [R1+0x88], R26 ;  /* 0x0000881a01007387 */ /* 0x000fe20000100a00 */
[----:B---3--:R-:W-:-:S03]  /*21cf0*/  IMAD.MOV.U32 R16, RZ, RZ, R25 ;  /* 0x000000ffff107224 */ /* 0x008fc600078e0019 */
[----:B------:R-:W1:Y:S02]  /*21d00*/  LDS.128 R24, [R23+0x2000] ;  /* 0x0020000017187984 */ /* 0x000e640000000c00 */
[----:B-1----:R-:W-:Y:S02]  /*21d10*/  IMAD.MOV.U32 R6, RZ, RZ, R24 ;  /* 0x000000ffff067224 */ /* 0x002fe400078e0018 */
[----:B------:R-:W-:Y:S04]  /*21d20*/  STL.64 [R1+0x98], R26 ;  /* 0x0000981a01007387 */ /* 0x000fe80000100a00 */
[----:B------:R-:W3:Y:S01]  /*21d30*/  LDL.LU R24, [R1+0x7dc] ;  /* 0x0007dc0001187983 */ /* 0x000ee20000300800 */
[----:B------:R-:W-:-:S04]  /*21d40*/  IADD3 R11, R3, c[0x0][0x198], RZ ;  /* 0x00006600030b7a10 */ /* 0x000fc80007ffe0ff */
[C---:B------:R-:W-:Y:S02]  /*21d50*/  LEA R10, P6, R11.reuse, R0, 0x2 ;  /* 0x000000000b0a7211 */ /* 0x040fe400078c10ff */
[C---:B------:R-:W-:Y:S02]  /*21d60*/  IADD3 R3, R11.reuse, c[0x0][0x198], RZ ;  /* 0x000066000b037a10 */ /* 0x040fe40007ffe0ff */
[----:B------:R-:W-:Y:S02]  /*21d70*/  LEA.HI.X.SX32 R11, R11, R2, 0x2, P6 ;  /* 0x000000020b0b7211 */ /* 0x000fe400030f16ff */
[----:B------:R-:W-:-:S03]  /*21d80*/  LEA R8, P6, R3, R0, 0x2 ;  /* 0x0000000003087211 */ /* 0x000fc600078c10ff */
[----:B------:R1:W-:Y:S02]  /*21d90*/  @P3 STG.E [R10.64], R15 ;  /* 0x0000000f0a003986 */ /* 0x0003e4000c101904 */
[----:B-1----:R-:W-:Y:S02]  /*21da0*/  IADD3 R11, R3, c[0x0][0x198], RZ ;  /* 0x00006600030b7a10 */ /* 0x002fe40007ffe0ff */
[----:B------:R-:W-:Y:S04]  /*21db0*/  STL [R1+0x7d8], R23 ;  /* 0x0007d81701007387 */ /* 0x000fe80000100800 */
[----:B------:R-:W1:Y:S01]  /*21dc0*/  LDS.128 R20, [R28+0x4000] ;  /* 0x004000001c147984 */ /* 0x000e620000000c00 */
[----:B------:R-:W-:Y:S02]  /*21dd0*/  IMAD.MOV.U32 R15, RZ, RZ, R25 ;  /* 0x000000ffff0f7224 */ /* 0x000fe400078e0019 */
[----:B-1----:R-:W-:Y:S01]  /*21de0*/  IMAD.MOV.U32 R19, RZ, RZ, R20 ;  /* 0x000000ffff137224 */ /* 0x002fe200078e0014 */
[----:B--2---:R-:W-:-:S02]  /*21df0*/  IADD3 R12, R7, 0xc6, RZ ;  /* 0x000000c6070c7810 */ /* 0x004fc40007ffe0ff */
[----:B------:R-:W-:Y:S02]  /*21e00*/  IADD3 R9, R7, 0xc9, RZ ;  /* 0x000000c907097810 */ /* 0x000fe40007ffe0ff */
[----:B------:R-:W-:Y:S02]  /*21e10*/  ISETP.LT.AND P5, PT, R12, c[0x0][0x17c], !P0 ;  /* 0x00005f000c007a0c */ /* 0x000fe400047a1270 */
[----:B------:R-:W-:Y:S02]  /*21e20*/  ISETP.LT.AND P3, PT, R9, c[0x0][0x17c], !P0 ;  /* 0x00005f0009007a0c */ /* 0x000fe40004761270 */
[----:B------:R-:W-:Y:S02]  /*21e30*/  LEA.HI.X.SX32 R9, R3, R2, 0x2, P6 ;  /* 0x0000000203097211 */ /* 0x000fe400030f16ff */
[----:B------:R-:W-:Y:S02]  /*21e40*/  LEA R10, P6, R11, R0, 0x2 ;  /* 0x000000000b0a7211 */ /* 0x000fe400078c10ff */
[----:B------:R-:W-:-:S02]  /*21e50*/  IADD3 R12, R7, 0xc7, RZ ;  /* 0x000000c7070c7810 */ /* 0x000fc40007ffe0ff */
[C---:B------:R-:W-:Y:S02]  /*21e60*/  IADD3 R3, R11.reuse, c[0x0][0x198], RZ ;  /* 0x000066000b037a10 */ /* 0x040fe40007ffe0ff */
[----:B------:R-:W-:Y:S02]  /*21e70*/  LEA.HI.X.SX32 R11, R11, R2, 0x2, P6 ;  /* 0x000000020b0b7211 */ /* 0x000fe400030f16ff */
[----:B------:R-:W-:Y:S01]  /*21e80*/  ISETP.LT.AND P2, PT, R12, c[0x0][0x17c], !P0 ;  /* 0x00005f000c007a0c */ /* 0x000fe20004741270 */
[----:B------:R1:W-:Y:S01]  /*21e90*/  @P1 STG.E [R8.64], R14 ;  /* 0x0000000e08001986 */ /* 0x0003e2000c101904 */
[----:B------:R-:W-:-:S03]  /*21ea0*/  IADD3 R12, R7, 0xc8, RZ ;  /* 0x000000c8070c7810 */ /* 0x000fc60007ffe0ff */
[----:B------:R2:W-:Y:S01]  /*21eb0*/  @P5 STG.E [R10.64], R4 ;  /* 0x000000040a005986 */ /* 0x0005e2000c101904 */
[----:B------:R-:W-:Y:S02]  /*21ec0*/  ISETP.LT.AND P4, PT, R12, c[0x0][0x17c], !P0 ;  /* 0x00005f000c007a0c */ /* 0x000fe40004781270 */
[----:B-1----:R-:W-:Y:S02]  /*21ed0*/  IADD3 R9, R7, 0xcb, RZ ;  /* 0x000000cb07097810 */ /* 0x002fe40007ffe0ff */
[C---:B------:R-:W-:Y:S02]  /*21ee0*/  LEA R8, P6, R3.reuse, R0, 0x2 ;  /* 0x0000000003087211 */ /* 0x040fe400078c10ff */
[----:B--2---:R-:W-:Y:S02]  /*21ef0*/  IADD3 R4, R3, c[0x0][0x198], RZ ;  /* 0x0000660003047a10 */ /* 0x004fe40007ffe0ff */
[----:B------:R-:W-:Y:S02]  /*21f00*/  ISETP.LT.AND P5, PT, R9, c[0x0][0x17c], !P0 ;  /* 0x00005f0009007a0c */ /* 0x000fe400047a1270 */
[----:B------:R-:W-:-:S02]  /*21f10*/  LEA.HI.X.SX32 R9, R3, R2, 0x2, P6 ;  /* 0x0000000203097211 */ /* 0x000fc400030f16ff */
[C---:B------:R-:W-:Y:S02]  /*21f20*/  LEA R10, P6, R4.reuse, R0, 0x2 ;  /* 0x00000000040a7211 */ /* 0x040fe400078c10ff */
[C---:B------:R-:W-:Y:S02]  /*21f30*/  IADD3 R12, R7.reuse, 0xca, RZ ;  /* 0x000000ca070c7810 */ /* 0x040fe40007ffe0ff */
[C---:B------:R-:W-:Y:S02]  /*21f40*/  LEA.HI.X.SX32 R11, R4.reuse, R2, 0x2, P6 ;  /* 0x00000002040b7211 */ /* 0x040fe400030f16ff */
[----:B------:R-:W-:Y:S01]  /*21f50*/  IADD3 R3, R4, c[0x0][0x198], RZ ;  /* 0x0000660004037a10 */ /* 0x000fe20007ffe0ff */
[----:B------:R1:W-:Y:S01]  /*21f60*/  @P2 STG.E [R8.64], R5 ;  /* 0x0000000508002986 */ /* 0x0003e2000c101904 */
[----:B------:R-:W-:Y:S02]  /*21f70*/  ISETP.LT.AND P1, PT, R12, c[0x0][0x17c], !P0 ;  /* 0x00005f000c007a0c */ /* 0x000fe40004721270 */
[----:B------:R-:W-:Y:S01]  /*21f80*/  IADD3 R12, R7, 0xcc, RZ ;  /* 0x000000cc070c7810 */ /* 0x000fe20007ffe0ff */
[----:B------:R2:W-:Y:S01]  /*21f90*/  @P4 STG.E [R10.64], R13 ;  /* 0x0000000d0a004986 */ /* 0x0005e2000c101904 */
[----:B------:R-:W-:-:S02]  /*21fa0*/  LEA R4, P6, R3, R0, 0x2 ;  /* 0x0000000003047211 */ /* 0x000fc400078c10ff */
[----:B------:R-:W-:Y:S02]  /*21fb0*/  ISETP.LT.AND P2, PT, R12, c[0x0][0x17c], !P0 ;  /* 0x00005f000c007a0c */ /* 0x000fe40004741270 */
[----:B-1----:R-:W-:Y:S02]  /*21fc0*/  IADD3 R5, R7, 0xcd, RZ ;  /* 0x000000cd07057810 */ /* 0x002fe40007ffe0ff */
[----:B--2---:R-:W-:Y:S02]  /*21fd0*/  IADD3 R13, R3, c[0x0][0x198], RZ ;  /* 0x00006600030d7a10 */ /* 0x004fe40007ffe0ff */
[----:B------:R-:W-:Y:S02]  /*21fe0*/  ISETP.LT.AND P4, PT, R5, c[0x0][0x17c], !P0 ;  /* 0x00005f0005007a0c */ /* 0x000fe40004781270 */
[----:B------:R-:W-:Y:S02]  /*21ff0*/  LEA.HI.X.SX32 R5, R3, R2, 0x2, P6 ;  /* 0x0000000203057211 */ /* 0x000fe400030f16ff */
[----:B------:R-:W-:-:S02]  /*22000*/  LEA R12, P6, R13, R0, 0x2 ;  /* 0x000000000d0c7211 */ /* 0x000fc400078c10ff */
[C---:B------:R-:W-:Y:S02]  /*22010*/  IADD3 R3, R13.reuse, c[0x0][0x198], RZ ;  /* 0x000066000d037a10 */ /* 0x040fe40007ffe0ff */
[----:B------:R-:W-:Y:S01]  /*22020*/  LEA.HI.X.SX32 R13, R13, R2, 0x2, P6 ;  /* 0x000000020d0d7211 */ /* 0x000fe200030f16ff */
[----:B------:R1:W-:Y:S04]  /*22030*/  @P3 STG.E [R4.64], R18 ;  /* 0x0000001204003986 */ /* 0x0003e8000c101904 */
[----:B------:R2:W-:Y:S01]  /*22040*/  @P1 STG.E [R12.64], R17 ;  /* 0x000000110c001986 */ /* 0x0005e2000c101904 */
[----:B-1----:R-:W-:-:S03]  /*22050*/  IADD3 R5, R7, 0xcf, RZ ;  /* 0x000000cf07057810 */ /* 0x002fc60007ffe0ff */
[----:B---3--:R-:W1:Y:S01]  /*22060*/  LDS.128 R8, [R24+0x2000] ;  /* 0x0020000018087984 */ /* 0x008e620000000c00 */
[C---:B------:R-:W-:Y:S02]  /*22070*/  LEA R4, P6, R3.reuse, R0, 0x2 ;  /* 0x0000000003047211 */ /* 0x040fe400078c10ff */
[----:B--2---:R-:W-:Y:S02]  /*22080*/  IADD3 R13, R3, c[0x0][0x198], RZ ;  /* 0x00006600030d7a10 */ /* 0x004fe40007ffe0ff */
[----:B------:R-:W-:Y:S02]  /*22090*/  ISETP.LT.AND P1, PT, R5, c[0x0][0x17c], !P0 ;  /* 0x00005f0005007a0c */ /* 0x000fe40004721270 */
[----:B------:R-:W-:Y:S02]  /*220a0*/  LEA.HI.X.SX32 R5, R3, R2, 0x2, P6 ;  /* 0x0000000203057211 */ /* 0x000fe400030f16ff */
[C---:B------:R-:W-:Y:S02]  /*220b0*/  LEA R12, P6, R13.reuse, R0, 0x2 ;  /* 0x000000000d0c7211 */ /* 0x040fe400078c10ff */
[----:B------:R-:W-:-:S02]  /*220c0*/  IADD3 R3, R13, c[0x0][0x198], RZ ;  /* 0x000066000d037a10 */ /* 0x000fc40007ffe0ff */
[----:B------:R-:W-:Y:S01]  /*220d0*/  LEA.HI.X.SX32 R13, R13, R2, 0x2, P6 ;  /* 0x000000020d0d7211 */ /* 0x000fe200030f16ff */
[----:B------:R2:W-:Y:S01]  /*220e0*/  @P5 STG.E [R4.64], R16 ;  /* 0x0000001004005986 */ /* 0x0005e2000c101904 */
[----:B------:R-:W-:-:S03]  /*220f0*/  IADD3 R14, R7, 0xce, RZ ;  /* 0x000000ce070e7810 */ /* 0x000fc60007ffe0ff */
[----:B------:R3:W-:Y:S01]  /*22100*/  @P2 STG.E [R12.64], R6 ;  /* 0x000000060c002986 */ /* 0x0007e2000c101904 */
[----:B------:R-:W-:Y:S02]  /*22110*/  ISETP.LT.AND P3, PT, R14, c[0x0][0x17c], !P0 ;  /* 0x00005f000e007a0c */ /* 0x000fe40004761270 */
[----:B--2---:R-:W-:Y:S02]  /*22120*/  IADD3 R5, R7, 0xd1, RZ ;  /* 0x000000d107057810 */ /* 0x004fe40007ffe0ff */
[C---:B------:R-:W-:Y:S02]  /*22130*/  LEA R4, P6, R3.reuse, R0, 0x2 ;  /* 0x0000000003047211 */ /* 0x040fe400078c10ff */
[----:B---3--:R-:W-:Y:S02]  /*22140*/  IADD3 R13, R3, c[0x0][0x198], RZ ;  /* 0x00006600030d7a10 */ /* 0x008fe40007ffe0ff */
[----:B------:R-:W-:Y:S02]  /*22150*/  ISETP.LT.AND P2, PT, R5, c[0x0][0x17c], !P0 ;  /* 0x00005f0005007a0c */ /* 0x000fe40004741270 */
[----:B------:R-:W-:-:S02]  /*22160*/  LEA.HI.X.SX32 R5, R3, R2, 0x2, P6 ;  /* 0x0000000203057211 */ /* 0x000fc400030f16ff */
[C---:B------:R-:W-:Y:S02]  /*22170*/  LEA R12, P6, R13.reuse, R0, 0x2 ;  /* 0x000000000d0c7211 */ /* 0x040fe400078c10ff */
[C---:B------:R-:W-:Y:S02]  /*22180*/  IADD3 R3, R13.reuse, c[0x0][0x198], RZ ;  /* 0x000066000d037a10 */ /* 0x040fe40007ffe0ff */
[----:B------:R-:W-:Y:S01]  /*22190*/  LEA.HI.X.SX32 R13, R13, R2, 0x2, P6 ;  /* 0x000000020d0d7211 */ /* 0x000fe200030f16ff */
[----:B------:R2:W-:Y:S01]  /*221a0*/  @P4 STG.E [R4.64], R15 ;  /* 0x0000000f04004986 */ /* 0x0005e2000c101904 */
[----:B------:R-:W-:-:S03]  /*221b0*/  IADD3 R14, R7, 0xd0, RZ ;  /* 0x000000d0070e7810 */ /* 0x000fc60007ffe0ff */
[----:B-1----:R1:W-:Y:S01]  /*221c0*/  @P3 STG.E [R12.64], R8 ;  /* 0x000000080c003986 */ /* 0x0023e2000c101904 */
[----:B------:R-:W-:Y:S02]  /*221d0*/  ISETP.LT.AND P5, PT, R14, c[0x0][0x17c], !P0 ;  /* 0x00005f000e007a0c */ /* 0x000fe400047a1270 */
[----:B--2---:R-:W-:Y:S02]  /*221e0*/  IADD3 R5, R7, 0xd3, RZ ;  /* 0x000000d307057810 */ /* 0x004fe40007ffe0ff */
[C---:B------:R-:W-:Y:S02]  /*221f0*/  LEA R4, P6, R3.reuse, R0, 0x2 ;  /* 0x0000000003047211 */ /* 0x040fe400078c10ff */
[----:B-1----:R-:W-:Y:S02]  /*22200*/  IADD3 R8, R3, c[0x0][0x198], RZ ;  /* 0x0000660003087a10 */ /* 0x002fe40007ffe0ff */
[----:B------:R-:W-:Y:S02]  /*22210*/  ISETP.LT.AND P3, PT, R5, c[0x0][0x17c], !P0 ;  /* 0x00005f0005007a0c */ /* 0x000fe40004761270 */
[----:B------:R-:W-:-:S02]  /*22220*/  LEA.HI.X.SX32 R5, R3, R2, 0x2, P6 ;  /* 0x0000000203057211 */ /* 0x000fc400030f16ff */
[C---:B------:R-:W-:Y:S01]  /*22230*/  LEA R16, P6, R8.reuse, R0, 0x2 ;  /* 0x0000000008107211 */ /* 0x040fe200078c10ff */
[----:B------:R-:W-:Y:S01]  /*22240*/  STL [R1+0x7c0], R10 ;  /* 0x0007c00a01007387 */ /* 0x000fe20000100800 */
[----:B------:R-:W-:Y:S02]  /*22250*/  IADD3 R18, R7, 0xd4, RZ ;  /* 0x000000d407127810 */ /* 0x000fe40007ffe0ff */
[----:B------:R-:W-:Y:S01]  /*22260*/  LEA.HI.X.SX32 R17, R8, R2, 0x2, P6 ;  /* 0x0000000208117211 */ /* 0x000fe200030f16ff */
[----:B------:R1:W-:Y:S04]  /*22270*/  STL [R1+0x7bc], R11 ;  /* 0x0007bc0b01007387 */ /* 0x0003e80000100800 */
[----:B------:R-:W-:Y:S04]  /*22280*/  STL.64 [R1+0x78], R22 ;  /* 0x0000781601007387 */ /* 0x000fe80000100a00 */
[----:B------:R-:W-:Y:S01]  /*22290*/  @P1 STG.E [R4.64], R9 ;  /* 0x0000000904001986 */ /* 0x000fe2000c101904 */
[----:B-1----:R-:W-:Y:S01]  /*222a0*/  IMAD.MOV.U32 R11, RZ, RZ, R21 ;  /* 0x000000ffff0b7224 */ /* 0x002fe200078e0015 */
[----:B------:R-:W-:-:S02]  /*222b0*/  ISETP.LT.AND P1, PT, R18, c[0x0][0x17c], !P0 ;  /* 0x00005f0012007a0c */ /* 0x000fc40004721270 */
[----:B------:R-:W1:Y:S04]  /*222c0*/  LDS.128 R20, [R29+0x4000] ;  /* 0x004000001d147984 */ /* 0x000e680000000c00 */
[----:B------:R-:W-:Y:S04]  /*222d0*/  @P5 STG.E [R16.64], R19 ;  /* 0x0000001310005986 */ /* 0x000fe8000c101904 */
[----:B------:R-:W2:Y:S01]  /*222e0*/  LDS.128 R16, [R24+0x4000] ;  /* 0x0040000018107984 */ /* 0x000ea20000000c00 */
[----:B------:R-:W-:Y:S02]  /*222f0*/  IADD3 R3, R8, c[0x0][0x198], RZ ;  /* 0x0000660008037a10 */ /* 0x000fe40007ffe0ff */
[----:B------:R-:W-:Y:S01]  /*22300*/  IADD3 R14, R7, 0xd2, RZ ;  /* 0x000000d2070e7810 */ /* 0x000fe20007ffe0ff */
[----:B-1----:R1:W-:Y:S04]  /*22310*/  STL.64 [R1+0x58], R22 ;  /* 0x0000581601007387 */ /* 0x0023e80000100a00 */
[----:B-1----:R-:W3:Y:S04]  /*22320*/  LDL.LU R23, [R1+0x7d8] ;  /* 0x0007d80001177983 */ /* 0x002ee80000300800 */
[----:B--2---:R-:W-:Y:S04]  /*22330*/  STL.64 [R1+0x7d0], R18 ;  /* 0x0007d01201007387 */ /* 0x004fe80000100a00 */
[----:B------:R-:W-:Y:S04]  /*22340*/  STL.64 [R1+0x7c8], R16 ;  /* 0x0007c81001007387 */ /* 0x000fe80000100a00 */
[----:B------:R-:W1:Y:S01]  /*22350*/  LDS.128 R16, [R28+0x6000] ;  /* 0x006000001c107984 */ /* 0x000e620000000c00 */
[----:B------:R-:W-:-:S02]  /*22360*/  LEA R4, P6, R3, R0, 0x2 ;  /* 0x0000000003047211 */ /* 0x000fc400078c10ff */
[----:B------:R-:W-:Y:S02]  /*22370*/  ISETP.LT.AND P4, PT, R14, c[0x0][0x17c], !P0 ;  /* 0x00005f000e007a0c */ /* 0x000fe40004781270 */
[C---:B------:R-:W-:Y:S01]  /*22380*/  IADD3 R8, R3.reuse, c[0x0][0x198], RZ ;  /* 0x0000660003087a10 */ /* 0x040fe20007ffe0ff */
[----:B------:R-:W-:Y:S01]  /*22390*/  IMAD.MOV.U32 R10, RZ, RZ, R20 ;  /* 0x000000ffff0a7224 */ /* 0x000fe200078e0014 */
[----:B------:R-:W-:Y:S02]  /*223a0*/  LEA.HI.X.SX32 R5, R3, R2, 0x2, P6 ;  /* 0x0000000203057211 */ /* 0x000fe400030f16ff */
[----:B------:R-:W-:Y:S01]  /*223b0*/  LEA R20, P6, R8, R0, 0x2 ;  /* 0x0000000008147211 */ /* 0x000fe200078c10ff */
[----:B------:R-:W-:-:S03]  /*223c0*/  IMAD.MOV.U32 R6, RZ, RZ, R21 ;  /* 0x000000ffff067224 */ /* 0x000fc600078e0015 */
[----:B------:R-:W-:Y:S01]  /*223d0*/  LEA.HI.X.SX32 R21, R8, R2, 0x2, P6 ;  /* 0x0000000208157211 */ /* 0x000fe200030f16ff */
[----:B------:R-:W-:Y:S04]  /*223e0*/  @P2 STG.E [R4.64], R11 ;  /* 0x0000000b04002986 */ /* 0x000fe8000c101904 */
[----:B------:R2:W-:Y:S01]  /*223f0*/  @P4 STG.E [R20.64], R10 ;  /* 0x0000000a14004986 */ /* 0x0005e2000c101904 */
[----:B-1----:R-:W-:-:S03]  /*22400*/  IMAD.MOV.U32 R25, RZ, RZ, R16 ;  /* 0x000000ffff197224 */ /* 0x002fc600078e0010 */
[----:B------:R-:W-:Y:S01]  /*22410*/  STL.64 [R1+0x38], R18 ;  /* 0x0000381201007387 */ /* 0x000fe20000100a00 */
[----:B--2---:R-:W-:-:S03]  /*22420*/  IMAD.MOV.U32 R10, RZ, RZ, R17 ;  /* 0x000000ffff0a7224 */ /* 0x004fc600078e0011 */
[----:B------:R-:W1:Y:S01]  /*22430*/  LDS.128 R16, [R29+0x6000] ;  /* 0x006000001d107984 */ /* 0x000e620000000c00 */
[----:B------:R-:W-:Y:S02]  /*22440*/  IADD3 R3, R8, c[0x0][0x198], RZ ;  /* 0x0000660008037a10 */ /* 0x000fe40007ffe0ff */
[----:B------:R-:W-:Y:S02]  /*22450*/  IADD3 R5, R7, 0xd7, RZ ;  /* 0x000000d707057810 */ /* 0x000fe40007ffe0ff */
[----:B------:R-:W-:Y:S02]  /*22460*/  LEA R4, P6, R3, R0, 0x2 ;  /* 0x0000000003047211 */ /* 0x000fe400078c10ff */
[----:B------:R-:W-:Y:S02]  /*22470*/  ISETP.LT.AND P4, PT, R5, c[0x0][0x17c], !P0 ;  /* 0x00005f0005007a0c */ /* 0x000fe40004781270 */
[----:B------:R-:W-:-:S05]  /*22480*/  LEA.HI.X.SX32 R5, R3, R2, 0x2, P6 ;  /* 0x0000000203057211 */ /* 0x000fca00030f16ff */
[----:B------:R2:W-:Y:S01]  /*22490*/  @P3 STG.E [R4.64], R6 ;  /* 0x0000000604003986 */ /* 0x0005e2000c101904 */
[----:B-1----:R-:W-:Y:S02]  /*224a0*/  IMAD.MOV.U32 R29, RZ, RZ, R18 ;  /* 0x000000ffff1d7224 */ /* 0x002fe400078e0012 */
[----:B------:R-:W-:Y:S02]  /*224b0*/  IMAD.MOV.U32 R28, RZ, RZ, R19 ;  /* 0x000000ffff1c7224 */ /* 0x000fe400078e0013 */
[----:B------:R-:W-:Y:S01]  /*224c0*/  IMAD.MOV.U32 R11, RZ, RZ, R16 ;  /* 0x000000ffff0b7224 */ /* 0x000fe200078e0010 */
[----:B------:R-:W4:Y:S01]  /*224d0*/  LDL.LU.64 R18, [R1+0x7d0] ;  /* 0x0007d00001127983 */ /* 0x000f220000300a00 */
[----:B--2---:R-:W-:-:S03]  /*224e0*/  IMAD.MOV.U32 R6, RZ, RZ, R17 ;  /* 0x000000ffff067224 */ /* 0x004fc600078e0011 */
[----:B------:R-:W2:Y:S01]  /*224f0*/  LDL.LU.64 R16, [R1+0x7c8] ;  /* 0x0007c80001107983 */ /* 0x000ea20000300a00 */
[----:B------:R-:W-:-:S04]  /*22500*/  IADD3 R9, R7, 0xd5, RZ ;  /* 0x000000d507097810 */ /* 0x000fc80007ffe0ff */
[----:B------:R-:W-:Y:S02]  /*22510*/  ISETP.LT.AND P5, PT, R9, c[0x0][0x17c], !P0 ;  /* 0x00005f0009007a0c */ /* 0x000fe400047a1270 */
[----:B------:R-:W-:-:S04]  /*22520*/  IADD3 R9, R7, 0xd6, RZ ;  /* 0x000000d607097810 */ /* 0x000fc80007ffe0ff */
[----:B------:R-:W-:Y:S02]  /*22530*/  ISETP.LT.AND P2, PT, R9, c[0x0][0x17c], !P0 ;  /* 0x00005f0009007a0c */ /* 0x000fe40004741270 */
[----:B------:R-:W-:-:S04]  /*22540*/  IADD3 R9, R3, c[0x0][0x198], RZ ;  /* 0x0000660003097a10 */ /* 0x000fc80007ffe0ff */
[C---:B------:R-:W-:Y:S02]  /*22550*/  LEA R8, P6, R9.reuse, R0, 0x2 ;  /* 0x0000000009087211 */ /* 0x040fe400078c10ff */
[C---:B------:R-:W-:Y:S02]  /*22560*/  IADD3 R3, R9.reuse, c[0x0][0x198], RZ ;  /* 0x0000660009037a10 */ /* 0x040fe40007ffe0ff */
[----:B------:R-:W-:Y:S02]  /*22570*/  LEA.HI.X.SX32 R9, R9, R2, 0x2, P6 ;  /* 0x0000000209097211 */ /* 0x000fe400030f16ff */
[----:B------:R-:W-:Y:S02]  /*22580*/  LEA R4, P6, R3, R0, 0x2 ;  /* 0x0000000003047211 */ /* 0x000fe400078c10ff */
[----:B------:R-:W-:Y:S02]  /*22590*/  IADD3 R20, R7, 0xd8, RZ ;  /* 0x000000d807147810 */ /* 0x000fe40007ffe0ff */
[----:B------:R-:W-:-:S02]  /*225a0*/  LEA.HI.X.SX32 R5, R3, R2, 0x2, P6 ;  /* 0x0000000203057211 */ /* 0x000fc400030f16ff */
[----:B------:R-:W-:Y:S02]  /*225b0*/  ISETP.LT.AND P3, PT, R20, c[0x0][0x17c], !P0 ;  /* 0x00005f0014007a0c */ /* 0x000fe40004761270 */
[C---:B------:R-:W-:Y:S02]  /*225c0*/  IADD3 R21, R7.reuse, 0xd9, RZ ;  /* 0x000000d907157810 */ /* 0x040fe40007ffe0ff */
[----:B------:R-:W-:Y:S01]  /*225d0*/  IADD3 R20, R7, 0xda, RZ ;  /* 0x000000da07147810 */ /* 0x000fe20007ffe0ff */
[----:B---3--:R-:W1:Y:S04]  /*225e0*/  LDS.128 R12, [R23+0x4000] ;  /* 0x00400000170c7984 */ /* 0x008e680000000c00 */
[----:B-1----:R1:W-:Y:S02]  /*225f0*/  @P1 STG.E [R8.64], R12 ;  /* 0x0000000c08001986 */ /* 0x0023e4000c101904 */
[----:B-1----:R-:W-:-:S04]  /*22600*/  IADD3 R9, R3, c[0x0][0x198], RZ ;  /* 0x0000660003097a10 */ /* 0x002fc80007ffe0ff */
[----:B------:R-:W-:Y:S01]  /*22610*/  IADD3 R3, R9, c[0x0][0x198], RZ ;  /* 0x0000660009037a10 */ /* 0x000fe20007ffe0ff */
[----:B------:R1:W-:Y:S03]  /*22620*/  @P5 STG.E [R4.64], R13 ;  /* 0x0000000d04005986 */ /* 0x0003e6000c101904 */
[-C--:B------:R-:W-:Y:S02]  /*22630*/  LEA R12, P1, R3, R0.reuse, 0x2 ;  /* 0x00000000030c7211 */ /* 0x080fe400078210ff */
[----:B------:R-:W-:Y:S02]  /*22640*/  LEA R8, P6, R9, R0, 0x2 ;  /* 0x0000000009087211 */ /* 0x000fe400078c10ff */
[----:B------:R-:W-:Y:S02]  /*22650*/  ISETP.LT.AND P5, PT, R21, c[0x0][0x17c], !P0 ;  /* 0x00005f0015007a0c */ /* 0x000fe400047a1270 */
[----:B------:R-:W-:-:S02]  /*22660*/  LEA.HI.X.SX32 R9, R9, R2, 0x2, P6 ;  /* 0x0000000209097211 */ /* 0x000fc400030f16ff */
[C---:B-1----:R-:W-:Y:S02]  /*22670*/  LEA.HI.X.SX32 R13, R3.reuse, R2, 0x2, P1 ;  /* 0x00000002030d7211 */ /* 0x042fe400008f16ff */
[----:B------:R-:W-:Y:S02]  /*22680*/  ISETP.LT.AND P1, PT, R20, c[0x0][0x17c], !P0 ;  /* 0x00005f0014007a0c */ /* 0x000fe40004721270 */
[----:B------:R-:W1:Y:S01]  /*22690*/  LDS.128 R20, [R23+0x6000] ;  /* 0x0060000017147984 */ /* 0x000e620000000c00 */
[----:B------:R-:W-:-:S04]  /*226a0*/  IADD3 R3, R3, c[0x0][0x198], RZ ;  /* 0x0000660003037a10 */ /* 0x000fc80007ffe0ff */
[----:B------:R-:W-:-:S04]  /*226b0*/  IADD3 R5, R3, c[0x0][0x198], RZ ;  /* 0x0000660003057a10 */ /* 0x000fc80007ffe0ff */
[-C--:B------:R-:W-:Y:S01]  /*226c0*/  LEA R4, P6, R5, R0.reuse, 0x2 ;  /* 0x0000000005047211 */ /* 0x080fe200078c10ff */
[----:B--2---:R2:W-:Y:S04]  /*226d0*/  @P2 STG.E [R8.64], R16 ;  /* 0x0000001008002986 */ /* 0x0045e8000c101904 */
[----:B------:R3:W-:Y:S01]  /*226e0*/  @P4 STG.E [R12.64], R17 ;  /* 0x000000110c004986 */ /* 0x0007e2000c101904 */
[----:B--2---:R-:W-:Y:S02]  /*226f0*/  LEA R8, P2, R3, R0, 0x2 ;  /* 0x0000000003087211 */ /* 0x004fe400078410ff */
[----:B---3--:R-:W-:Y:S02]  /*22700*/  IADD3 R12, R7, 0xdb, RZ ;  /* 0x000000db070c7810 */ /* 0x008fe40007ffe0ff */
[----:B------:R-:W-:-:S02]  /*22710*/  LEA.HI.X.SX32 R9, R3, R2, 0x2, P2 ;  /* 0x0000000203097211 */ /* 0x000fc400010f16ff */
[----:B------:R-:W-:Y:S02]  /*22720*/  ISETP.LT.AND P4, PT, R12, c[0x0][0x17c], !P0 ;  /* 0x00005f000c007a0c */ /* 0x000fe40004781270 */
[C---:B------:R-:W-:Y:S02]  /*22730*/  IADD3 R12, R5.reuse, c[0x0][0x198], RZ ;  /* 0x00006600050c7a10 */ /* 0x040fe40007ffe0ff */
[----:B------:R-:W-:Y:S01]  /*22740*/  LEA.HI.X.SX32 R5, R5, R2, 0x2, P6 ;  /* 0x0000000205057211 */ /* 0x000fe200030f16ff */
[----:B------:R2:W-:Y:S01]  /*22750*/  @P3 STG.E [R8.64], R25 ;  /* 0x0000001908003986 */ /* 0x0005e2000c101904 */
[----:B------:R-:W-:-:S03]  /*22760*/  IADD3 R3, R12, c[0x0][0x198], RZ ;  /* 0x000066000c037a10 */ /* 0x000fc60007ffe0ff */
[----:B------:R3:W-:Y:S01]  /*22770*/  @P5 STG.E [R4.64], R10 ;  /* 0x0000000a04005986 */ /* 0x0007e2000c101904 */
[----:B------:R-:W-:-:S03]  /*22780*/  IADD3 R13, R7, 0xdc, RZ ;  /* 0x000000dc070d7810 */ /* 0x000fc60007ffe0ff */
[----:B------:R-:W1:Y:S01]  /*22790*/  LDS.128 R24, [R24+0x6000] ;  /* 0x0060000018187984 */ /* 0x000e620000000c00 */
[CC--:B--2---:R-:W-:Y:S02]  /*227a0*/  LEA R8, P3, R12.reuse, R0.reuse, 0x2 ;  /* 0x000000000c087211 */ /* 0x0c4fe400078610ff */
[----:B---3--:R-:W-:Y:S01]  /*227b0*/  IADD3 R5, R7, 0xdd, RZ ;  /* 0x000000dd07057810 */ /* 0x008fe20007ffe0ff */
[----:B------:R-:W2:Y:S01]  /*227c0*/  LDL.LU R10, [R1+0x7c0] ;  /* 0x0007c000010a7983 */ /* 0x000ea20000300800 */
[----:B------:R-:W-:Y:S02]  /*227d0*/  LEA R4, P6, R3, R0, 0x2 ;  /* 0x0000000003047211 */ /* 0x000fe400078c10ff */
[-C--:B------:R-:W-:Y:S02]  /*227e0*/  LEA.HI.X.SX32 R9, R12, R2.reuse, 0x2, P3 ;  /* 0x000000020c097211 */ /* 0x080fe400018f16ff */
[----:B------:R-:W-:Y:S02]  /*227f0*/  ISETP.LT.AND P5, PT, R5, c[0x0][0x17c], !P0 ;  /* 0x00005f0005007a0c */ /* 0x000fe400047a1270 */
[----:B------:R-:W-:-:S02]  /*22800*/  LEA.HI.X.SX32 R5, R3, R2, 0x2, P6 ;  /* 0x0000000203057211 */ /* 0x000fc400030f16ff */
[----:B------:R-:W-:Y:S02]  /*22810*/  ISETP.LT.AND P2, PT, R13, c[0x0][0x17c], !P0 ;  /* 0x00005f000d007a0c */ /* 0x000fe40004741270 */
[----:B------:R-:W-:Y:S01]  /*22820*/  IADD3 R12, R3, c[0x0][0x198], RZ ;  /* 0x00006600030c7a10 */ /* 0x000fe20007ffe0ff */
[----:B------:R3:W-:Y:S01]  /*22830*/  @P1 STG.E [R8.64], R11 ;  /* 0x0000000b08001986 */ /* 0x0007e2000c101904 */
[----:B------:R-:W-:-:S03]  /*22840*/  IADD3 R13, R7, 0xde, RZ ;  /* 0x000000de070d7810 */ /* 0x000fc60007ffe0ff */
[----:B------:R4:W-:Y:S01]  /*22850*/  @P4 STG.E [R4.64], R6 ;  /* 0x0000000604004986 */ /* 0x0009e2000c101904 */
[----:B------:R-:W-:Y:S02]  /*22860*/  ISETP.LT.AND P3, PT, R13, c[0x0][0x17c], !P0 ;  /* 0x00005f000d007a0c */ /* 0x000fe40004761270 */
[----:B------:R-:W-:Y:S01]  /*22870*/  IADD3 R13, R7, 0xe0, RZ ;  /* 0x000000e0070d7810 */ /* 0x000fe20007ffe0ff */
[----:B---3--:R-:W3:Y:S01]  /*22880*/  LDL.LU R11, [R1+0x7bc] ;  /* 0x0007bc00010b7983 */ /* 0x008ee20000300800 */
[----:B----4-:R-:W-:-:S03]  /*22890*/  LEA R4, P1, R12, R0, 0x2 ;  /* 0x000000000c047211 */ /* 0x010fc600078210ff */
[----:B------:R-:W4:Y:S01]  /*228a0*/  LDL.LU R6, [R1+0x7b8] ;  /* 0x0007b80001067983 */ /* 0x000f220000300800 */
[----:B------:R-:W-:Y:S02]  /*228b0*/  IADD3 R9, R7, 0xdf, RZ ;  /* 0x000000df07097810 */ /* 0x000fe40007ffe0ff */
[C---:B------:R-:W-:Y:S01]  /*228c0*/  LEA.HI.X.SX32 R5, R12.reuse, R2, 0x2, P1 ;  /* 0x000000020c057211 */ /* 0x040fe200008f16ff */
[----:B------:R-:W2:Y:S04]  /*228d0*/  LDL.LU R7, [R1+0x7b4] ;  /* 0x0007b40001077983 */ /* 0x000ea80000300800 */
[----:B------:R-:W2:Y:S04]  /*228e0*/  LDL.LU R17, [R1+0x48] ;  /* 0x0000480001117983 */ /* 0x000ea80000300800 */
[----:B------:R-:W2:Y:S04]  /*228f0*/  LDL.LU R16, [R1+0x4c] ;  /* 0x00004c0001107983 */ /* 0x000ea80000300800 */
[----:B-1----:R1:W-:Y:S04]  /*22900*/  @P2 STG.E [R4.64], R20 ;  /* 0x0000001404002986 */ /* 0x0023e8000c101904 */
[----:B-1----:R-:W2:Y:S01]  /*22910*/  LDL.LU R20, [R1+0x660] ;  /* 0x0006600001147983 */ /* 0x002ea20000300800 */
[----:B------:R-:W-:-:S04]  /*22920*/  IADD3 R3, R12, c[0x0][0x198], RZ ;  /* 0x000066000c037a10 */ /* 0x000fc80007ffe0ff */
[----:B------:R-:W-:Y:S02]  /*22930*/  LEA R8, P6, R3, R0, 0x2 ;  /* 0x0000000003087211 */ /* 0x000fe400078c10ff */
[----:B------:R-:W-:Y:S02]  /*22940*/  ISETP.LT.AND P4, PT, R9, c[0x0][0x17c], !P0 ;  /* 0x00005f0009007a0c */ /* 0x000fe40004781270 */
[C---:B------:R-:W-:Y:S02]  /*22950*/  IADD3 R12, R3.reuse, c[0x0][0x198], RZ ;  /* 0x00006600030c7a10 */ /* 0x040fe40007ffe0ff */
[----:B------:R-:W-:Y:S02]  /*22960*/  LEA.HI.X.SX32 R9, R3, R2, 0x2, P6 ;  /* 0x0000000203097211 */ /* 0x000fe400030f16ff */
[C---:B------:R-:W-:Y:S02]  /*22970*/  IADD3 R3, R12.reuse, c[0x0][0x198], RZ ;  /* 0x000066000c037a10 */ /* 0x040fe40007ffe0ff */
[C---:B------:R-:W-:Y:S01]  /*22980*/  LEA R4, P2, R12.reuse, R0, 0x2 ;  /* 0x000000000c047211 */ /* 0x040fe200078410ff */
[----:B------:R1:W-:Y:S03]  /*22990*/  @P5 STG.E [R8.64], R21 ;  /* 0x0000001508005986 */ /* 0x0003e6000c101904 */
[----:B------:R-:W-:-:S02]  /*229a0*/  LEA.HI.X.SX32 R5, R12, R2, 0x2, P2 ;  /* 0x000000020c057211 */ /* 0x000fc400010f16ff */
[----:B-1----:R-:W-:Y:S01]  /*229b0*/  LEA R8, P6, R3, R0, 0x2 ;  /* 0x0000000003087211 */ /* 0x002fe200078c10ff */
[----:B------:R-:W3:Y:S04]  /*229c0*/  LDL.LU R21, [R1+0x1c] ;  /* 0x00001c0001157983 */ /* 0x000ee80000300800 */
[----:B------:R1:W-:Y:S04]  /*229d0*/  @P3 STG.E [R4.64], R24 ;  /* 0x0000001804003986 */ /* 0x0003e8000c101904 */
[----:B-1----:R-:W3:Y:S01]  /*229e0*/  LDL.LU R24, [R1+0x18] ;  /* 0x0000180001187983 */ /* 0x002ee20000300800 */
[----:B--2---:R-:W-:-:S02]  /*229f0*/  IADD3 R9, R20, 0xe1, RZ ;  /* 0x000000e114097810 */ /* 0x004fc40007ffe0ff */
[----:B------:R-:W-:Y:S02]  /*22a00*/  IADD3 R12, R20, 0xe3, RZ ;  /* 0x000000e3140c7810 */ /* 0x000fe40007ffe0ff */
[----:B------:R-:W-:Y:S02]  /*22a10*/  ISETP.LT.AND P5, PT, R9, c[0x0][0x17c], !P0 ;  /* 0x00005f0009007a0c */ /* 0x000fe400047a1270 */
[----:B------:R-:W-:-:S05]  /*22a20*/  LEA.HI.X.SX32 R9, R3, R2, 0x2, P6 ;  /* 0x0000000203097211 */ /* 0x000fca00030f16ff */
[----:B------:R1:W-:Y:S01]  /*22a30*/  @P4 STG.E [R8.64], R25 ;  /* 0x0000001908004986 */ /* 0x0003e2000c101904 */
[----:B------:R-:W-:-:S03]  /*22a40*/  ISETP.LT.AND P4, PT, R12, c[0x0][0x17c], !P0 ;  /* 0x00005f000c007a0c */ /* 0x000fc60004781270 */
[----:B-1----:R-:W2:Y:S04]  /*22a50*/  LDL.LU R25, [R1+0x2c] ;  /* 0x00002c0001197983 */ /* 0x002ea80000300800 */
[----:B------:R-:W2:Y:S01]  /*22a60*/  LDL.LU R12, [R1+0x28] ;  /* 0x00002800010c7983 */ /* 0x000ea20000300800 */
[----:B------:R-:W-:Y:S02]  /*22a70*/  IADD3 R3, R3, c[0x0][0x198], RZ ;  /* 0x0000660003037a10 */ /* 0x000fe40007ffe0ff */
[----:B------:R-:W-:Y:S02]  /*22a80*/  ISETP.LT.AND P1, PT, R13, c[0x0][0x17c], !P0 ;  /* 0x00005f000d007a0c */ /* 0x000fe40004721270 */
[C---:B------:R-:W-:Y:S02]  /*22a90*/  IADD3 R9, R3.reuse, c[0x0][0x198], RZ ;  /* 0x0000660003097a10 */ /* 0x040fe40007ffe0ff */
[----:B------:R-:W-:-:S02]  /*22aa0*/  LEA R4, P3, R3, R0, 0x2 ;  /* 0x0000000003047211 */ /* 0x000fc400078610ff */
[----:B------:R-:W-:Y:S02]  /*22ab0*/  LEA R8, P6, R9, R0, 0x2 ;  /* 0x0000000009087211 */ /* 0x000fe400078c10ff */
[-C--:B------:R-:W-:Y:S02]  /*22ac0*/  LEA.HI.X.SX32 R5, R3, R2.reuse, 0x2, P3 ;  /* 0x0000000203057211 */ /* 0x080fe400018f16ff */
[----:B------:R-:W-:Y:S02]  /*22ad0*/  IADD3 R13, R20, 0xe2, RZ ;  /* 0x000000e2140d7810 */ /* 0x000fe40007ffe0ff */
[C---:B------:R-:W-:Y:S02]  /*22ae0*/  IADD3 R3, R9.reuse, c[0x0][0x198], RZ ;  /* 0x0000660009037a10 */ /* 0x040fe40007ffe0ff */
[----:B------:R-:W-:Y:S02]  /*22af0*/  LEA.HI.X.SX32 R9, R9, R2, 0x2, P6 ;  /* 0x0000000209097211 */ /* 0x000fe400030f16ff */
[----:B------:R-:W-:-:S02]  /*22b00*/  ISETP.LT.AND P2, PT, R13, c[0x0][0x17c], !P0 ;  /* 0x00005f000d007a0c */ /* 0x000fc40004741270 */
[----:B------:R-:W-:-:S04]  /*22b10*/  IADD3 R13, R20, 0xe4, RZ ;  /* 0x000000e4140d7810 */ /* 0x000fc80007ffe0ff */
[----:B------:R-:W-:Y:S01]  /*22b20*/  ISETP.LT.AND P3, PT, R13, c[0x0][0x17c], !P0 ;  /* 0x00005f000d007a0c */ /* 0x000fe20004761270 */
[----:B--2---:R1:W-:Y:S04]  /*22b30*/  @P1 STG.E [R4.64], R12 ;  /* 0x0000000c04001986 */ /* 0x0043e8000c101904 */
[----:B------:R2:W-:Y:S01]  /*22b40*/  @P5 STG.E [R8.64], R25 ;  /* 0x0000001908005986 */ /* 0x0005e2000c101904 */
[C---:B-1----:R-:W-:Y:S02]  /*22b50*/  IADD3 R12, R3.reuse, c[0x0][0x198], RZ ;  /* 0x00006600030c7a10 */ /* 0x042fe40007ffe0ff */
[-C--:B------:R-:W-:Y:S02]  /*22b60*/  LEA R4, P1, R3, R0.reuse, 0x2 ;  /* 0x0000000003047211 */ /* 0x080fe400078210ff */
[----:B--2---:R-:W-:Y:S01]  /*22b70*/  IADD3 R9, R20, 0xe5, RZ ;  /* 0x000000e514097810 */ /* 0x004fe20007ffe0ff */
[----:B------:R-:W2:Y:S01]  /*22b80*/  LDL.LU R25, [R1+0x6c] ;  /* 0x00006c0001197983 */ /* 0x000ea20000300800 */
[----:B------:R-:W-:-:S02]  /*22b90*/  LEA R8, P6, R12, R0, 0x2 ;  /* 0x000000000c087211 */ /* 0x000fc400078c10ff */
[-C--:B------:R-:W-:Y:S02]  /*22ba0*/  LEA.HI.X.SX32 R5, R3, R2.reuse, 0x2, P1 ;  /* 0x0000000203057211 */ /* 0x080fe400008f16ff */
[----:B------:R-:W-:Y:S02]  /*22bb0*/  ISETP.LT.AND P5, PT, R9, c[0x0][0x17c], !P0 ;  /* 0x00005f0009007a0c */ /* 0x000fe400047a1270 */
[C---:B------:R-:W-:Y:S02]  /*22bc0*/  LEA.HI.X.SX32 R9, R12.reuse, R2, 0x2, P6 ;  /* 0x000000020c097211 */ /* 0x040fe400030f16ff */
[----:B------:R-:W-:Y:S01]  /*22bd0*/  IADD3 R12, R12, c[0x0][0x198], RZ ;  /* 0x000066000c0c7a10 */ /* 0x000fe20007ffe0ff */
[----:B---3--:R1:W-:Y:S04]  /*22be0*/  @P2 STG.E [R4.64], R24 ;  /* 0x0000001804002986 */ /* 0x0083e8000c101904 */
[----:B------:R3:W-:Y:S01]  /*22bf0*/  @P4 STG.E [R8.64], R21 ;  /* 0x0000001508004986 */ /* 0x0007e2000c101904 */
[----:B-1----:R-:W-:-:S03]  /*22c00*/  LEA R4, P2, R12, R0, 0x2 ;  /* 0x000000000c047211 */ /* 0x002fc600078410ff */
[----:B------:R-:W2:Y:S01]  /*22c10*/  LDL.LU R24, [R1+0x88] ;  /* 0x0000880001187983 */ /* 0x000ea20000300800 */
[----:B---3--:R-:W-:-:S03]  /*22c20*/  IADD3 R9, R12, c[0x0][0x198], RZ ;  /* 0x000066000c097a10 */ /* 0x008fc60007ffe0ff */
[----:B------:R-:W3:Y:S01]  /*22c30*/  LDL.LU R21, [R1+0x8c] ;  /* 0x00008c0001157983 */ /* 0x000ee20000300800 */
[----:B------:R-:W-:Y:S02]  /*22c40*/  LEA.HI.X.SX32 R5, R12, R2, 0x2, P2 ;  /* 0x000000020c057211 */ /* 0x000fe400010f16ff */
[C---:B------:R-:W-:Y:S02]  /*22c50*/  LEA R8, P6, R9.reuse, R0, 0x2 ;  /* 0x0000000009087211 */ /* 0x040fe400078c10ff */
[C---:B------:R-:W-:Y:S01]  /*22c60*/  IADD3 R12, R9.reuse, c[0x0][0x198], RZ ;  /* 0x00006600090c7a10 */ /* 0x040fe20007ffe0ff */
[----:B------:R1:W-:Y:S01]  /*22c70*/  @P3 STG.E [R4.64], R17 ;  /* 0x0000001104003986 */ /* 0x0003e2000c101904 */
[----:B------:R-:W-:Y:S02]  /*22c80*/  LEA.HI.X.SX32 R9, R9, R2, 0x2, P6 ;  /* 0x0000000209097211 */ /* 0x000fe400030f16ff */
[----:B------:R-:W-:-:S03]  /*22c90*/  IADD3 R3, R20, 0xe8, RZ ;  /* 0x000000e814037810 */ /* 0x000fc60007ffe0ff */
[----:B------:R4:W-:Y:S01]  /*22ca0*/  @P5 STG.E [R8.64], R16 ;  /* 0x0000001008005986 */ /* 0x0009e2000c101904 */
[----:B------:R-:W-:Y:S02]  /*22cb0*/  ISETP.LT.AND P2, PT, R3, c[0x0][0x17c], !P0 ;  /* 0x00005f0003007a0c */ /* 0x000fe40004741270 */
[C---:B-1----:R-:W-:Y:S01]  /*22cc0*/  LEA R4, P3, R12.reuse, R0, 0x2 ;  /* 0x000000000c047211 */ /* 0x042fe200078610ff */
[----:B------:R-:W2:Y:S01]  /*22cd0*/  LDL.LU R17, [R1+0x98] ;  /* 0x0000980001117983 */ /* 0x000ea20000300800 */
[C---:B------:R-:W-:Y:S02]  /*22ce0*/  IADD3 R3, R12.reuse, c[0x0][0x198], RZ ;  /* 0x000066000c037a10 */ /* 0x040fe40007ffe0ff */
[----:B------:R-:W-:Y:S01]  /*22cf0*/  LEA.HI.X.SX32 R5, R12, R2, 0x2, P3 ;  /* 0x000000020c057211 */ /* 0x000fe200018f16ff */
[----:B----4-:R-:W4:Y:S04]  /*22d00*/  LDL.LU R16, [R1+0x9c] ;  /* 0x00009c0001107983 */ /* 0x010f280000300800 */
[----:B------:R-:W2:Y:S01]  /*22d10*/  LDL.LU R12, [R1+0x68] ;  /* 0x00006800010c7983 */ /* 0x000ea20000300800 */
[----:B------:R-:W-:-:S04]  /*22d20*/  IADD3 R13, R20, 0xe6, RZ ;  /* 0x000000e6140d7810 */ /* 0x000fc80007ffe0ff */
[----:B------:R-:W-:Y:S02]  /*22d30*/  ISETP.LT.AND P1, PT, R13, c[0x0][0x17c], !P0 ;  /* 0x00005f000d007a0c */ /* 0x000fe40004721270 */
[----:B------:R-:W-:-:S04]  /*22d40*/  IADD3 R13, R20, 0xe7, RZ ;  /* 0x000000e7140d7810 */ /* 0x000fc80007ffe0ff */
[----:B------:R-:W-:Y:S02]  /*22d50*/  ISETP.LT.AND P4, PT, R13, c[0x0][0x17c], !P0 ;  /* 0x00005f000d007a0c */ /* 0x000fe40004781270 */
[C---:B------:R-:W-:Y:S02]  /*22d60*/  IADD3 R9, R20.reuse, 0xe9, RZ ;  /* 0x000000e914097810 */ /* 0x040fe40007ffe0ff */
[----:B------:R-:W-:Y:S02]  /*22d70*/  LEA R8, P6, R3, R0, 0x2 ;  /* 0x0000000003087211 */ /* 0x000fe400078c10ff */
[----:B------:R-:W-:Y:S02]  /*22d80*/  ISETP.LT.AND P5, PT, R9, c[0x0][0x17c], !P0 ;  /* 0x00005f0009007a0c */ /* 0x000fe400047a1270 */
[C---:B------:R-:W-:Y:S02]  /*22d90*/  LEA.HI.X.SX32 R9, R3.reuse, R2, 0x2, P6 ;  /* 0x0000000203097211 */ /* 0x040fe400030f16ff */
[----:B------:R-:W-:Y:S01]  /*22da0*/  IADD3 R3, R3, c[0x0][0x198], RZ ;  /* 0x0000660003037a10 */ /* 0x000fe20007ffe0ff */
[----:B------:R1:W-:Y:S04]  /*22db0*/  @P1 STG.E [R4.64], R6 ;  /* 0x0000000604001986 */ /* 0x0003e8000c101904 */
[----:B------:R1:W-:Y:S01]  /*22dc0*/  @P4 STG.E [R8.64], R7 ;  /* 0x0000000708004986 */ /* 0x0003e2000c101904 */
[----:B------:R-:W-:-:S02]  /*22dd0*/  IADD3 R13, R20, 0xea, RZ ;  /* 0x000000ea140d7810 */ /* 0x000fc40007ffe0ff */
[CC--:B-1----:R-:W-:Y:S02]  /*22de0*/  LEA R4, P1, R3.reuse, R0.reuse, 0x2 ;  /* 0x0000000003047211 */ /* 0x0c2fe400078210ff */
[----:B------:R-:W-:Y:S02]  /*22df0*/  IADD3 R7, R3, c[0x0][0x198], RZ ;  /* 0x0000660003077a10 */ /* 0x000fe40007ffe0ff */
[----:B------:R-:W-:Y:S02]  /*22e00*/  IADD3 R8, R20, 0xec, RZ ;  /* 0x000000ec14087810 */ /* 0x000fe40007ffe0ff */
[----:B------:R-:W-:Y:S02]  /*22e10*/  LEA R6, P6, R7, R0, 0x2 ;  /* 0x0000000007067211 */ /* 0x000fe400078c10ff */
[----:B------:R-:W-:Y:S02]  /*22e20*/  LEA.HI.X.SX32 R5, R3, R2, 0x2, P1 ;  /* 0x0000000203057211 */ /* 0x000fe400008f16ff */
[----:B------:R-:W-:-:S02]  /*22e30*/  IADD3 R3, R7, c[0x0][0x198], RZ ;  /* 0x0000660007037a10 */ /* 0x000fc40007ffe0ff */
[----:B------:R-:W-:Y:S02]  /*22e40*/  LEA.HI.X.SX32 R7, R7, R2, 0x2, P6 ;  /* 0x0000000207077211 */ /* 0x000fe400030f16ff */
[----:B------:R-:W-:Y:S02]  /*22e50*/  IADD3 R9, R20, 0xeb, RZ ;  /* 0x000000eb14097810 */ /* 0x000fe40007ffe0ff */
[----:B------:R-:W-:Y:S02]  /*22e60*/  ISETP.LT.AND P3, PT, R13, c[0x0][0x17c], !P0 ;  /* 0x00005f000d007a0c */ /* 0x000fe40004761270 */
[----:B------:R-:W-:Y:S02]  /*22e70*/  ISETP.LT.AND P1, PT, R8, c[0x0][0x17c], !P0 ;  /* 0x00005f0008007a0c */ /* 0x000fe40004721270 */
[----:B------:R-:W-:Y:S02]  /*22e80*/  IADD3 R8, R3, c[0x0][0x198], RZ ;  /* 0x0000660003087a10 */ /* 0x000fe40007ffe0ff */
[----:B------:R-:W-:-:S02]  /*22e90*/  ISETP.LT.AND P4, PT, R9, c[0x0][0x17c], !P0 ;  /* 0x00005f0009007a0c */ /* 0x000fc40004781270 */
[C---:B------:R-:W-:Y:S01]  /*22ea0*/  IADD3 R9, R20.reuse, 0xee, RZ ;  /* 0x000000ee14097810 */ /* 0x040fe20007ffe0ff */
[----:B--2---:R1:W-:Y:S04]  /*22eb0*/  @P2 STG.E [R4.64], R12 ;  /* 0x0000000c04002986 */ /* 0x0043e8000c101904 */
[----:B------:R2:W-:Y:S01]  /*22ec0*/  @P5 STG.E [R6.64], R25 ;  /* 0x0000001906005986 */ /* 0x0005e2000c101904 */
[-C--:B-1----:R-:W-:Y:S02]  /*22ed0*/  LEA R4, P2, R3, R0.reuse, 0x2 ;  /* 0x0000000003047211 */ /* 0x082fe400078410ff */
[----:B--2---:R-:W-:Y:S01]  /*22ee0*/  IADD3 R7, R20, 0xed, RZ ;  /* 0x000000ed14077810 */ /* 0x004fe20007ffe0ff */
[----:B------:R-:W2:Y:S01]  /*22ef0*/  LDL.LU R25, [R1+0x7c] ;  /* 0x00007c0001197983 */ /* 0x000ea20000300800 */
[----:B------:R-:W-:-:S02]  /*22f00*/  LEA R6, P6, R8, R0, 0x2 ;  /* 0x0000000008067211 */ /* 0x000fc400078c10ff */
[-C--:B------:R-:W-:Y:S02]  /*22f10*/  LEA.HI.X.SX32 R5, R3, R2.reuse, 0x2, P2 ;  /* 0x0000000203057211 */ /* 0x080fe400010f16ff */
[----:B------:R-:W-:Y:S02]  /*22f20*/  ISETP.LT.AND P5, PT, R7, c[0x0][0x17c], !P0 ;  /* 0x00005f0007007a0c */ /* 0x000fe400047a1270 */
[C---:B------:R-:W-:Y:S02]  /*22f30*/  LEA.HI.X.SX32 R7, R8.reuse, R2, 0x2, P6 ;  /* 0x0000000208077211 */ /* 0x040fe400030f16ff */
[----:B------:R-:W-:Y:S01]  /*22f40*/  IADD3 R8, R8, c[0x0][0x198], RZ ;  /* 0x0000660008087a10 */ /* 0x000fe20007ffe0ff */
[----:B------:R1:W-:Y:S01]  /*22f50*/  @P3 STG.E [R4.64], R24 ;  /* 0x0000001804003986 */ /* 0x0003e2000c101904 */
[----:B------:R-:W-:-:S03]  /*22f60*/  IADD3 R3, R20, 0xef, RZ ;  /* 0x000000ef14037810 */ /* 0x000fc60007ffe0ff */
[----:B---3--:R3:W-:Y:S01]  /*22f70*/  @P4 STG.E [R6.64], R21 ;  /* 0x0000001506004986 */ /* 0x0087e2000c101904 */
[----:B------:R-:W-:Y:S02]  /*22f80*/  ISETP.LT.AND P4, PT, R3, c[0x0][0x17c], !P0 ;  /* 0x00005f0003007a0c */ /* 0x000fe40004781270 */
[C---:B-1----:R-:W-:Y:S01]  /*22f90*/  IADD3 R5, R8.reuse, c[0x0][0x198], RZ ;  /* 0x0000660008057a10 */ /* 0x042fe20007ffe0ff */
[----:B------:R-:W2:Y:S01]  /*22fa0*/  LDL.LU R24, [R1+0x58] ;  /* 0x0000580001187983 */ /* 0x000ea20000300800 */
[----:B---3--:R-:W-:-:S03]  /*22fb0*/  LEA R6, P3, R8, R0, 0x2 ;  /* 0x0000000008067211 */ /* 0x008fc600078610ff */
[----:B------:R-:W3:Y:S01]  /*22fc0*/  LDL.LU R21, [R1+0x5c] ;  /* 0x00005c0001157983 */ /* 0x000ee20000300800 */
[C---:B------:R-:W-:Y:S02]  /*22fd0*/  LEA R4, P6, R5.reuse, R0, 0x2 ;  /* 0x0000000005047211 */ /* 0x040fe400078c10ff */
[-C--:B------:R-:W-:Y:S02]  /*22fe0*/  LEA.HI.X.SX32 R7, R8, R2.reuse, 0x2, P3 ;  /* 0x0000000208077211 */ /* 0x080fe400018f16ff */
[C---:B------:R-:W-:Y:S02]  /*22ff0*/  IADD3 R3, R5.reuse, c[0x0][0x198], RZ ;  /* 0x0000660005037a10 */ /* 0x040fe40007ffe0ff */
[----:B------:R-:W-:Y:S02]  /*23000*/  LEA.HI.X.SX32 R5, R5, R2, 0x2, P6 ;  /* 0x0000000205057211 */ /* 0x000fe400030f16ff */
[----:B------:R-:W-:Y:S01]  /*23010*/  ISETP.LT.AND P2, PT, R9, c[0x0][0x17c], !P0 ;  /* 0x00005f0009007a0c */ /* 0x000fe20004741270 */
[----:B------:R-:W-:Y:S04]  /*23020*/  @P1 STG.E [R6.64], R17 ;  /* 0x0000001106001986 */ /* 0x000fe8000c101904 */
[----:B----4-:R1:W-:Y:S02]  /*23030*/  @P5 STG.E [R4.64], R16 ;  /* 0x0000001004005986 */ /* 0x0103e4000c101904 */
[----:B-1----:R-:W-:-:S04]  /*23040*/  LEA R4, P1, R3, R0, 0x2 ;  /* 0x0000000003047211 */ /* 0x002fc800078210ff */
[----:B------:R-:W-:-:S05]  /*23050*/  LEA.HI.X.SX32 R5, R3, R2, 0x2, P1 ;  /* 0x0000000203057211 */ /* 0x000fca00008f16ff */
[----:B------:R1:W-:Y:S04]  /*23060*/  @P2 STG.E [R4.64], R10 ;  /* 0x0000000a04002986 */ /* 0x0003e8000c101904 */
[----:B-1----:R-:W4:Y:S01]  /*23070*/  LDL.LU R5, [R1+0x78] ;  /* 0x0000780001057983 */ /* 0x002f220000300800 */
[----:B------:R-:W-:Y:S02]  /*23080*/  IADD3 R8, R3, c[0x0][0x198], RZ ;  /* 0x0000660003087a10 */ /* 0x000fe40007ffe0ff */
[C---:B------:R-:W-:Y:S02]  /*23090*/  IADD3 R9, R20.reuse, 0xf0, RZ ;  /* 0x000000f014097810 */ /* 0x040fe40007ffe0ff */
[----:B------:R-:W-:Y:S02]  /*230a0*/  IADD3 R12, R20, 0xf1, RZ ;  /* 0x000000f1140c7810 */ /* 0x000fe40007ffe0ff */
[----:B------:R-:W-:-:S02]  /*230b0*/  IADD3 R3, R8, c[0x0][0x198], RZ ;  /* 0x0000660008037a10 */ /* 0x000fc40007ffe0ff */
[----:B------:R-:W-:Y:S02]  /*230c0*/  ISETP.LT.AND P3, PT, R9, c[0x0][0x17c], !P0 ;  /* 0x00005f0009007a0c */ /* 0x000fe40004761270 */
[-C--:B------:R-:W-:Y:S02]  /*230d0*/  LEA R6, P6, R8, R0.reuse, 0x2 ;  /* 0x0000000008067211 */ /* 0x080fe400078c10ff */
[----:B------:R-:W-:Y:S02]  /*230e0*/  ISETP.LT.AND P5, PT, R12, c[0x0][0x17c], !P0 ;  /* 0x00005f000c007a0c */ /* 0x000fe400047a1270 */
[----:B------:R-:W-:Y:S02]  /*230f0*/  IADD3 R9, R20, 0xf2, RZ ;  /* 0x000000f214097810 */ /* 0x000fe40007ffe0ff */
[C---:B------:R-:W-:Y:S02]  /*23100*/  LEA R12, P2, R3.reuse, R0, 0x2 ;  /* 0x00000000030c7211 */ /* 0x040fe400078410ff */
[----:B------:R-:W-:-:S02]  /*23110*/  IADD3 R17, R3, c[0x0][0x198], RZ ;  /* 0x0000660003117a10 */ /* 0x000fc40007ffe0ff */
[-C--:B------:R-:W-:Y:S02]  /*23120*/  LEA.HI.X.SX32 R7, R8, R2.reuse, 0x2, P6 ;  /* 0x0000000208077211 */ /* 0x080fe400030f16ff */
[----:B------:R-:W-:Y:S02]  /*23130*/  ISETP.LT.AND P1, PT, R9, c[0x0][0x17c], !P0 ;  /* 0x00005f0009007a0c */ /* 0x000fe40004721270 */
[----:B------:R-:W-:Y:S02]  /*23140*/  LEA.HI.X.SX32 R13, R3, R2, 0x2, P2 ;  /* 0x00000002030d7211 */ /* 0x000fe400010f16ff */
[----:B------:R-:W-:Y:S02]  /*23150*/  IADD3 R9, R20, 0xf3, RZ ;  /* 0x000000f314097810 */ /* 0x000fe40007ffe0ff */
[C---:B------:R-:W-:Y:S02]  /*23160*/  IADD3 R3, R17.reuse, c[0x0][0x198], RZ ;  /* 0x0000660011037a10 */ /* 0x040fe40007ffe0ff */
[----:B------:R-:W-:Y:S01]  /*23170*/  LEA R8, P6, R17, R0, 0x2 ;  /* 0x0000000011087211 */ /* 0x000fe200078c10ff */
[----:B------:R1:W-:Y:S01]  /*23180*/  @P4 STG.E [R6.64], R11 ;  /* 0x0000000b06004986 */ /* 0x0003e2000c101904 */
[----:B------:R-:W-:-:S02]  /*23190*/  ISETP.LT.AND P4, PT, R9, c[0x0][0x17c], !P0 ;  /* 0x00005f0009007a0c */ /* 0x000fc40004781270 */
[----:B------:R-:W-:Y:S02]  /*231a0*/  LEA.HI.X.SX32 R9, R17, R2, 0x2, P6 ;  /* 0x0000000211097211 */ /* 0x000fe400030f16ff */
[----:B-1----:R-:W-:Y:S02]  /*231b0*/  IADD3 R11, R3, c[0x0][0x198], RZ ;  /* 0x00006600030b7a10 */ /* 0x002fe40007ffe0ff */
[----:B------:R-:W-:Y:S02]  /*231c0*/  IADD3 R7, R20, 0xf5, RZ ;  /* 0x000000f514077810 */ /* 0x000fe40007ffe0ff */
[-C--:B------:R-:W-:Y:S01]  /*231d0*/  LEA R6, P6, R11, R0.reuse, 0x2 ;  /* 0x000000000b067211 */ /* 0x080fe200078c10ff */
[----:B----4-:R1:W-:Y:S01]  /*231e0*/  @P3 STG.E [R12.64], R5 ;  /* 0x000000050c003986 */ /* 0x0103e2000c101904 */
[----:B------:R-:W-:-:S03]  /*231f0*/  LEA R4, P3, R3, R0, 0x2 ;  /* 0x0000000003047211 */ /* 0x000fc600078610ff */
[----:B--2---:R-:W-:Y:S01]  /*23200*/  @P5 STG.E [R8.64], R25 ;  /* 0x0000001908005986 */ /* 0x004fe2000c101904 */
[----:B------:R-:W-:Y:S02]  /*23210*/  ISETP.LT.AND P5, PT, R7, c[0x0][0x17c], !P0 ;  /* 0x00005f0007007a0c */ /* 0x000fe400047a1270 */
[-C--:B------:R-:W-:Y:S02]  /*23220*/  LEA.HI.X.SX32 R7, R11, R2.reuse, 0x2, P6 ;  /* 0x000000020b077211 */ /* 0x080fe400030f16ff */
[----:B-1----:R-:W-:-:S05]  /*23230*/  LEA.HI.X.SX32 R5, R3, R2, 0x2, P3 ;  /* 0x0000000203057211 */ /* 0x002fca00018f16ff */
[----:B------:R1:W-:Y:S04]  /*23240*/  @P1 STG.E [R4.64], R24 ;  /* 0x0000001804001986 */ /* 0x0003e8000c101904 */
[----:B---3--:R2:W-:Y:S04]  /*23250*/  @P4 STG.E [R6.64], R21 ;  /* 0x0000001506004986 */ /* 0x0085e8000c101904 */
[----:B-1----:R-:W3:Y:S04]  /*23260*/  LDL.LU R24, [R1+0x38] ;  /* 0x0000380001187983 */ /* 0x002ee80000300800 */
[----:B--2---:R-:W2:Y:S01]  /*23270*/  LDL.LU R21, [R1+0x3c] ;  /* 0x00003c0001157983 */ /* 0x004ea20000300800 */
[----:B------:R-:W-:-:S02]  /*23280*/  IADD3 R16, R20, 0xf4, RZ ;  /* 0x000000f414107810 */ /* 0x000fc40007ffe0ff */
[----:B------:R-:W-:Y:S02]  /*23290*/  IADD3 R13, R11, c[0x0][0x198], RZ ;  /* 0x000066000b0d7a10 */ /* 0x000fe40007ffe0ff */
[----:B------:R-:W-:Y:S02]  /*232a0*/  ISETP.LT.AND P2, PT, R16, c[0x0][0x17c], !P0 ;  /* 0x00005f0010007a0c */ /* 0x000fe40004741270 */
[----:B------:R-:W-:Y:S02]  /*232b0*/  IADD3 R10, R20, 0xf6, RZ ;  /* 0x000000f6140a7810 */ /* 0x000fe40007ffe0ff */
[C---:B------:R-:W-:Y:S02]  /*232c0*/  IADD3 R17, R13.reuse, c[0x0][0x198], RZ ;  /* 0x000066000d117a10 */ /* 0x040fe40007ffe0ff */
[----:B------:R-:W-:Y:S02]  /*232d0*/  LEA R8, P1, R13, R0, 0x2 ;  /* 0x000000000d087211 */ /* 0x000fe400078210ff */
[----:B------:R-:W-:-:S02]  /*232e0*/  ISETP.LT.AND P3, PT, R10, c[0x0][0x17c], !P0 ;  /* 0x00005f000a007a0c */ /* 0x000fc40004761270 */
[----:B------:R-:W-:Y:S02]  /*232f0*/  IADD3 R11, R20, 0xf7, RZ ;  /* 0x000000f7140b7810 */ /* 0x000fe40007ffe0ff */
[----:B------:R-:W-:Y:S02]  /*23300*/  LEA R10, P6, R17, R0, 0x2 ;  /* 0x00000000110a7211 */ /* 0x000fe400078c10ff */
[-C--:B------:R-:W-:Y:S02]  /*23310*/  LEA.HI.X.SX32 R9, R13, R2.reuse, 0x2, P1 ;  /* 0x000000020d097211 */ /* 0x080fe400008f16ff */
[----:B------:R-:W-:Y:S02]  /*23320*/  IADD3 R13, R17, c[0x0][0x198], RZ ;  /* 0x00006600110d7a10 */ /* 0x000fe40007ffe0ff */
[----:B------:R-:W-:Y:S02]  /*23330*/  ISETP.LT.AND P4, PT, R11, c[0x0][0x17c], !P0 ;  /* 0x00005f000b007a0c */ /* 0x000fe40004781270 */
[----:B------:R-:W-:Y:S01]  /*23340*/  LEA.HI.X.SX32 R11, R17, R2, 0x2, P6 ;  /* 0x00000002110b7211 */ /* 0x000fe200030f16ff */
[----:B------:R-:W-:Y:S01]  /*23350*/  @P2 STG.E [R8.64], R14 ;  /* 0x0000000e08002986 */ /* 0x000fe2000c101904 */
[----:B------:R-:W-:-:S02]  /*23360*/  IADD3 R17, R13, c[0x0][0x198], RZ ;  /* 0x000066000d117a10 */ /* 0x000fc40007ffe0ff */
[-C--:B------:R-:W-:Y:S01]  /*23370*/  LEA R6, P2, R13, R0.reuse, 0x2 ;  /* 0x000000000d067211 */ /* 0x080fe200078410ff */
[----:B------:R1:W-:Y:S01]  /*23380*/  @P5 STG.E [R10.64], R15 ;  /* 0x0000000f0a005986 */ /* 0x0003e2000c101904 */
[----:B------:R-:W-:Y:S02]  /*23390*/  IADD3 R5, R20, 0xf9, RZ ;  /* 0x000000f914057810 */ /* 0x000fe40007ffe0ff */
[----:B------:R-:W-:Y:S02]  /*233a0*/  LEA R4, P5, R17, R0, 0x2 ;  /* 0x0000000011047211 */ /* 0x000fe400078a10ff */
[-C--:B------:R-:W-:Y:S02]  /*233b0*/  LEA.HI.X.SX32 R7, R13, R2.reuse, 0x2, P2 ;  /* 0x000000020d077211 */ /* 0x080fe400010f16ff */
[----:B------:R-:W-:Y:S02]  /*233c0*/  ISETP.LT.AND P2, PT, R5, c[0x0][0x17c], !P0 ;  /* 0x00005f0005007a0c */ /* 0x000fe40004741270 */
[----:B------:R-:W-:-:S02]  /*233d0*/  LEA.HI.X.SX32 R5, R17, R2, 0x2, P5 ;  /* 0x0000000211057211 */ /* 0x000fc400028f16ff */
[C---:B------:R-:W-:Y:S02]  /*233e0*/  IADD3 R3, R20.reuse, 0xf8, RZ ;  /* 0x000000f814037810 */ /* 0x040fe40007ffe0ff */
[----:B------:R-:W-:Y:S02]  /*233f0*/  IADD3 R17, R17, c[0x0][0x198], RZ ;  /* 0x0000660011117a10 */ /* 0x000fe40007ffe0ff */
[----:B------:R-:W-:Y:S02]  /*23400*/  ISETP.LT.AND P1, PT, R3, c[0x0][0x17c], !P0 ;  /* 0x00005f0003007a0c */ /* 0x000fe40004721270 */
[C---:B------:R-:W-:Y:S02]  /*23410*/  IADD3 R13, R17.reuse, c[0x0][0x198], RZ ;  /* 0x00006600110d7a10 */ /* 0x040fe40007ffe0ff */
[----:B------:R-:W-:Y:S01]  /*23420*/  IADD3 R3, R20, 0xfa, RZ ;  /* 0x000000fa14037810 */ /* 0x000fe20007ffe0ff */
[----:B------:R4:W-:Y:S01]  /*23430*/  @P3 STG.E [R6.64], R18 ;  /* 0x0000001206003986 */ /* 0x0009e2000c101904 */
[----:B-1----:R-:W-:-:S02]  /*23440*/  LEA R10, P3, R17, R0, 0x2 ;  /* 0x00000000110a7211 */ /* 0x002fc400078610ff */
[C---:B------:R-:W-:Y:S02]  /*23450*/  IADD3 R9, R20.reuse, 0xfb, RZ ;  /* 0x000000fb14097810 */ /* 0x040fe40007ffe0ff */
[----:B------:R-:W-:Y:S02]  /*23460*/  IADD3 R15, R13, c[0x0][0x198], RZ ;  /* 0x000066000d0f7a10 */ /* 0x000fe40007ffe0ff */
[----:B------:R-:W-:Y:S02]  /*23470*/  ISETP.LT.AND P5, PT, R3, c[0x0][0x17c], !P0 ;  /* 0x00005f0003007a0c */ /* 0x000fe400047a1270 */
[----:B------:R-:W-:Y:S01]  /*23480*/  LEA R8, P6, R13, R0, 0x2 ;  /* 0x000000000d087211 */ /* 0x000fe200078c10ff */
[----:B------:R1:W-:Y:S01]  /*23490*/  @P4 STG.E [R4.64], R19 ;  /* 0x0000001304004986 */ /* 0x0003e2000c101904 */
[----:B------:R-:W-:Y:S02]  /*234a0*/  IADD3 R3, R20, 0xfc, RZ ;  /* 0x000000fc14037810 */ /* 0x000fe40007ffe0ff */
[----:B------:R-:W-:-:S02]  /*234b0*/  LEA.HI.X.SX32 R11, R17, R2, 0x2, P3 ;  /* 0x00000002110b7211 */ /* 0x000fc400018f16ff */
[----:B------:R-:W-:Y:S02]  /*234c0*/  ISETP.LT.AND P4, PT, R9, c[0x0][0x17c], !P0 ;  /* 0x00005f0009007a0c */ /* 0x000fe40004781270 */
[----:B----4-:R-:W-:Y:S02]  /*234d0*/  IADD3 R7, R15, c[0x0][0x198], RZ ;  /* 0x000066000f077a10 */ /* 0x010fe40007ffe0ff */
[----:B------:R-:W-:Y:S02]  /*234e0*/  LEA.HI.X.SX32 R9, R13, R2, 0x2, P6 ;  /* 0x000000020d097211 */ /* 0x000fe400030f16ff */
[----:B------:R-:W-:Y:S02]  /*234f0*/  ISETP.LT.AND P3, PT, R3, c[0x0][0x17c], !P0 ;  /* 0x00005f0003007a0c */ /* 0x000fe40004761270 */
[----:B------:R-:W-:Y:S02]  /*23500*/  IADD3 R3, R20, 0xfd, RZ ;  /* 0x000000fd14037810 */ /* 0x000fe40007ffe0ff */
[----:B------:R-:W-:-:S02]  /*23510*/  IADD3 R13, R7, c[0x0][0x198], RZ ;  /* 0x00006600070d7a10 */ /* 0x000fc40007ffe0ff */
[----:B------:R-:W-:-:S04]  /*23520*/  LEA R6, P6, R7, R0, 0x2 ;  /* 0x0000000007067211 */ /* 0x000fc800078c10ff */
[----:B------:R-:W-:Y:S02]  /*23530*/  LEA.HI.X.SX32 R7, R7, R2, 0x2, P6 ;  /* 0x0000000207077211 */ /* 0x000fe400030f16ff */
[----:B------:R-:W-:Y:S01]  /*23540*/  IADD3 R14, R20, 0xfe, RZ ;  /* 0x000000fe140e7810 */ /* 0x000fe20007ffe0ff */
[----:B---3--:R3:W-:Y:S01]  /*23550*/  @P1 STG.E [R10.64], R24 ;  /* 0x000000180a001986 */ /* 0x0087e2000c101904 */
[----:B-1----:R-:W-:-:S03]  /*23560*/  LEA R4, P1, R15, R0, 0x2 ;  /* 0x000000000f047211 */ /* 0x002fc600078210ff */
[----:B--2---:R1:W-:Y:S01]  /*23570*/  @P2 STG.E [R8.64], R21 ;  /* 0x0000001508002986 */ /* 0x0043e2000c101904 */
[----:B------:R-:W-:Y:S02]  /*23580*/  ISETP.LT.AND P2, PT, R3, c[0x0][0x17c], !P0 ;  /* 0x00005f0003007a0c */ /* 0x000fe40004741270 */
[----:B------:R-:W-:Y:S02]  /*23590*/  IADD3 R3, R13, c[0x0][0x198], RZ ;  /* 0x000066000d037a10 */ /* 0x000fe40007ffe0ff */
[----:B------:R-:W-:Y:S02]  /*235a0*/  LEA.HI.X.SX32 R5, R15, R2, 0x2, P1 ;  /* 0x000000020f057211 */ /* 0x000fe400008f16ff */
[-C--:B------:R-:W-:Y:S02]  /*235b0*/  LEA R12, P6, R3, R0.reuse, 0x2 ;  /* 0x00000000030c7211 */ /* 0x080fe400078c10ff */
[----:B---3--:R-:W-:Y:S02]  /*235c0*/  LEA R10, P1, R13, R0, 0x2 ;  /* 0x000000000d0a7211 */ /* 0x008fe400078210ff */
[----:B-1----:R-:W-:-:S02]  /*235d0*/  IADD3 R9, R3, c[0x0][0x198], RZ ;  /* 0x0000660003097a10 */ /* 0x002fc40007ffe0ff */
[-C--:B------:R-:W-:Y:S02]  /*235e0*/  LEA.HI.X.SX32 R11, R13, R2.reuse, 0x2, P1 ;  /* 0x000000020d0b7211 */ /* 0x080fe400008f16ff */
[----:B------:R-:W-:Y:S02]  /*235f0*/  LEA.HI.X.SX32 R13, R3, R2, 0x2, P6 ;  /* 0x00000002030d7211 */ /* 0x000fe400030f16ff */
[----:B------:R-:W-:Y:S02]  /*23600*/  IADD3 R3, R20, 0xff, RZ ;  /* 0x000000ff14037810 */ /* 0x000fe40007ffe0ff */
[----:B------:R-:W-:Y:S02]  /*23610*/  ISETP.LT.AND P1, PT, R14, c[0x0][0x17c], !P0 ;  /* 0x00005f000e007a0c */ /* 0x000fe40004721270 */
[----:B------:R-:W-:Y:S02]  /*23620*/  ISETP.LT.AND P0, PT, R3, c[0x0][0x17c], !P0 ;  /* 0x00005f0003007a0c */ /* 0x000fe40004701270 */
[----:B------:R-:W-:-:S02]  /*23630*/  LEA R8, P6, R9, R0, 0x2 ;  /* 0x0000000009087211 */ /* 0x000fc400078c10ff */
[C---:B------:R-:W-:Y:S01]  /*23640*/  IADD3 R15, R9.reuse, c[0x0][0x198], RZ ;  /* 0x00006600090f7a10 */ /* 0x040fe20007ffe0ff */
[----:B------:R1:W-:Y:S01]  /*23650*/  @P5 STG.E [R4.64], R29 ;  /* 0x0000001d04005986 */ /* 0x0003e2000c101904 */
[----:B------:R-:W-:-:S03]  /*23660*/  LEA.HI.X.SX32 R9, R9, R2, 0x2, P6 ;  /* 0x0000000209097211 */ /* 0x000fc600030f16ff */
[----:B------:R1:W-:Y:S01]  /*23670*/  @P4 STG.E [R6.64], R28 ;  /* 0x0000001c06004986 */ /* 0x0003e2000c101904 */
[----:B------:R-:W-:-:S03]  /*23680*/  LEA R14, P6, R15, R0, 0x2 ;  /* 0x000000000f0e7211 */ /* 0x000fc600078c10ff */
[----:B------:R1:W-:Y:S04]  /*23690*/  @P3 STG.E [R10.64], R22 ;  /* 0x000000160a003986 */ /* 0x0003e8000c101904 */
[----:B------:R1:W-:Y:S01]  /*236a0*/  @P2 STG.E [R12.64], R23 ;  /* 0x000000170c002986 */ /* 0x0003e2000c101904 */
[----:B------:R-:W-:-:S03]  /*236b0*/  LEA.HI.X.SX32 R15, R15, R2, 0x2, P6 ;  /* 0x000000020f0f7211 */ /* 0x000fc600030f16ff */
[----:B------:R1:W-:Y:S01]  /*236c0*/  @P1 STG.E [R8.64], R26 ;  /* 0x0000001a08001986 */ /* 0x0003e2000c101904 */
[----:B------:R-:W-:Y:S05]  /*236d0*/  @!P0 EXIT ;  /* 0x000000000000894d */ /* 0x000fea0003800000 */
[----:B------:R-:W-:Y:S01]  /*236e0*/  STG.E [R14.64], R27 ;  /* 0x0000001b0e007986 */ /* 0x000fe2000c101904 */
[----:B------:R-:W-:Y:S05]  /*236f0*/  EXIT ;  /* 0x000000000000794d */ /* 0x000fea0003800000 */
.L_x_3:
[----:B------:R-:W-:-:S00]  /*23700*/  BRA `(.L_x_3) ;  /* 0xfffffff000007947 */ /* 0x000fc0000383ffff */
[----:B------:R-:W-:-:S00]  /*23710*/  NOP ;  /* 0x0000000000007918 */ /* 0x000fc00000000000 */
        /* <DEDUP_REMOVED lines=14> */
.L_x_4:


//--------------------- .nv.shared.matmul_kernel  --------------------------
	.section	.nv.shared.matmul_kernel,"aw",@nobits
	.sectionflags	@""
	.align	16
